	.target	sm_90a

	.elftype	@"ET_EXEC"


//--------------------- .note.nv.tkinfo           --------------------------
	.section	.note.nv.tkinfo,"",@"SHT_NOTE"
	.sectionflags	@"SHF_NOTE_NV_TKINFO"
	.tkinfo
        /*0018*/ 	.word	0x00000002
        /*0030*/ 	.string	""
        /*0030*/ 	.string	"ptxas"
        /*0030*/ 	.string	"Cuda compilation tools, release 13.0, V13.0.88"
        /*0030*/ 	.string	"Build cuda_13.0.r13.0/compiler.36424714_0"
        /*0030*/ 	.string	"-v  -suppress-debug-info  -lineinfo  -arch sm_90a "



//--------------------- .note.nv.cuinfo           --------------------------
	.section	.note.nv.cuinfo,"",@"SHT_NOTE"
	.sectionflags	@"SHF_NOTE_NV_CUINFO"
        /*0018*/ 	.short	0x0002
        /*001a*/ 	.short	0x005a
        /*001c*/ 	.short	0x0082
	.zero		2


//--------------------- .nv.info                  --------------------------
	.section	.nv.info,"",@"SHT_CUDA_INFO"
	.align	4


	//----- nvinfo : EIATTR_REGCOUNT
	.align		4
        /*0000*/ 	.byte	0x04, 0x2f
        /*0002*/ 	.short	(.L_1 - .L_0)
	.align		4
.L_0:
        /*0004*/ 	.word	index@(matmul_kernel)
        /*0008*/ 	.word	0x000000ff


	//----- nvinfo : EIATTR_FRAME_SIZE
	.align		4
.L_1:
        /*000c*/ 	.byte	0x04, 0x11
        /*000e*/ 	.short	(.L_3 - .L_2)
	.align		4
.L_2:
        /*0010*/ 	.word	index@(matmul_kernel)
        /*0014*/ 	.word	0x000012b0


	//----- nvinfo : EIATTR_MIN_STACK_SIZE
	.align		4
.L_3:
        /*0018*/ 	.byte	0x04, 0x12
        /*001a*/ 	.short	(.L_5 - .L_4)
	.align		4
.L_4:
        /*001c*/ 	.word	index@(matmul_kernel)
        /*0020*/ 	.word	0x000012b0
.L_5:


//--------------------- .nv.compat                --------------------------
	.section	.nv.compat,"",@"SHT_CUDA_COMPAT_INFO"
	.align	4
        /*0000*/ 	.byte	0x02, 0x09, 0x01, 0x00, 0x02, 0x02, 0x04, 0x00, 0x02, 0x05, 0x05, 0x00, 0x03, 0x07, 0x01, 0x01
        /*0010*/ 	.byte	0x02, 0x03, 0x00, 0x00, 0x02, 0x06, 0x01, 0x00, 0x04, 0x0b, 0x08, 0x00, 0x00, 0x00, 0x00, 0x00
        /*0020*/ 	.byte	0x00, 0x00, 0x00, 0x00


//--------------------- .nv.info.matmul_kernel    --------------------------
	.section	.nv.info.matmul_kernel,"",@"SHT_CUDA_INFO"
	.sectionflags	@""
	.align	4


	//----- nvinfo : EIATTR_CUDA_API_VERSION
	.align		4
        /*0000*/ 	.byte	0x04, 0x37
        /*0002*/ 	.short	(.L_7 - .L_6)
.L_6:
        /*0004*/ 	.word	0x00000082


	//----- nvinfo : EIATTR_KPARAM_INFO
	.align		4
.L_7:
        /*0008*/ 	.byte	0x04, 0x17
        /*000a*/ 	.short	(.L_9 - .L_8)
.L_8:
        /*000c*/ 	.word	0x00000000
        /*0010*/ 	.short	0x000d
        /*0012*/ 	.short	0x0048
        /*0014*/ 	.byte	0x00, 0xf4, 0x21, 0x00


	//----- nvinfo : EIATTR_KPARAM_INFO
	.align		4
.L_9:
        /*0018*/ 	.byte	0x04, 0x17
        /*001a*/ 	.short	(.L_11 - .L_10)
.L_10:
        /*001c*/ 	.word	0x00000000
        /*0020*/ 	.short	0x000c
        /*0022*/ 	.short	0x0040
        /*0024*/ 	.byte	0x00, 0xf4, 0x21, 0x00


	//----- nvinfo : EIATTR_KPARAM_INFO
	.align		4
.L_11:
        /*0028*/ 	.byte	0x04, 0x17
        /*002a*/ 	.short	(.L_13 - .L_12)
.L_12:
        /*002c*/ 	.word	0x00000000
        /*0030*/ 	.short	0x000b
        /*0032*/ 	.short	0x0038
        /*0034*/ 	.byte	0x00, 0xf0, 0x11, 0x00


	//----- nvinfo : EIATTR_KPARAM_INFO
	.align		4
.L_13:
        /*0038*/ 	.byte	0x04, 0x17
        /*003a*/ 	.short	(.L_15 - .L_14)
.L_14:
        /*003c*/ 	.word	0x00000000
        /*0040*/ 	.short	0x000a
        /*0042*/ 	.short	0x0034
        /*0044*/ 	.byte	0x00, 0xf0, 0x11, 0x00


	//----- nvinfo : EIATTR_KPARAM_INFO
	.align		4
.L_15:
        /*0048*/ 	.byte	0x04, 0x17
        /*004a*/ 	.short	(.L_17 - .L_16)
.L_16:
        /*004c*/ 	.word	0x00000000
        /*0050*/ 	.short	0x0009
        /*0052*/ 	.short	0x0030
        /*0054*/ 	.byte	0x00, 0xf0, 0x11, 0x00


	//----- nvinfo : EIATTR_KPARAM_INFO
	.align		4
.L_17:
        /*0058*/ 	.byte	0x04, 0x17
        /*005a*/ 	.short	(.L_19 - .L_18)
.L_18:
        /*005c*/ 	.word	0x00000000
        /*0060*/ 	.short	0x0008
        /*0062*/ 	.short	0x002c
        /*0064*/ 	.byte	0x00, 0xf0, 0x11, 0x00


	//----- nvinfo : EIATTR_KPARAM_INFO
	.align		4
.L_19:
        /*0068*/ 	.byte	0x04, 0x17
        /*006a*/ 	.short	(.L_21 - .L_20)
.L_20:
        /*006c*/ 	.word	0x00000000
        /*0070*/ 	.short	0x0007
        /*0072*/ 	.short	0x0028
        /*0074*/ 	.byte	0x00, 0xf0, 0x11, 0x00


	//----- nvinfo : EIATTR_KPARAM_INFO
	.align		4
.L_21:
        /*0078*/ 	.byte	0x04, 0x17
        /*007a*/ 	.short	(.L_23 - .L_22)
.L_22:
        /*007c*/ 	.word	0x00000000
        /*0080*/ 	.short	0x0006
        /*0082*/ 	.short	0x0024
        /*0084*/ 	.byte	0x00, 0xf0, 0x11, 0x00


	//----- nvinfo : EIATTR_KPARAM_INFO
	.align		4
.L_23:
        /*0088*/ 	.byte	0x04, 0x17
        /*008a*/ 	.short	(.L_25 - .L_24)
.L_24:
        /*008c*/ 	.word	0x00000000
        /*0090*/ 	.short	0x0005
        /*0092*/ 	.short	0x0020
        /*0094*/ 	.byte	0x00, 0xf0, 0x11, 0x00


	//----- nvinfo : EIATTR_KPARAM_INFO
	.align		4
.L_25:
        /*0098*/ 	.byte	0x04, 0x17
        /*009a*/ 	.short	(.L_27 - .L_26)
.L_26:
        /*009c*/ 	.word	0x00000000
        /*00a0*/ 	.short	0x0004
        /*00a2*/ 	.short	0x001c
        /*00a4*/ 	.byte	0x00, 0xf0, 0x11, 0x00


	//----- nvinfo : EIATTR_KPARAM_INFO
	.align		4
.L_27:
        /*00a8*/ 	.byte	0x04, 0x17
        /*00aa*/ 	.short	(.L_29 - .L_28)
.L_28:
        /*00ac*/ 	.word	0x00000000
        /*00b0*/ 	.short	0x0003
        /*00b2*/ 	.short	0x0018
        /*00b4*/ 	.byte	0x00, 0xf0, 0x11, 0x00


	//----- nvinfo : EIATTR_KPARAM_INFO
	.align		4
.L_29:
        /*00b8*/ 	.byte	0x04, 0x17
        /*00ba*/ 	.short	(.L_31 - .L_30)
.L_30:
        /*00bc*/ 	.word	0x00000000
        /*00c0*/ 	.short	0x0002
        /*00c2*/ 	.short	0x0010
        /*00c4*/ 	.byte	0x00, 0xf4, 0x21, 0x00


	//----- nvinfo : EIATTR_KPARAM_INFO
	.align		4
.L_31:
        /*00c8*/ 	.byte	0x04, 0x17
        /*00ca*/ 	.short	(.L_33 - .L_32)
.L_32:
        /*00cc*/ 	.word	0x00000000
        /*00d0*/ 	.short	0x0001
        /*00d2*/ 	.short	0x0008
        /*00d4*/ 	.byte	0x00, 0xf4, 0x21, 0x00


	//----- nvinfo : EIATTR_KPARAM_INFO
	.align		4
.L_33:
        /*00d8*/ 	.byte	0x04, 0x17
        /*00da*/ 	.short	(.L_35 - .L_34)
.L_34:
        /*00dc*/ 	.word	0x00000000
        /*00e0*/ 	.short	0x0000
        /*00e2*/ 	.short	0x0000
        /*00e4*/ 	.byte	0x00, 0xf4, 0x21, 0x00


	//----- nvinfo : EIATTR_SPARSE_MMA_MASK
	.align		4
.L_35:
        /*00e8*/ 	.byte	0x03, 0x50
        /*00ea*/ 	.short	0x0000


	//----- nvinfo : EIATTR_MAXREG_COUNT
	.align		4
        /*00ec*/ 	.byte	0x03, 0x1b
        /*00ee*/ 	.short	0x00ff


	//----- nvinfo : EIATTR_NUM_BARRIERS
	.align		4
        /*00f0*/ 	.byte	0x02, 0x4c
        /*00f2*/ 	.byte	0x01
	.zero		1


	//----- nvinfo : EIATTR_ANNOTATIONS
	.align		4
        /*00f4*/ 	.byte	0x04, 0x55
        /*00f6*/ 	.short	(.L_37 - .L_36)


	//   ....[0]....
.L_36:
        /*00f8*/ 	.word	0x00000001
        /*00fc*/ 	.byte	0x80, 0x07, 0x00, 0x00, 0x01, 0x00, 0x00, 0x00, 0xb0, 0x07, 0x00, 0x00, 0x01, 0x00, 0x00, 0x00
        /* <DEDUP_REMOVED lines=2102> */
        /*846c*/ 	.byte	0x80, 0x6c, 0x03, 0x00, 0x01, 0x00, 0x00, 0x00, 0x90, 0x6c, 0x03, 0x00


	//----- nvinfo : EIATTR_MERCURY_ISA_VERSION
	.align		4
.L_37:
        /*8478*/ 	.byte	0x03, 0x5f
        /*847a*/ 	.short	0x0101


	//----- nvinfo : EIATTR_EXIT_INSTR_OFFSETS
	.align		4
        /*847c*/ 	.byte	0x04, 0x1c
        /*847e*/ 	.short	(.L_39 - .L_38)


	//   ....[0]....
.L_38:
        /*8480*/ 	.word	0x00037110


	//   ....[1]....
        /*8484*/ 	.word	0x00037130


	//----- nvinfo : EIATTR_REQNTID
	.align		4
.L_39:
        /*8488*/ 	.byte	0x04, 0x10
        /*848a*/ 	.short	(.L_41 - .L_40)
.L_40:
        /*848c*/ 	.word	0x00000080
        /*8490*/ 	.word	0x00000001
        /*8494*/ 	.word	0x00000001


	//----- nvinfo : EIATTR_CBANK_PARAM_SIZE
	.align		4
.L_41:
        /*8498*/ 	.byte	0x03, 0x19
        /*849a*/ 	.short	0x0050


	//----- nvinfo : EIATTR_PARAM_CBANK
	.align		4
        /*849c*/ 	.byte	0x04, 0x0a
        /*849e*/ 	.short	(.L_43 - .L_42)
	.align		4
.L_42:
        /*84a0*/ 	.word	index@(.nv.constant0.matmul_kernel)
        /*84a4*/ 	.short	0x0210
        /*84a6*/ 	.short	0x0050


	//----- nvinfo : EIATTR_SW_WAR
	.align		4
.L_43:
        /*84a8*/ 	.byte	0x04, 0x36
        /*84aa*/ 	.short	(.L_45 - .L_44)
.L_44:
        /*84ac*/ 	.word	0x00000008
.L_45:


//--------------------- .nv.callgraph             --------------------------
	.section	.nv.callgraph,"",@"SHT_CUDA_CALLGRAPH"
	.align	4
	.sectionentsize	8
	.align		4
        /*0000*/ 	.word	0x00000000
	.align		4
        /*0004*/ 	.word	0xffffffff
	.align		4
        /*0008*/ 	.word	0x00000000
	.align		4
        /*000c*/ 	.word	0xfffffffe
	.align		4
        /*0010*/ 	.word	0x00000000
	.align		4
        /*0014*/ 	.word	0xfffffffd
	.align		4
        /*0018*/ 	.word	0x00000000
	.align		4
        /*001c*/ 	.word	0xfffffffc


//--------------------- .text.matmul_kernel       --------------------------
	.section	.text.matmul_kernel,"ax",@progbits
	.align	128
        .global         matmul_kernel
        .type           matmul_kernel,@function
        .size           matmul_kernel,(.L_x_4 - matmul_kernel)
        .other          matmul_kernel,@"STO_CUDA_ENTRY STV_DEFAULT"
matmul_kernel:
.text.matmul_kernel:
[----:B------:R-:W0:Y:S08]  /*0000*/  LDC R1, c[0x0][0x28] ;  /* 0x00000a00ff017b82 */ /* 0x000e300000000800 */
[----:B------:R-:W1:Y:S01]  /*0010*/  LDC.64 R124, c[0x0][0x228] ;  /* 0x00008a00ff7c7b82 */ /* 0x000e620000000a00 */
[----:B------:R-:W2:Y:S01]  /*0020*/  S2R R5, SR_CTAID.X ;  /* 0x0000000000057919 */ /* 0x000ea20000002500 */
[----:B0-----:R-:W-:Y:S01]  /*0030*/  VIADD R1, R1, 0xffffed50 ;  /* 0xffffed5001017836 */ /* 0x001fe20000000000 */
[----:B------:R-:W-:Y:S01]  /*0040*/  UMOV UR4, 0x400 ;  /* 0x0000040000047882 */ /* 0x000fe20000000000 */
[----:B------:R-:W-:Y:S01]  /*0050*/  ULDC.64 UR28, c[0x0][0x208] ;  /* 0x00008200001c7ab9 */ /* 0x000fe20000000a00 */
[----:B------:R-:W0:Y:S03]  /*0060*/  S2R R24, SR_TID.X ;  /* 0x0000000000187919 */ /* 0x000e260000002100 */
[----:B------:R-:W3:Y:S01]  /*0070*/  S2UR UR24, SR_CgaCtaId ;  /* 0x00000000001879c3 */ /* 0x000ee20000008800 */
[----:B-1----:R-:W-:-:S05]  /*0080*/  VIADD R0, R125, 0x1ff ;  /* 0x000001ff7d007836 */ /* 0x002fca0000000000 */
[----:B------:R-:W-:Y:S01]  /*0090*/  SHF.R.S32.HI R3, RZ, 0x1f, R0 ;  /* 0x0000001fff037819 */ /* 0x000fe20000011400 */
[----:B---3--:R-:W-:-:S03]  /*00a0*/  ULEA UR24, UR24, UR4, 0x18 ;  /* 0x0000000418187291 */ /* 0x008fc6000f8ec03f */
[----:B------:R-:W-:Y:S02]  /*00b0*/  LEA.HI R3, R3, R0, RZ, 0x9 ;  /* 0x0000000003037211 */ /* 0x000fe400078f48ff */
[----:B--2---:R-:W-:Y:S02]  /*00c0*/  IABS R8, R5 ;  /* 0x0000000500087213 */ /* 0x004fe40000000000 */
[----:B------:R-:W-:Y:S02]  /*00d0*/  SHF.R.S32.HI R3, RZ, 0x9, R3 ;  /* 0x00000009ff037819 */ /* 0x000fe40000011403 */
[C---:B0-----:R-:W-:Y:S02]  /*00e0*/  LEA.HI R17, R24.reuse, 0xe, RZ, 0x1a ;  /* 0x0000000e18117811 */ /* 0x041fe400078fd0ff */
[C---:B------:R-:W-:Y:S01]  /*00f0*/  LEA.HI R16, R24.reuse, 0x1e, RZ, 0x1a ;  /* 0x0000001e18107811 */ /* 0x040fe200078fd0ff */
[----:B------:R-:W-:Y:S01]  /*0100*/  IMAD.SHL.U32 R4, R3, 0x8, RZ ;  /* 0x0000000803047824 */ /* 0x000fe200078e00ff */
[----:B------:R-:W-:-:S02]  /*0110*/  LEA.HI R15, R24, 0x2e, RZ, 0x1a ;  /* 0x0000002e180f7811 */ /* 0x000fc400078fd0ff */
[C---:B------:R-:W-:Y:S02]  /*0120*/  LEA.HI R12, R24.reuse, 0x3e, RZ, 0x1a ;  /* 0x0000003e180c7811 */ /* 0x040fe400078fd0ff */
[-C--:B------:R-:W-:Y:S02]  /*0130*/  IABS R7, R4.reuse ;  /* 0x0000000400077213 */ /* 0x080fe40000000000 */
[----:B------:R-:W-:Y:S02]  /*0140*/  IABS R10, R4 ;  /* 0x00000004000a7213 */ /* 0x000fe40000000000 */
[----:B------:R-:W0:Y:S01]  /*0150*/  I2F.RP R0, R7 ;  /* 0x0000000700007306 */ /* 0x000e220000209400 */
[----:B------:R-:W-:-:S07]  /*0160*/  LOP3.LUT R14, R24, 0x3f, RZ, 0xc0, !PT ;  /* 0x0000003f180e7812 */ /* 0x000fce00078ec0ff */
[----:B0-----:R-:W0:Y:S02]  /*0170*/  MUFU.RCP R0, R0 ;  /* 0x0000000000007308 */ /* 0x001e240000001000 */
[----:B0-----:R-:W-:Y:S02]  /*0180*/  VIADD R2, R0, 0xffffffe ;  /* 0x0ffffffe00027836 */ /* 0x001fe40000000000 */
[----:B------:R-:W-:-:S04]  /*0190*/  IMAD.MOV R0, RZ, RZ, -R10 ;  /* 0x000000ffff007224 */ /* 0x000fc800078e0a0a */
[----:B------:R0:W1:Y:S02]  /*01a0*/  F2I.FTZ.U32.TRUNC.NTZ R3, R2 ;  /* 0x0000000200037305 */ /* 0x000064000021f000 */
[----:B0-----:R-:W-:Y:S02]  /*01b0*/  IMAD.MOV.U32 R2, RZ, RZ, RZ ;  /* 0x000000ffff027224 */ /* 0x001fe400078e00ff */
[----:B-1----:R-:W-:-:S04]  /*01c0*/  IMAD.MOV R6, RZ, RZ, -R3 ;  /* 0x000000ffff067224 */ /* 0x002fc800078e0a03 */
[----:B------:R-:W-:Y:S02]  /*01d0*/  IMAD R9, R6, R7, RZ ;  /* 0x0000000706097224 */ /* 0x000fe400078e02ff */
[----:B------:R-:W-:Y:S02]  /*01e0*/  IMAD.MOV.U32 R6, RZ, RZ, R8 ;  /* 0x000000ffff067224 */ /* 0x000fe400078e0008 */
[----:B------:R-:W-:-:S06]  /*01f0*/  IMAD.HI.U32 R3, R3, R9, R2 ;  /* 0x0000000903037227 */ /* 0x000fcc00078e0002 */
[----:B------:R-:W-:-:S04]  /*0200*/  IMAD.HI.U32 R3, R3, R6, RZ ;  /* 0x0000000603037227 */ /* 0x000fc800078e00ff */
[----:B------:R-:W-:-:S05]  /*0210*/  IMAD R0, R3, R0, R6 ;  /* 0x0000000003007224 */ /* 0x000fca00078e0206 */
[----:B------:R-:W-:-:S13]  /*0220*/  ISETP.GT.U32.AND P1, PT, R7, R0, PT ;  /* 0x000000000700720c */ /* 0x000fda0003f24070 */
[----:B------:R-:W-:Y:S02]  /*0230*/  @!P1 IMAD.IADD R0, R0, 0x1, -R7 ;  /* 0x0000000100009824 */ /* 0x000fe400078e0a07 */
[----:B------:R-:W-:Y:S01]  /*0240*/  @!P1 VIADD R3, R3, 0x1 ;  /* 0x0000000103039836 */ /* 0x000fe20000000000 */
[----:B------:R-:W-:Y:S02]  /*0250*/  ISETP.NE.AND P1, PT, R4, RZ, PT ;  /* 0x000000ff0400720c */ /* 0x000fe40003f25270 */
[----:B------:R-:W-:Y:S02]  /*0260*/  ISETP.GE.U32.AND P0, PT, R0, R7, PT ;  /* 0x000000070000720c */ /* 0x000fe40003f06070 */
[----:B------:R-:W-:-:S04]  /*0270*/  LOP3.LUT R0, R5, R4, RZ, 0x3c, !PT ;  /* 0x0000000405007212 */ /* 0x000fc800078e3cff */
[----:B------:R-:W-:Y:S01]  /*0280*/  ISETP.GE.AND P2, PT, R0, RZ, PT ;  /* 0x000000ff0000720c */ /* 0x000fe20003f46270 */
[----:B------:R-:W-:-:S06]  /*0290*/  VIADD R0, R124, 0x3f ;  /* 0x0000003f7c007836 */ /* 0x000fcc0000000000 */
[----:B------:R-:W-:-:S04]  /*02a0*/  @P0 VIADD R3, R3, 0x1 ;  /* 0x0000000103030836 */ /* 0x000fc80000000000 */
[----:B------:R-:W-:Y:S01]  /*02b0*/  IMAD.MOV.U32 R2, RZ, RZ, R3 ;  /* 0x000000ffff027224 */ /* 0x000fe200078e0003 */
[----:B------:R-:W-:-:S03]  /*02c0*/  SHF.R.S32.HI R3, RZ, 0x1f, R0 ;  /* 0x0000001fff037819 */ /* 0x000fc60000011400 */
[----:B------:R-:W-:Y:S01]  /*02d0*/  @!P2 IMAD.MOV R2, RZ, RZ, -R2 ;  /* 0x000000ffff02a224 */ /* 0x000fe200078e0a02 */
[----:B------:R-:W-:Y:S02]  /*02e0*/  @!P1 LOP3.LUT R2, RZ, R4, RZ, 0x33, !PT ;  /* 0x00000004ff029212 */ /* 0x000fe400078e33ff */
[----:B------:R-:W-:-:S03]  /*02f0*/  LEA.HI R3, R3, R0, RZ, 0x6 ;  /* 0x0000000003037211 */ /* 0x000fc600078f30ff */
[----:B------:R-:W-:Y:S02]  /*0300*/  IMAD.SHL.U32 R6, R2, 0x8, RZ ;  /* 0x0000000802067824 */ /* 0x000fe400078e00ff */
[----:B------:R-:W-:-:S03]  /*0310*/  IMAD.MOV R2, RZ, RZ, -R2 ;  /* 0x000000ffff027224 */ /* 0x000fc600078e0a02 */
[----:B------:R-:W-:Y:S01]  /*0320*/  LEA.HI.SX32 R3, R3, -R6, 0x1a ;  /* 0x8000000603037211 */ /* 0x000fe200078fd2ff */
[----:B------:R-:W-:-:S03]  /*0330*/  IMAD R4, R4, R2, R5 ;  /* 0x0000000204047224 */ /* 0x000fc600078e0205 */
[----:B------:R-:W-:Y:S02]  /*0340*/  VIMNMX R11, R3, 0x8, PT ;  /* 0x00000008030b7848 */ /* 0x000fe40003fe0100 */
[----:B------:R-:W-:Y:S02]  /*0350*/  IABS R9, R4 ;  /* 0x0000000400097213 */ /* 0x000fe40000000000 */
[----:B------:R-:W-:-:S04]  /*0360*/  IABS R7, R11 ;  /* 0x0000000b00077213 */ /* 0x000fc80000000000 */
[----:B------:R-:W0:Y:S08]  /*0370*/  I2F.RP R0, R7 ;  /* 0x0000000700007306 */ /* 0x000e300000209400 */
[----:B0-----:R-:W0:Y:S02]  /*0380*/  MUFU.RCP R0, R0 ;  /* 0x0000000000007308 */ /* 0x001e240000001000 */
[----:B0-----:R-:W-:-:S06]  /*0390*/  VIADD R3, R0, 0xffffffe ;  /* 0x0ffffffe00037836 */ /* 0x001fcc0000000000 */
[----:B------:R-:W0:Y:S02]  /*03a0*/  F2I.FTZ.U32.TRUNC.NTZ R3, R3 ;  /* 0x0000000300037305 */ /* 0x000e24000021f000 */
[----:B0-----:R-:W-:-:S04]  /*03b0*/  IMAD.MOV R8, RZ, RZ, -R3 ;  /* 0x000000ffff087224 */ /* 0x001fc800078e0a03 */
[----:B------:R-:W-:Y:S01]  /*03c0*/  IMAD.MOV.U32 R2, RZ, RZ, R8 ;  /* 0x000000ffff027224 */ /* 0x000fe200078e0008 */
[----:B------:R-:W-:-:S03]  /*03d0*/  IABS R8, R11 ;  /* 0x0000000b00087213 */ /* 0x000fc60000000000 */
[----:B------:R-:W-:Y:S02]  /*03e0*/  IMAD R5, R2, R7, RZ ;  /* 0x0000000702057224 */ /* 0x000fe400078e02ff */
[----:B------:R-:W-:Y:S02]  /*03f0*/  IMAD.MOV.U32 R2, RZ, RZ, RZ ;  /* 0x000000ffff027224 */ /* 0x000fe400078e00ff */
[----:B------:R-:W-:Y:S02]  /*0400*/  IMAD.MOV R0, RZ, RZ, -R8 ;  /* 0x000000ffff007224 */ /* 0x000fe400078e0a08 */
[----:B------:R-:W-:Y:S02]  /*0410*/  IMAD.HI.U32 R2, R3, R5, R2 ;  /* 0x0000000503027227 */ /* 0x000fe400078e0002 */
[----:B------:R-:W0:Y:S04]  /*0420*/  LDC R3, c[0x0][0x230] ;  /* 0x00008c00ff037b82 */ /* 0x000e280000000800 */
[----:B------:R-:W-:-:S04]  /*0430*/  IMAD.HI.U32 R2, R2, R9, RZ ;  /* 0x0000000902027227 */ /* 0x000fc800078e00ff */
[----:B------:R-:W-:-:S05]  /*0440*/  IMAD R0, R2, R0, R9 ;  /* 0x0000000002007224 */ /* 0x000fca00078e0209 */
[----:B------:R-:W-:Y:S01]  /*0450*/  ISETP.GT.U32.AND P1, PT, R7, R0, PT ;  /* 0x000000000700720c */ /* 0x000fe20003f24070 */
[----:B0-----:R-:W-:-:S12]  /*0460*/  VIADD R18, R3, 0x3f ;  /* 0x0000003f03127836 */ /* 0x001fd80000000000 */
[----:B------:R-:W-:Y:S02]  /*0470*/  @!P1 IMAD.IADD R0, R0, 0x1, -R7 ;  /* 0x0000000100009824 */ /* 0x000fe400078e0a07 */
[----:B------:R-:W-:Y:S01]  /*0480*/  @!P1 VIADD R2, R2, 0x1 ;  /* 0x0000000102029836 */ /* 0x000fe20000000000 */
[----:B------:R-:W-:Y:S02]  /*0490*/  ISETP.NE.AND P1, PT, R11, RZ, PT ;  /* 0x000000ff0b00720c */ /* 0x000fe40003f25270 */
[----:B------:R-:W-:Y:S02]  /*04a0*/  ISETP.GE.U32.AND P0, PT, R0, R7, PT ;  /* 0x000000070000720c */ /* 0x000fe40003f06070 */
[----:B------:R-:W-:-:S04]  /*04b0*/  LOP3.LUT R0, R4, R11, RZ, 0x3c, !PT ;  /* 0x0000000b04007212 */ /* 0x000fc800078e3cff */
[----:B------:R-:W-:-:S07]  /*04c0*/  ISETP.GE.AND P2, PT, R0, RZ, PT ;  /* 0x000000ff0000720c */ /* 0x000fce0003f46270 */
[----:B------:R-:W-:Y:S01]  /*04d0*/  @P0 VIADD R2, R2, 0x1 ;  /* 0x0000000102020836 */ /* 0x000fe20000000000 */
[----:B------:R-:W-:-:S03]  /*04e0*/  ISETP.GT.AND P0, PT, R18, 0x3f, PT ;  /* 0x0000003f1200780c */ /* 0x000fc60003f04270 */
[----:B------:R-:W-:-:S04]  /*04f0*/  IMAD.MOV.U32 R0, RZ, RZ, R2 ;  /* 0x000000ffff007224 */ /* 0x000fc800078e0002 */
[----:B------:R-:W-:Y:S01]  /*0500*/  @!P2 IMAD.MOV R0, RZ, RZ, -R0 ;  /* 0x000000ffff00a224 */ /* 0x000fe200078e0a00 */
[----:B------:R-:W-:-:S05]  /*0510*/  @!P1 LOP3.LUT R0, RZ, R11, RZ, 0x33, !PT ;  /* 0x0000000bff009212 */ /* 0x000fca00078e33ff */
[----:B------:R-:W-:-:S04]  /*0520*/  IMAD.MOV R2, RZ, RZ, -R0 ;  /* 0x000000ffff027224 */ /* 0x000fc800078e0a00 */
[----:B------:R-:W-:Y:S01]  /*0530*/  IMAD R2, R11, R2, R4 ;  /* 0x000000020b027224 */ /* 0x000fe200078e0204 */
[----:B------:R-:W-:-:S03]  /*0540*/  SHF.R.U32.HI R4, RZ, 0x6, R24 ;  /* 0x00000006ff047819 */ /* 0x000fc60000011618 */
[----:B------:R-:W-:Y:S01]  /*0550*/  IMAD.IADD R2, R6, 0x1, R2 ;  /* 0x0000000106027824 */ /* 0x000fe200078e0202 */
[----:B------:R-:W-:-:S04]  /*0560*/  SGXT.U32 R13, R4, 0x1 ;  /* 0x00000001040d781a */ /* 0x000fc80000000000 */
[C---:B------:R-:W-:Y:S02]  /*0570*/  LOP3.LUT R3, R13.reuse, 0x2, RZ, 0xfc, !PT ;  /* 0x000000020d037812 */ /* 0x040fe400078efcff */
[C---:B------:R-:W-:Y:S02]  /*0580*/  LOP3.LUT R3, R13.reuse, 0x8, RZ, 0xfc, !PT ;  /* 0x000000080d037812 */ /* 0x040fe400078efcff */
[C---:B------:R-:W-:Y:S02]  /*0590*/  LOP3.LUT R3, R13.reuse, 0x10, RZ, 0xfc, !PT ;  /* 0x000000100d037812 */ /* 0x040fe400078efcff */
[C---:B------:R-:W-:Y:S02]  /*05a0*/  LOP3.LUT R3, R13.reuse, 0x16, RZ, 0xfc, !PT ;  /* 0x000000160d037812 */ /* 0x040fe400078efcff */
[C---:B------:R-:W-:Y:S02]  /*05b0*/  LOP3.LUT R5, R13.reuse, 0x4, RZ, 0xfc, !PT ;  /* 0x000000040d057812 */ /* 0x040fe400078efcff */
[----:B------:R-:W-:-:S02]  /*05c0*/  LOP3.LUT R3, R13, 0x1c, RZ, 0xfc, !PT ;  /* 0x0000001c0d037812 */ /* 0x000fc400078efcff */
[C---:B------:R-:W-:Y:S02]  /*05d0*/  LOP3.LUT R5, R13.reuse, 0xa, RZ, 0xfc, !PT ;  /* 0x0000000a0d057812 */ /* 0x040fe400078efcff */
[C---:B------:R-:W-:Y:S02]  /*05e0*/  LOP3.LUT R3, R13.reuse, 0x24, RZ, 0xfc, !PT ;  /* 0x000000240d037812 */ /* 0x040fe400078efcff */
[C---:B------:R-:W-:Y:S02]  /*05f0*/  LOP3.LUT R4, R13.reuse, 0x6, RZ, 0xfc, !PT ;  /* 0x000000060d047812 */ /* 0x040fe400078efcff */
[C---:B------:R-:W-:Y:S02]  /*0600*/  LOP3.LUT R5, R13.reuse, 0x12, RZ, 0xfc, !PT ;  /* 0x000000120d057812 */ /* 0x040fe400078efcff */
[C---:B------:R-:W-:Y:S02]  /*0610*/  LOP3.LUT R3, R13.reuse, 0x2a, RZ, 0xfc, !PT ;  /* 0x0000002a0d037812 */ /* 0x040fe400078efcff */
[----:B------:R-:W-:-:S02]  /*0620*/  LOP3.LUT R4, R13, 0xc, RZ, 0xfc, !PT ;  /* 0x0000000c0d047812 */ /* 0x000fc400078efcff */
[C---:B------:R-:W-:Y:S02]  /*0630*/  LOP3.LUT R5, R13.reuse, 0x18, RZ, 0xfc, !PT ;  /* 0x000000180d057812 */ /* 0x040fe400078efcff */
[C---:B------:R-:W-:Y:S01]  /*0640*/  LOP3.LUT R3, R13.reuse, 0x32, RZ, 0xfc, !PT ;  /* 0x000000320d037812 */ /* 0x040fe200078efcff */
[----:B------:R-:W-:Y:S01]  /*0650*/  IMAD.SHL.U32 R3, R0, 0x200, RZ ;  /* 0x0000020000037824 */ /* 0x000fe200078e00ff */
[C---:B------:R-:W-:Y:S02]  /*0660*/  LOP3.LUT R4, R13.reuse, 0x14, RZ, 0xfc, !PT ;  /* 0x000000140d047812 */ /* 0x040fe400078efcff */
[----:B------:R-:W-:Y:S01]  /*0670*/  LOP3.LUT R5, R13, 0x20, RZ, 0xfc, !PT ;  /* 0x000000200d057812 */ /* 0x000fe200078efcff */
[----:B------:R-:W-:Y:S01]  /*0680*/  IMAD.IADD R244, R3, 0x1, R17 ;  /* 0x0000000103f47824 */ /* 0x000fe200078e0211 */
[----:B------:R-:W-:Y:S01]  /*0690*/  LOP3.LUT R4, R13, 0x1a, RZ, 0xfc, !PT ;  /* 0x0000001a0d047812 */ /* 0x000fe200078efcff */
[----:B------:R-:W-:Y:S01]  /*06a0*/  IMAD.IADD R240, R3, 0x1, R16 ;  /* 0x0000000103f07824 */ /* 0x000fe200078e0210 */
[----:B------:R-:W-:Y:S01]  /*06b0*/  LOP3.LUT R5, R13, 0x26, RZ, 0xfc, !PT ;  /* 0x000000260d057812 */ /* 0x000fe200078efcff */
[----:B------:R-:W-:Y:S01]  /*06c0*/  IMAD.IADD R227, R3, 0x1, R15 ;  /* 0x0000000103e37824 */ /* 0x000fe200078e020f */
[----:B------:R-:W-:Y:S01]  /*06d0*/  LOP3.LUT R4, R13, 0x22, RZ, 0xfc, !PT ;  /* 0x000000220d047812 */ /* 0x000fe200078efcff */
[----:B------:R-:W-:Y:S01]  /*06e0*/  IMAD.IADD R225, R3, 0x1, R12 ;  /* 0x0000000103e17824 */ /* 0x000fe200078e020c */
[----:B------:R-:W-:-:S02]  /*06f0*/  LOP3.LUT R5, R13, 0x2c, RZ, 0xfc, !PT ;  /* 0x0000002c0d057812 */ /* 0x000fc400078efcff */
[C---:B------:R-:W-:Y:S02]  /*0700*/  LOP3.LUT R4, R13.reuse, 0x28, RZ, 0xfc, !PT ;  /* 0x000000280d047812 */ /* 0x040fe400078efcff */
[C---:B------:R-:W-:Y:S02]  /*0710*/  LOP3.LUT R5, R13.reuse, 0x34, RZ, 0xfc, !PT ;  /* 0x000000340d057812 */ /* 0x040fe400078efcff */
[C---:B------:R-:W-:Y:S02]  /*0720*/  LOP3.LUT R4, R13.reuse, 0x30, RZ, 0xfc, !PT ;  /* 0x000000300d047812 */ /* 0x040fe400078efcff */
[C---:B------:R-:W-:Y:S02]  /*0730*/  LOP3.LUT R5, R13.reuse, 0x3a, RZ, 0xfc, !PT ;  /* 0x0000003a0d057812 */ /* 0x040fe400078efcff */
[----:B------:R-:W-:Y:S02]  /*0740*/  LOP3.LUT R4, R13, 0x36, RZ, 0xfc, !PT ;  /* 0x000000360d047812 */ /* 0x000fe400078efcff */
[----:B------:R-:W-:-:S02]  /*0750*/  LOP3.LUT R5, R3, 0x2, R13, 0xfe, !PT ;  /* 0x0000000203057812 */ /* 0x000fc400078efe0d */
[----:B------:R-:W-:Y:S02]  /*0760*/  LOP3.LUT R4, R13, 0x3c, RZ, 0xfc, !PT ;  /* 0x0000003c0d047812 */ /* 0x000fe400078efcff */
[C-C-:B------:R-:W-:Y:S01]  /*0770*/  LOP3.LUT R4, R3.reuse, 0x6, R13.reuse, 0xfe, !PT ;  /* 0x0000000603047812 */ /* 0x140fe200078efe0d */
[----:B------:R0:W-:Y:S01]  /*0780*/  STL [R1+0xc68], R5 ;  /* 0x000c680501007387 */ /* 0x0001e20000100800 */
[C-C-:B------:R-:W-:Y:S02]  /*0790*/  LOP3.LUT R247, R3.reuse, 0x4, R13.reuse, 0xfe, !PT ;  /* 0x0000000403f77812 */ /* 0x140fe400078efe0d */
[C-C-:B------:R-:W-:Y:S01]  /*07a0*/  LOP3.LUT R246, R3.reuse, 0x8, R13.reuse, 0xfe, !PT ;  /* 0x0000000803f67812 */ /* 0x140fe200078efe0d */
[----:B------:R1:W-:Y:S01]  /*07b0*/  STL [R1+0xc60], R4 ;  /* 0x000c600401007387 */ /* 0x0003e20000100800 */
[C-C-:B------:R-:W-:Y:S02]  /*07c0*/  LOP3.LUT R242, R3.reuse, 0x10, R13.reuse, 0xfe, !PT ;  /* 0x0000001003f27812 */ /* 0x140fe400078efe0d */
[C-C-:B------:R-:W-:Y:S01]  /*07d0*/  LOP3.LUT R243, R3.reuse, 0x12, R13.reuse, 0xfe, !PT ;  /* 0x0000001203f37812 */ /* 0x140fe200078efe0d */
[----:B------:R-:W-:Y:S01]  /*07e0*/  STL [R1+0xc64], R247 ;  /* 0x000c64f701007387 */ /* 0x000fe20000100800 */
[----:B------:R-:W-:-:S02]  /*07f0*/  LOP3.LUT R245, R3, 0x14, R13, 0xfe, !PT ;  /* 0x0000001403f57812 */ /* 0x000fc400078efe0d */
[C-C-:B0-----:R-:W-:Y:S02]  /*0800*/  LOP3.LUT R5, R3.reuse, 0xa, R13.reuse, 0xfe, !PT ;  /* 0x0000000a03057812 */ /* 0x141fe400078efe0d */
[C-C-:B------:R-:W-:Y:S02]  /*0810*/  LOP3.LUT R239, R3.reuse, 0x18, R13.reuse, 0xfe, !PT ;  /* 0x0000001803ef7812 */ /* 0x140fe400078efe0d */
[C-C-:B-1----:R-:W-:Y:S01]  /*0820*/  LOP3.LUT R4, R3.reuse, 0xc, R13.reuse, 0xfe, !PT ;  /* 0x0000000c03047812 */ /* 0x142fe200078efe0d */
[----:B------:R-:W-:Y:S01]  /*0830*/  STL [R1+0xc58], R5 ;  /* 0x000c580501007387 */ /* 0x000fe20000100800 */
[C-C-:B------:R-:W-:Y:S02]  /*0840*/  LOP3.LUT R237, R3.reuse, 0x1a, R13.reuse, 0xfe, !PT ;  /* 0x0000001a03ed7812 */ /* 0x140fe400078efe0d */
[C-C-:B------:R-:W-:Y:S01]  /*0850*/  LOP3.LUT R238, R3.reuse, 0x1c, R13.reuse, 0xfe, !PT ;  /* 0x0000001c03ee7812 */ /* 0x140fe200078efe0d */
[----:B------:R-:W-:Y:S01]  /*0860*/  STL [R1+0xc5c], R246 ;  /* 0x000c5cf601007387 */ /* 0x000fe20000100800 */
[----:B------:R-:W-:-:S02]  /*0870*/  LOP3.LUT R241, R3, 0x20, R13, 0xfe, !PT ;  /* 0x0000002003f17812 */ /* 0x000fc400078efe0d */
[C-C-:B------:R-:W-:Y:S01]  /*0880*/  LOP3.LUT R231, R3.reuse, 0x22, R13.reuse, 0xfe, !PT ;  /* 0x0000002203e77812 */ /* 0x140fe200078efe0d */
[----:B------:R0:W-:Y:S01]  /*0890*/  STL [R1+0xc54], R4 ;  /* 0x000c540401007387 */ /* 0x0001e20000100800 */
[C-C-:B------:R-:W-:Y:S02]  /*08a0*/  LOP3.LUT R232, R3.reuse, 0x24, R13.reuse, 0xfe, !PT ;  /* 0x0000002403e87812 */ /* 0x140fe400078efe0d */
[C-C-:B------:R-:W-:Y:S01]  /*08b0*/  LOP3.LUT R233, R3.reuse, 0x26, R13.reuse, 0xfe, !PT ;  /* 0x0000002603e97812 */ /* 0x140fe200078efe0d */
[----:B------:R-:W-:Y:S01]  /*08c0*/  STL [R1+0xc50], R244 ;  /* 0x000c50f401007387 */ /* 0x000fe20000100800 */
[C-C-:B------:R-:W-:Y:S02]  /*08d0*/  LOP3.LUT R234, R3.reuse, 0x28, R13.reuse, 0xfe, !PT ;  /* 0x0000002803ea7812 */ /* 0x140fe400078efe0d */
[C-C-:B------:R-:W-:Y:S01]  /*08e0*/  LOP3.LUT R235, R3.reuse, 0x2a, R13.reuse, 0xfe, !PT ;  /* 0x0000002a03eb7812 */ /* 0x140fe200078efe0d */
[----:B------:R-:W-:Y:S01]  /*08f0*/  STL [R1+0xc4c], R242 ;  /* 0x000c4cf201007387 */ /* 0x000fe20000100800 */
[----:B------:R-:W-:-:S02]  /*0900*/  LOP3.LUT R226, R3, 0x2c, R13, 0xfe, !PT ;  /* 0x0000002c03e27812 */ /* 0x000fc400078efe0d */
[C-C-:B0-----:R-:W-:Y:S01]  /*0910*/  LOP3.LUT R4, R3.reuse, 0x16, R13.reuse, 0xfe, !PT ;  /* 0x0000001603047812 */ /* 0x141fe200078efe0d */
[----:B------:R-:W-:Y:S01]  /*0920*/  STL [R1+0xc48], R243 ;  /* 0x000c48f301007387 */ /* 0x000fe20000100800 */
[C-C-:B------:R-:W-:Y:S02]  /*0930*/  LOP3.LUT R228, R3.reuse, 0x30, R13.reuse, 0xfe, !PT ;  /* 0x0000003003e47812 */ /* 0x140fe400078efe0d */
[C-C-:B------:R-:W-:Y:S01]  /*0940*/  LOP3.LUT R229, R3.reuse, 0x32, R13.reuse, 0xfe, !PT ;  /* 0x0000003203e57812 */ /* 0x140fe200078efe0d */
[----:B------:R-:W-:Y:S01]  /*0950*/  STL [R1+0xc44], R245 ;  /* 0x000c44f501007387 */ /* 0x000fe20000100800 */
[C-C-:B------:R-:W-:Y:S02]  /*0960*/  LOP3.LUT R230, R3.reuse, 0x34, R13.reuse, 0xfe, !PT ;  /* 0x0000003403e67812 */ /* 0x140fe400078efe0d */
[C-C-:B------:R-:W-:Y:S01]  /*0970*/  LOP3.LUT R221, R3.reuse, 0x36, R13.reuse, 0xfe, !PT ;  /* 0x0000003603dd7812 */ /* 0x140fe200078efe0d */
[----:B------:R0:W-:Y:S01]  /*0980*/  STL [R1+0xc40], R4 ;  /* 0x000c400401007387 */ /* 0x0001e20000100800 */
[----:B------:R-:W-:-:S02]  /*0990*/  LOP3.LUT R222, R3, 0x38, R13, 0xfe, !PT ;  /* 0x0000003803de7812 */ /* 0x000fc400078efe0d */
[C-C-:B------:R-:W-:Y:S01]  /*09a0*/  LOP3.LUT R223, R3.reuse, 0x3a, R13.reuse, 0xfe, !PT ;  /* 0x0000003a03df7812 */ /* 0x140fe200078efe0d */
[----:B------:R-:W-:Y:S01]  /*09b0*/  STL [R1+0xc3c], R239 ;  /* 0x000c3cef01007387 */ /* 0x000fe20000100800 */
[----:B------:R-:W-:Y:S02]  /*09c0*/  LOP3.LUT R224, R3, 0x3c, R13, 0xfe, !PT ;  /* 0x0000003c03e07812 */ /* 0x000fe400078efe0d */
[----:B------:R-:W-:Y:S01]  /*09d0*/  LOP3.LUT R0, R13, 0x38, RZ, 0xfc, !PT ;  /* 0x000000380d007812 */ /* 0x000fe200078efcff */
[----:B------:R-:W-:Y:S01]  /*09e0*/  STL [R1+0xc38], R237 ;  /* 0x000c38ed01007387 */ /* 0x000fe20000100800 */
[----:B------:R-:W-:Y:S02]  /*09f0*/  LOP3.LUT R0, R3, R13, RZ, 0xfc, !PT ;  /* 0x0000000d03007212 */ /* 0x000fe400078efcff */
[----:B0-----:R-:W-:Y:S01]  /*0a00*/  LEA.HI R4, R24, R3, RZ, 0x1a ;  /* 0x0000000318047211 */ /* 0x001fe200078fd0ff */
[----:B------:R-:W-:Y:S01]  /*0a10*/  STL [R1+0xc34], R238 ;  /* 0x000c34ee01007387 */ /* 0x000fe20000100800 */
[----:B------:R-:W-:-:S02]  /*0a20*/  LOP3.LUT R216, R0, 0x40, RZ, 0xfc, !PT ;  /* 0x0000004000d87812 */ /* 0x000fc400078efcff */
[----:B------:R-:W-:Y:S01]  /*0a30*/  LOP3.LUT R217, R0, 0x42, RZ, 0xfc, !PT ;  /* 0x0000004200d97812 */ /* 0x000fe200078efcff */
[----:B------:R-:W-:Y:S01]  /*0a40*/  STL [R1+0xc30], R240 ;  /* 0x000c30f001007387 */ /* 0x000fe20000100800 */
[----:B------:R-:W-:Y:S01]  /*0a50*/  VIADD R213, R4, 0x4e ;  /* 0x0000004e04d57836 */ /* 0x000fe20000000000 */
[----:B------:R-:W-:Y:S01]  /*0a60*/  LOP3.LUT R218, R0, 0x44, RZ, 0xfc, !PT ;  /* 0x0000004400da7812 */ /* 0x000fe200078efcff */
[C---:B------:R-:W-:Y:S01]  /*0a70*/  VIADD R201, R4.reuse, 0x5e ;  /* 0x0000005e04c97836 */ /* 0x040fe20000000000 */
        /* <DEDUP_REMOVED lines=27> */
[----:B------:R-:W-:Y:S01]  /*0c30*/  VIADD R9, R4, 0x1fe ;  /* 0x000001fe04097836 */ /* 0x000fe20000000000 */
[----:B------:R-:W-:Y:S01]  /*0c40*/  STL [R1+0xc0c], R227 ;  /* 0x000c0ce301007387 */ /* 0x000fe20000100800 */
[----:B------:R-:W-:-:S02]  /*0c50*/  LOP3.LUT R207, R0, 0x56, RZ, 0xfc, !PT ;  /* 0x0000005600cf7812 */ /* 0x000fc400078efcff */
[C---:B------:R-:W-:Y:S01]  /*0c60*/  LOP3.LUT R208, R0.reuse, 0x58, RZ, 0xfc, !PT ;  /* 0x0000005800d07812 */ /* 0x040fe200078efcff */
[----:B------:R-:W-:Y:S01]  /*0c70*/  STL [R1+0xc08], R228 ;  /* 0x000c08e401007387 */ /* 0x000fe20000100800 */
[C---:B------:R-:W-:Y:S02]  /*0c80*/  LOP3.LUT R209, R0.reuse, 0x5a, RZ, 0xfc, !PT ;  /* 0x0000005a00d17812 */ /* 0x040fe400078efcff */
[C---:B------:R-:W-:Y:S01]  /*0c90*/  LOP3.LUT R210, R0.reuse, 0x5c, RZ, 0xfc, !PT ;  /* 0x0000005c00d27812 */ /* 0x040fe200078efcff */
[----:B------:R-:W-:Y:S01]  /*0ca0*/  STL [R1+0xc04], R229 ;  /* 0x000c04e501007387 */ /* 0x000fe20000100800 */
[C---:B------:R-:W-:Y:S02]  /*0cb0*/  LOP3.LUT R202, R0.reuse, 0x60, RZ, 0xfc, !PT ;  /* 0x0000006000ca7812 */ /* 0x040fe400078efcff */
[C---:B------:R-:W-:Y:S01]  /*0cc0*/  LOP3.LUT R203, R0.reuse, 0x62, RZ, 0xfc, !PT ;  /* 0x0000006200cb7812 */ /* 0x040fe200078efcff */
        /* <DEDUP_REMOVED lines=42> */
[----:B------:R0:W-:Y:S01]  /*0f70*/  STL [R1+0xbc4], R3 ;  /* 0x000bc40301007387 */ /* 0x0001e20000100800 */
[C---:B------:R-:W-:Y:S02]  /*0f80*/  LOP3.LUT R166, R0.reuse, 0xa4, RZ, 0xfc, !PT ;  /* 0x000000a400a67812 */ /* 0x040fe400078efcff */
[C---:B------:R-:W-:Y:S01]  /*0f90*/  LOP3.LUT R167, R0.reuse, 0xa6, RZ, 0xfc, !PT ;  /* 0x000000a600a77812 */ /* 0x040fe200078efcff */
[----:B------:R1:W-:Y:S01]  /*0fa0*/  STL [R1+0xbbc], R6 ;  /* 0x000bbc0601007387 */ /* 0x0003e20000100800 */
[----:B------:R-:W-:-:S02]  /*0fb0*/  LOP3.LUT R168, R0, 0xa8, RZ, 0xfc, !PT ;  /* 0x000000a800a87812 */ /* 0x000fc400078efcff */
[C---:B------:R-:W-:Y:S01]  /*0fc0*/  LOP3.LUT R169, R0.reuse, 0xaa, RZ, 0xfc, !PT ;  /* 0x000000aa00a97812 */ /* 0x040fe200078efcff */
[----:B------:R-:W-:Y:S01]  /*0fd0*/  STL [R1+0xbc0], R22 ;  /* 0x000bc01601007387 */ /* 0x000fe20000100800 */
[----:B------:R-:W-:Y:S01]  /*0fe0*/  LOP3.LUT R170, R0, 0xac, RZ, 0xfc, !PT ;  /* 0x000000ac00aa7812 */ /* 0x000fe200078efcff */
[----:B0-----:R-:W-:Y:S01]  /*0ff0*/  VIADD R3, R4, 0x10e ;  /* 0x0000010e04037836 */ /* 0x001fe20000000000 */
[C---:B------:R-:W-:Y:S01]  /*1000*/  LOP3.LUT R162, R0.reuse, 0xb0, RZ, 0xfc, !PT ;  /* 0x000000b000a27812 */ /* 0x040fe200078efcff */
[----:B------:R0:W-:Y:S01]  /*1010*/  STL [R1+0xbb8], R5 ;  /* 0x000bb80501007387 */ /* 0x0001e20000100800 */
[----:B------:R-:W-:Y:S01]  /*1020*/  LOP3.LUT R163, R0, 0xb2, RZ, 0xfc, !PT ;  /* 0x000000b200a37812 */ /* 0x000fe200078efcff */
[----:B-1----:R-:W-:Y:S01]  /*1030*/  VIADD R6, R4, 0x13e ;  /* 0x0000013e04067836 */ /* 0x002fe20000000000 */
[C---:B------:R-:W-:Y:S01]  /*1040*/  LOP3.LUT R164, R0.reuse, 0xb4, RZ, 0xfc, !PT ;  /* 0x000000b400a47812 */ /* 0x040fe200078efcff */
[----:B------:R1:W-:Y:S01]  /*1050*/  STL [R1+0xbb4], R3 ;  /* 0x000bb40301007387 */ /* 0x0003e20000100800 */
[----:B------:R-:W-:-:S02]  /*1060*/  LOP3.LUT R165, R0, 0xb6, RZ, 0xfc, !PT ;  /* 0x000000b600a57812 */ /* 0x000fc400078efcff */
[C---:B------:R-:W-:Y:S02]  /*1070*/  LOP3.LUT R156, R0.reuse, 0xb8, RZ, 0xfc, !PT ;  /* 0x000000b8009c7812 */ /* 0x040fe400078efcff */
[----:B------:R-:W-:Y:S01]  /*1080*/  LOP3.LUT R157, R0, 0xba, RZ, 0xfc, !PT ;  /* 0x000000ba009d7812 */ /* 0x000fe200078efcff */
[----:B0-----:R-:W-:Y:S01]  /*1090*/  VIADD R5, R4, 0x11e ;  /* 0x0000011e04057836 */ /* 0x001fe20000000000 */
[C---:B------:R-:W-:Y:S02]  /*10a0*/  LOP3.LUT R158, R0.reuse, 0xbc, RZ, 0xfc, !PT ;  /* 0x000000bc009e7812 */ /* 0x040fe400078efcff */
[----:B------:R-:W-:Y:S01]  /*10b0*/  LOP3.LUT R160, R0, 0xc0, RZ, 0xfc, !PT ;  /* 0x000000c000a07812 */ /* 0x000fe200078efcff */
[----:B-1----:R-:W-:Y:S01]  /*10c0*/  VIADD R3, R4, 0x12e ;  /* 0x0000012e04037836 */ /* 0x002fe20000000000 */
[----:B------:R0:W-:Y:S01]  /*10d0*/  STL [R1+0xbb0], R5 ;  /* 0x000bb00501007387 */ /* 0x0001e20000100800 */
[C---:B------:R-:W-:Y:S02]  /*10e0*/  LOP3.LUT R152, R0.reuse, 0xc2, RZ, 0xfc, !PT ;  /* 0x000000c200987812 */ /* 0x040fe400078efcff */
[C---:B------:R-:W-:Y:S01]  /*10f0*/  LOP3.LUT R153, R0.reuse, 0xc4, RZ, 0xfc, !PT ;  /* 0x000000c400997812 */ /* 0x040fe200078efcff */
[----:B------:R1:W-:Y:S01]  /*1100*/  STL [R1+0xbac], R3 ;  /* 0x000bac0301007387 */ /* 0x0003e20000100800 */
[----:B------:R-:W-:-:S02]  /*1110*/  LOP3.LUT R154, R0, 0xc6, RZ, 0xfc, !PT ;  /* 0x000000c6009a7812 */ /* 0x000fc400078efcff */
[C---:B------:R-:W-:Y:S01]  /*1120*/  LOP3.LUT R155, R0.reuse, 0xc8, RZ, 0xfc, !PT ;  /* 0x000000c8009b7812 */ /* 0x040fe200078efcff */
[----:B------:R2:W-:Y:S01]  /*1130*/  STL [R1+0xba8], R6 ;  /* 0x000ba80601007387 */ /* 0x0005e20000100800 */
[----:B------:R-:W-:Y:S01]  /*1140*/  LOP3.LUT R236, R0, 0xca, RZ, 0xfc, !PT ;  /* 0x000000ca00ec7812 */ /* 0x000fe200078efcff */
[----:B0-----:R-:W-:Y:S01]  /*1150*/  VIADD R5, R4, 0x14e ;  /* 0x0000014e04057836 */ /* 0x001fe20000000000 */
[C---:B------:R-:W-:Y:S02]  /*1160*/  LOP3.LUT R251, R0.reuse, 0xd8, RZ, 0xfc, !PT ;  /* 0x000000d800fb7812 */ /* 0x040fe400078efcff */
[----:B------:R-:W-:Y:S01]  /*1170*/  LOP3.LUT R18, R0, 0xea, RZ, 0xfc, !PT ;  /* 0x000000ea00127812 */ /* 0x000fe200078efcff */
[----:B-1----:R-:W-:Y:S01]  /*1180*/  VIADD R3, R4, 0x15e ;  /* 0x0000015e04037836 */ /* 0x002fe20000000000 */
[----:B------:R0:W-:Y:S01]  /*1190*/  STL [R1+0xba4], R5 ;  /* 0x000ba40501007387 */ /* 0x0001e20000100800 */
[----:B------:R-:W-:Y:S01]  /*11a0*/  LOP3.LUT R16, R0, 0xec, RZ, 0xfc, !PT ;  /* 0x000000ec00107812 */ /* 0x000fe200078efcff */
[----:B--2---:R-:W-:-:S02]  /*11b0*/  VIADD R6, R4, 0x16e ;  /* 0x0000016e04067836 */ /* 0x004fc40000000000 */
[----:B------:R1:W-:Y:S01]  /*11c0*/  STL [R1+0xba0], R3 ;  /* 0x000ba00301007387 */ /* 0x0003e20000100800 */
[C---:B------:R-:W-:Y:S02]  /*11d0*/  LOP3.LUT R17, R0.reuse, 0x110, RZ, 0xfc, !PT ;  /* 0x0000011000117812 */ /* 0x040fe400078efcff */
        /* <DEDUP_REMOVED lines=8> */
[----:B------:R-:W-:-:S02]  /*1260*/  LOP3.LUT R20, R0, 0x1b0, RZ, 0xfc, !PT ;  /* 0x000001b000147812 */ /* 0x000fc400078efcff */
[C---:B--2---:R-:W-:Y:S01]  /*1270*/  LOP3.LUT R6, R0.reuse, 0xfa, RZ, 0xfc, !PT ;  /* 0x000000fa00067812 */ /* 0x044fe200078efcff */
[----:B------:R1:W-:Y:S01]  /*1280*/  STL [R1+0xb94], R3 ;  /* 0x000b940301007387 */ /* 0x0003e20000100800 */
[C---:B------:R-:W-:Y:S02]  /*1290*/  LOP3.LUT R7, R0.reuse, 0x1bc, RZ, 0xfc, !PT ;  /* 0x000001bc00077812 */ /* 0x040fe400078efcff */
[C---:B------:R-:W-:Y:S02]  /*12a0*/  LOP3.LUT R250, R0.reuse, 0x1c0, RZ, 0xfc, !PT ;  /* 0x000001c000fa7812 */ /* 0x040fe400078efcff */
[----:B------:R-:W-:Y:S01]  /*12b0*/  LOP3.LUT R15, R0, 0x1c4, RZ, 0xfc, !PT ;  /* 0x000001c4000f7812 */ /* 0x000fe200078efcff */
[----:B0-----:R-:W-:Y:S01]  /*12c0*/  VIADD R5, R4, 0x1ae ;  /* 0x000001ae04057836 */ /* 0x001fe20000000000 */
[C---:B------:R-:W-:Y:S02]  /*12d0*/  LOP3.LUT R19, R0.reuse, 0x1c6, RZ, 0xfc, !PT ;  /* 0x000001c600137812 */ /* 0x040fe400078efcff */
[----:B------:R-:W-:Y:S01]  /*12e0*/  LOP3.LUT R249, R0, 0x1da, RZ, 0xfc, !PT ;  /* 0x000001da00f97812 */ /* 0x000fe200078efcff */
[----:B-1----:R-:W-:Y:S01]  /*12f0*/  VIADD R3, R4, 0x1be ;  /* 0x000001be04037836 */ /* 0x002fe20000000000 */
[----:B------:R0:W-:Y:S01]  /*1300*/  STL [R1+0xb8c], R5 ;  /* 0x000b8c0501007387 */ /* 0x0001e20000100800 */
[----:B------:R-:W-:-:S03]  /*1310*/  LOP3.LUT R252, R0, 0x1ea, RZ, 0xfc, !PT ;  /* 0x000001ea00fc7812 */ /* 0x000fc600078efcff */
[----:B------:R-:W-:Y:S04]  /*1320*/  STL [R1+0xb90], R8 ;  /* 0x000b900801007387 */ /* 0x000fe80000100800 */
[----:B------:R1:W-:Y:S01]  /*1330*/  STL [R1+0xb88], R3 ;  /* 0x000b880301007387 */ /* 0x0003e20000100800 */
[----:B0-----:R-:W-:-:S03]  /*1340*/  LOP3.LUT R5, R0, 0xd2, RZ, 0xfc, !PT ;  /* 0x000000d200057812 */ /* 0x001fc600078efcff */
[----:B------:R-:W-:Y:S01]  /*1350*/  STL [R1+0xb84], R12 ;  /* 0x000b840c01007387 */ /* 0x000fe20000100800 */
[----:B-1----:R-:W-:Y:S01]  /*1360*/  VIADD R3, R4, 0x1ee ;  /* 0x000001ee04037836 */ /* 0x002fe20000000000 */
[----:B------:R-:W-:-:S04]  /*1370*/  LOP3.LUT R4, R0, 0xcc, RZ, 0xfc, !PT ;  /* 0x000000cc00047812 */ /* 0x000fc800078efcff */
[----:B------:R0:W-:Y:S04]  /*1380*/  STL [R1+0xb7c], R3 ;  /* 0x000b7c0301007387 */ /* 0x0001e80000100800 */
[----:B------:R-:W-:Y:S04]  /*1390*/  STL [R1+0xb80], R10 ;  /* 0x000b800a01007387 */ /* 0x000fe80000100800 */
[----:B------:R-:W-:Y:S01]  /*13a0*/  STL [R1+0xb78], R9 ;  /* 0x000b780901007387 */ /* 0x000fe20000100800 */
[----:B0-----:R-:W-:-:S03]  /*13b0*/  LOP3.LUT R3, R0, 0xd0, RZ, 0xfc, !PT ;  /* 0x000000d000037812 */ /* 0x001fc600078efcff */
[----:B------:R-:W-:Y:S04]  /*13c0*/  STL [R1+0xbe8], R216 ;  /* 0x000be8d801007387 */ /* 0x000fe80000100800 */
        /* <DEDUP_REMOVED lines=60> */
[----:B------:R0:W-:Y:S04]  /*1790*/  STL [R1+0xea8], R4 ;  /* 0x000ea80401007387 */ /* 0x0001e80000100800 */
[----:B------:R-:W-:Y:S04]  /*17a0*/  STL [R1+0xe9c], R236 ;  /* 0x000e9cec01007387 */ /* 0x000fe80000100800 */
[----:B------:R1:W-:Y:S01]  /*17b0*/  STL [R1+0xeac], R3 ;  /* 0x000eac0301007387 */ /* 0x0003e20000100800 */
[----:B0-----:R-:W-:-:S03]  /*17c0*/  LOP3.LUT R4, R0, 0xd4, RZ, 0xfc, !PT ;  /* 0x000000d400047812 */ /* 0x001fc600078efcff */
[----:B------:R0:W-:Y:S04]  /*17d0*/  STL [R1+0xeb4], R5 ;  /* 0x000eb40501007387 */ /* 0x0001e80000100800 */
[----:B------:R2:W-:Y:S01]  /*17e0*/  STL [R1+0xebc], R4 ;  /* 0x000ebc0401007387 */ /* 0x0005e20000100800 */
[C---:B-1----:R-:W-:Y:S02]  /*17f0*/  LOP3.LUT R3, R0.reuse, 0xd6, RZ, 0xfc, !PT ;  /* 0x000000d600037812 */ /* 0x042fe400078efcff */
[----:B0-----:R-:W-:-:S03]  /*1800*/  LOP3.LUT R5, R0, 0xda, RZ, 0xfc, !PT ;  /* 0x000000da00057812 */ /* 0x001fc600078efcff */
[----:B------:R0:W-:Y:S01]  /*1810*/  STL [R1+0xec0], R3 ;  /* 0x000ec00301007387 */ /* 0x0001e20000100800 */
[----:B--2---:R-:W-:-:S03]  /*1820*/  LOP3.LUT R4, R0, 0xe0, RZ, 0xfc, !PT ;  /* 0x000000e000047812 */ /* 0x004fc600078efcff */
[----:B------:R1:W-:Y:S04]  /*1830*/  STL [R1+0xec4], R5 ;  /* 0x000ec40501007387 */ /* 0x0003e80000100800 */
[----:B------:R-:W-:Y:S01]  /*1840*/  STL [R1+0xeb8], R251 ;  /* 0x000eb8fb01007387 */ /* 0x000fe20000100800 */
[C---:B0-----:R-:W-:Y:S02]  /*1850*/  LOP3.LUT R3, R0.reuse, 0xdc, RZ, 0xfc, !PT ;  /* 0x000000dc00037812 */ /* 0x041fe400078efcff */
[----:B-1----:R-:W-:-:S03]  /*1860*/  LOP3.LUT R5, R0, 0xe4, RZ, 0xfc, !PT ;  /* 0x000000e400057812 */ /* 0x002fc600078efcff */
[----:B------:R0:W-:Y:S04]  /*1870*/  STL [R1+0xec8], R3 ;  /* 0x000ec80301007387 */ /* 0x0001e80000100800 */
[----:B------:R1:W-:Y:S01]  /*1880*/  STL [R1+0xecc], R4 ;  /* 0x000ecc0401007387 */ /* 0x0003e20000100800 */
[C---:B0-----:R-:W-:Y:S02]  /*1890*/  LOP3.LUT R3, R0.reuse, 0xe2, RZ, 0xfc, !PT ;  /* 0x000000e200037812 */ /* 0x041fe400078efcff */
[----:B-1----:R-:W-:-:S03]  /*18a0*/  LOP3.LUT R4, R0, 0xe6, RZ, 0xfc, !PT ;  /* 0x000000e600047812 */ /* 0x002fc600078efcff */
[----:B------:R0:W-:Y:S04]  /*18b0*/  STL [R1+0xedc], R3 ;  /* 0x000edc0301007387 */ /* 0x0001e80000100800 */
[----:B------:R1:W-:Y:S04]  /*18c0*/  STL [R1+0xed8], R5 ;  /* 0x000ed80501007387 */ /* 0x0003e80000100800 */
[----:B------:R2:W-:Y:S01]  /*18d0*/  STL [R1+0xee8], R4 ;  /* 0x000ee80401007387 */ /* 0x0005e20000100800 */
[C---:B0-----:R-:W-:Y:S02]  /*18e0*/  LOP3.LUT R3, R0.reuse, 0xe8, RZ, 0xfc, !PT ;  /* 0x000000e800037812 */ /* 0x041fe400078efcff */
[----:B-1----:R-:W-:-:S03]  /*18f0*/  LOP3.LUT R5, R0, 0xf6, RZ, 0xfc, !PT ;  /* 0x000000f600057812 */ /* 0x002fc600078efcff */
[----:B------:R0:W-:Y:S01]  /*1900*/  STL [R1+0xeec], R3 ;  /* 0x000eec0301007387 */ /* 0x0001e20000100800 */
[----:B--2---:R-:W-:-:S03]  /*1910*/  LOP3.LUT R4, R0, 0xf0, RZ, 0xfc, !PT ;  /* 0x000000f000047812 */ /* 0x004fc600078efcff */
[----:B------:R-:W-:Y:S04]  /*1920*/  STL [R1+0xee4], R18 ;  /* 0x000ee41201007387 */ /* 0x000fe80000100800 */
[----:B------:R1:W-:Y:S01]  /*1930*/  STL [R1+0xef4], R4 ;  /* 0x000ef40401007387 */ /* 0x0003e20000100800 */
[----:B0-----:R-:W-:-:S03]  /*1940*/  LOP3.LUT R3, R0, 0xf2, RZ, 0xfc, !PT ;  /* 0x000000f200037812 */ /* 0x001fc600078efcff */
[----:B------:R-:W-:Y:S04]  /*1950*/  STL [R1+0xef0], R16 ;  /* 0x000ef01001007387 */ /* 0x000fe80000100800 */
[----:B------:R-:W-:Y:S01]  /*1960*/  STL [R1+0xefc], R3 ;  /* 0x000efc0301007387 */ /* 0x000fe20000100800 */
[----:B-1----:R-:W-:-:S05]  /*1970*/  LOP3.LUT R4, R0, 0xf4, RZ, 0xfc, !PT ;  /* 0x000000f400047812 */ /* 0x002fca00078efcff */
        /* <DEDUP_REMOVED lines=24> */
[----:B------:R-:W-:Y:S01]  /*1b00*/  STL [R1+0xf3c], R17 ;  /* 0x000f3c1101007387 */ /* 0x000fe20000100800 */
[----:B0-----:R-:W-:-:S03]  /*1b10*/  LOP3.LUT R4, R0, 0x116, RZ, 0xfc, !PT ;  /* 0x0000011600047812 */ /* 0x001fc600078efcff */
[----:B------:R0:W-:Y:S01]  /*1b20*/  STL [R1+0xf4c], R5 ;  /* 0x000f4c0501007387 */ /* 0x0001e20000100800 */
[----:B-1----:R-:W-:-:S03]  /*1b30*/  LOP3.LUT R6, R0, 0x11c, RZ, 0xfc, !PT ;  /* 0x0000011c00067812 */ /* 0x002fc600078efcff */
        /* <DEDUP_REMOVED lines=66> */
[----:B0-----:R-:W-:-:S03]  /*1f60*/  LOP3.LUT R5, R0, 0x166, RZ, 0xfc, !PT ;  /* 0x0000016600057812 */ /* 0x001fc600078efcff */
[----:B------:R-:W-:Y:S01]  /*1f70*/  STL [R1+0xdb4], R21 ;  /* 0x000db41501007387 */ /* 0x000fe20000100800 */
[----:B-1----:R-:W-:-:S03]  /*1f80*/  LOP3.LUT R4, R0, 0x168, RZ, 0xfc, !PT ;  /* 0x0000016800047812 */ /* 0x002fc600078efcff */
[----:B------:R0:W-:Y:S01]  /*1f90*/  STL [R1+0xd90], R5 ;  /* 0x000d900501007387 */ /* 0x0001e20000100800 */
[----:B--2---:R-:W-:-:S03]  /*1fa0*/  LOP3.LUT R6, R0, 0x170, RZ, 0xfc, !PT ;  /* 0x0000017000067812 */ /* 0x004fc600078efcff */
        /* <DEDUP_REMOVED lines=69> */
[----:B------:R-:W-:Y:S01]  /*2400*/  STL [R1+0xcdc], R7 ;  /* 0x000cdc0701007387 */ /* 0x000fe20000100800 */
[C---:B0-----:R-:W-:Y:S02]  /*2410*/  LOP3.LUT R5, R0.reuse, 0x1ca, RZ, 0xfc, !PT ;  /* 0x000001ca00057812 */ /* 0x041fe400078efcff */
[----:B-1----:R-:W-:-:S05]  /*2420*/  LOP3.LUT R4, R0, 0x1c2, RZ, 0xfc, !PT ;  /* 0x000001c200047812 */ /* 0x002fca00078efcff */
[----:B------:R0:W-:Y:S04]  /*2430*/  STL [R1+0xcd4], R4 ;  /* 0x000cd40401007387 */ /* 0x0001e80000100800 */
[----:B------:R-:W-:Y:S04]  /*2440*/  STL [R1+0xcd8], R250 ;  /* 0x000cd8fa01007387 */ /* 0x000fe80000100800 */
[----:B------:R-:W-:Y:S01]  /*2450*/  STL [R1+0xcd0], R15 ;  /* 0x000cd00f01007387 */ /* 0x000fe20000100800 */
[----:B0-----:R-:W-:-:S05]  /*2460*/  LOP3.LUT R4, R0, 0x1c8, RZ, 0xfc, !PT ;  /* 0x000001c800047812 */ /* 0x001fca00078efcff */
[----:B------:R0:W-:Y:S04]  /*2470*/  STL [R1+0xcc8], R4 ;  /* 0x000cc80401007387 */ /* 0x0001e80000100800 */
[----:B------:R1:W-:Y:S04]  /*2480*/  STL [R1+0xcc4], R5 ;  /* 0x000cc40501007387 */ /* 0x0003e80000100800 */
[----:B------:R-:W-:Y:S01]  /*2490*/  STL [R1+0xccc], R19 ;  /* 0x000ccc1301007387 */ /* 0x000fe20000100800 */
[----:B0-----:R-:W-:Y:S01]  /*24a0*/  IMAD R4, R2, 0x40, R14 ;  /* 0x0000004002047824 */ /* 0x001fe200078e020e */
[----:B------:R-:W-:-:S02]  /*24b0*/  LOP3.LUT R2, R0, 0x1cc, RZ, 0xfc, !PT ;  /* 0x000001cc00027812 */ /* 0x000fc400078efcff */
[C---:B------:R-:W-:Y:S02]  /*24c0*/  LOP3.LUT R14, R0.reuse, 0x1d0, RZ, 0xfc, !PT ;  /* 0x000001d0000e7812 */ /* 0x040fe400078efcff */
[----:B------:R0:W-:Y:S01]  /*24d0*/  STL [R1+0xc2c], R4 ;  /* 0x000c2c0401007387 */ /* 0x0001e20000100800 */
[----:B-1----:R-:W-:-:S03]  /*24e0*/  LOP3.LUT R5, R0, 0x1d2, RZ, 0xfc, !PT ;  /* 0x000001d200057812 */ /* 0x002fc600078efcff */
[----:B------:R1:W-:Y:S04]  /*24f0*/  STL [R1+0xcc0], R2 ;  /* 0x000cc00201007387 */ /* 0x0003e80000100800 */
[----:B------:R2:W-:Y:S01]  /*2500*/  STL [R1+0xcb8], R5 ;  /* 0x000cb80501007387 */ /* 0x0005e20000100800 */
[----:B0-----:R-:W-:-:S03]  /*2510*/  LOP3.LUT R4, R0, 0x1d6, RZ, 0xfc, !PT ;  /* 0x000001d600047812 */ /* 0x001fc600078efcff */
[----:B------:R-:W-:Y:S01]  /*2520*/  STL [R1+0xcbc], R14 ;  /* 0x000cbc0e01007387 */ /* 0x000fe20000100800 */
[C---:B-1----:R-:W-:Y:S02]  /*2530*/  LOP3.LUT R2, R0.reuse, 0x1d4, RZ, 0xfc, !PT ;  /* 0x000001d400027812 */ /* 0x042fe400078efcff */
[----:B--2---:R-:W-:-:S03]  /*2540*/  LOP3.LUT R5, R0, 0x1dc, RZ, 0xfc, !PT ;  /* 0x000001dc00057812 */ /* 0x004fc600078efcff */
[----:B------:R0:W-:Y:S04]  /*2550*/  STL [R1+0xcb4], R2 ;  /* 0x000cb40201007387 */ /* 0x0001e80000100800 */
[----:B------:R1:W-:Y:S01]  /*2560*/  STL [R1+0xcb0], R4 ;  /* 0x000cb00401007387 */ /* 0x0003e20000100800 */
[C---:B0-----:R-:W-:Y:S02]  /*2570*/  LOP3.LUT R2, R0.reuse, 0x1d8, RZ, 0xfc, !PT ;  /* 0x000001d800027812 */ /* 0x041fe400078efcff */
[----:B-1----:R-:W-:-:S03]  /*2580*/  LOP3.LUT R4, R0, 0x1e0, RZ, 0xfc, !PT ;  /* 0x000001e000047812 */ /* 0x002fc600078efcff */
[----:B------:R0:W-:Y:S04]  /*2590*/  STL [R1+0xcac], R2 ;  /* 0x000cac0201007387 */ /* 0x0001e80000100800 */
[----:B------:R1:W-:Y:S04]  /*25a0*/  STL [R1+0xca4], R5 ;  /* 0x000ca40501007387 */ /* 0x0003e80000100800 */
[----:B------:R-:W-:Y:S01]  /*25b0*/  STL [R1+0xca8], R249 ;  /* 0x000ca8f901007387 */ /* 0x000fe20000100800 */
[----:B0-----:R-:W-:-:S03]  /*25c0*/  LOP3.LUT R2, R0, 0x1e2, RZ, 0xfc, !PT ;  /* 0x000001e200027812 */ /* 0x001fc600078efcff */
[----:B------:R0:W-:Y:S01]  /*25d0*/  STL [R1+0xca0], R4 ;  /* 0x000ca00401007387 */ /* 0x0001e20000100800 */
[----:B-1----:R-:W-:-:S03]  /*25e0*/  LOP3.LUT R5, R0, 0x1e4, RZ, 0xfc, !PT ;  /* 0x000001e400057812 */ /* 0x002fc600078efcff */
[----:B------:R1:W-:Y:S04]  /*25f0*/  STL [R1+0xc9c], R2 ;  /* 0x000c9c0201007387 */ /* 0x0003e80000100800 */
[----:B------:R2:W-:Y:S01]  /*2600*/  STL [R1+0xc98], R5 ;  /* 0x000c980501007387 */ /* 0x0005e20000100800 */
[C---:B0-----:R-:W-:Y:S02]  /*2610*/  LOP3.LUT R4, R0.reuse, 0x1e6, RZ, 0xfc, !PT ;  /* 0x000001e600047812 */ /* 0x041fe400078efcff */
[----:B-1----:R-:W-:-:S03]  /*2620*/  LOP3.LUT R2, R0, 0x1e8, RZ, 0xfc, !PT ;  /* 0x000001e800027812 */ /* 0x002fc600078efcff */
[----:B------:R0:W-:Y:S01]  /*2630*/  STL [R1+0xc94], R4 ;  /* 0x000c940401007387 */ /* 0x0001e20000100800 */
[----:B--2---:R-:W-:-:S03]  /*2640*/  LOP3.LUT R5, R0, 0x1f0, RZ, 0xfc, !PT ;  /* 0x000001f000057812 */ /* 0x004fc600078efcff */
[----:B------:R-:W-:Y:S01]  /*2650*/  STL [R1+0xc90], R2 ;  /* 0x000c900201007387 */ /* 0x000fe20000100800 */
[----:B0-----:R-:W-:-:S05]  /*2660*/  LOP3.LUT R4, R0, 0x1ec, RZ, 0xfc, !PT ;  /* 0x000001ec00047812 */ /* 0x001fca00078efcff */
[----:B------:R0:W-:Y:S04]  /*2670*/  STL [R1+0xc88], R4 ;  /* 0x000c880401007387 */ /* 0x0001e80000100800 */
        /* <DEDUP_REMOVED lines=11> */
[----:B0-----:R-:W-:-:S05]  /*2730*/  LOP3.LUT R4, R0, 0x1fc, RZ, 0xfc, !PT ;  /* 0x000001fc00047812 */ /* 0x001fca00078efcff */
[----:B------:R1:W-:Y:S01]  /*2740*/  STL [R1+0xc6c], R4 ;  /* 0x000c6c0401007387 */ /* 0x0003e20000100800 */
[----:B------:R-:W-:Y:S05]  /*2750*/  @P0 BRA `(.L_x_0) ;  /* 0x0000000c000c0947 */ /* 0x000fea0003800000 */
[----:B------:R-:W-:Y:S01]  /*2760*/  IMAD.SHL.U32 R2, R24, 0x8, RZ ;  /* 0x0000000818027824 */ /* 0x000fe200078e00ff */
[----:B------:R2:W-:Y:S01]  /*2770*/  STL [R1], RZ ;  /* 0x000000ff01007387 */ /* 0x0005e20000100800 */
[----:B------:R-:W-:Y:S02]  /*2780*/  CS2R R24, SRZ ;  /* 0x0000000000187805 */ /* 0x000fe4000001ff00 */
[----:B------:R-:W-:Y:S02]  /*2790*/  CS2R R26, SRZ ;  /* 0x00000000001a7805 */ /* 0x000fe4000001ff00 */
[----:B------:R-:W-:Y:S01]  /*27a0*/  CS2R R28, SRZ ;  /* 0x00000000001c7805 */ /* 0x000fe2000001ff00 */
[----:B------:R2:W-:Y:S01]  /*27b0*/  STL [R1+0xb74], R2 ;  /* 0x000b740201007387 */ /* 0x0005e20000100800 */
[----:B------:R-:W-:Y:S02]  /*27c0*/  CS2R R30, SRZ ;  /* 0x00000000001e7805 */ /* 0x000fe4000001ff00 */
[----:B------:R-:W-:-:S02]  /*27d0*/  CS2R R32, SRZ ;  /* 0x0000000000207805 */ /* 0x000fc4000001ff00 */
[----:B------:R-:W-:Y:S01]  /*27e0*/  CS2R R34, SRZ ;  /* 0x0000000000227805 */ /* 0x000fe2000001ff00 */
[----:B------:R2:W-:Y:S01]  /*27f0*/  STL [R1+0x4], RZ ;  /* 0x000004ff01007387 */ /* 0x0005e20000100800 */
[----:B------:R-:W-:Y:S02]  /*2800*/  CS2R R36, SRZ ;  /* 0x0000000000247805 */ /* 0x000fe4000001ff00 */
[----:B------:R-:W-:Y:S02]  /*2810*/  CS2R R38, SRZ ;  /* 0x0000000000267805 */ /* 0x000fe4000001ff00 */
[----:B------:R-:W-:Y:S01]  /*2820*/  CS2R R40, SRZ ;  /* 0x0000000000287805 */ /* 0x000fe2000001ff00 */
[----:B------:R2:W-:Y:S01]  /*2830*/  STL [R1+0x8], RZ ;  /* 0x000008ff01007387 */ /* 0x0005e20000100800 */
        /* <DEDUP_REMOVED lines=72> */
[----:B------:R-:W-:-:S03]  /*2cc0*/  CS2R R150, SRZ ;  /* 0x0000000000967805 */ /* 0x000fc6000001ff00 */
[----:B------:R2:W-:Y:S04]  /*2cd0*/  STL [R1+0x54], RZ ;  /* 0x000054ff01007387 */ /* 0x0005e80000100800 */
        /* <DEDUP_REMOVED lines=105> */
[----:B------:R2:W-:Y:S01]  /*3370*/  STL [R1+0x1fc], RZ ;  /* 0x0001fcff01007387 */ /* 0x0005e20000100800 */
[----:B------:R-:W-:Y:S05]  /*3380*/  BRA `(.L_x_1) ;  /* 0x0000027400087947 */ /* 0x000fea0003800000 */
.L_x_0:
[----:B------:R-:W2:Y:S04]  /*3390*/  LDL R127, [R1+0xc88] ;  /* 0x000c8800017f7983 */ /* 0x000ea80000100800 */
[----:B------:R-:W3:Y:S04]  /*33a0*/  LDL R130, [R1+0xc84] ;  /* 0x000c840001827983 */ /* 0x000ee80000100800 */
[----:B------:R-:W4:Y:S04]  /*33b0*/  LDL R131, [R1+0xcc0] ;  /* 0x000cc00001837983 */ /* 0x000f280000100800 */
[----:B------:R-:W4:Y:S04]  /*33c0*/  LDL R133, [R1+0xcac] ;  /* 0x000cac0001857983 */ /* 0x000f280000100800 */
[----:B------:R-:W4:Y:S04]  /*33d0*/  LDL R136, [R1+0xcb0] ;  /* 0x000cb00001887983 */ /* 0x000f280000100800 */
[----:B------:R-:W4:Y:S04]  /*33e0*/  LDL R139, [R1+0xb7c] ;  /* 0x000b7c00018b7983 */ /* 0x000f280000100800 */
[----:B------:R-:W4:Y:S01]  /*33f0*/  LDL R148, [R1+0xcf0] ;  /* 0x000cf00001947983 */ /* 0x000f220000100800 */
[----:B------:R-:W-:-:S03]  /*3400*/  IMAD.MOV.U32 R146, RZ, RZ, R251 ;  /* 0x000000ffff927224 */ /* 0x000fc600078e00fb */
[----:B------:R-:W4:Y:S04]  /*3410*/  LDL R132, [R1+0xc98] ;  /* 0x000c980001847983 */ /* 0x000f280000100800 */
        /* <DEDUP_REMOVED lines=12> */
[----:B------:R-:W4:Y:S01]  /*34e0*/  LDL R147, [R1+0xca4] ;  /* 0x000ca40001937983 */ /* 0x000f220000100800 */
[----:B------:R-:W-:Y:S01]  /*34f0*/  IABS R251, R125 ;  /* 0x0000007d00fb7213 */ /* 0x000fe20000000000 */
[----:B------:R-:W-:-:S02]  /*3500*/  IMAD.MOV.U32 R126, RZ, RZ, R2 ;  /* 0x000000ffff7e7224 */ /* 0x000fc400078e0002 */
[----:B------:R-:W-:Y:S01]  /*3510*/  IMAD.MOV.U32 R140, RZ, RZ, R250 ;  /* 0x000000ffff8c7224 */ /* 0x000fe200078e00fa */
[----:B------:R-:W-:Y:S01]  /*3520*/  STL [R1+0x100c], R246 ;  /* 0x00100cf601007387 */ /* 0x000fe20000100800 */
[----:B------:R-:W-:Y:S02]  /*3530*/  IMAD.MOV.U32 R138, RZ, RZ, R3 ;  /* 0x000000ffff8a7224 */ /* 0x000fe400078e0003 */
[----:B------:R-:W-:Y:S01]  /*3540*/  IMAD.MOV.U32 R141, RZ, RZ, R249 ;  /* 0x000000ffff8d7224 */ /* 0x000fe200078e00f9 */
[----:B------:R-:W-:Y:S01]  /*3550*/  STL [R1+0x1008], R247 ;  /* 0x001008f701007387 */ /* 0x000fe20000100800 */
[----:B------:R-:W-:Y:S01]  /*3560*/  IMAD.MOV.U32 R248, RZ, RZ, RZ ;  /* 0x000000fffff87224 */ /* 0x000fe200078e00ff */
[----:B------:R-:W-:Y:S01]  /*3570*/  IABS R9, R9 ;  /* 0x0000000900097213 */ /* 0x000fe20000000000 */
[----:B------:R-:W-:Y:S01]  /*3580*/  ULDC UR25, c[0x0][0x238] ;  /* 0x00008e0000197ab9 */ /* 0x000fe20000000800 */
[----:B------:R-:W-:Y:S01]  /*3590*/  STL [R1+0x1004], R0 ;  /* 0x0010040001007387 */ /* 0x000fe20000100800 */
[----:B-1----:R-:W-:Y:S01]  /*35a0*/  IABS R4, R4 ;  /* 0x0000000400047213 */ /* 0x002fe20000000000 */
[----:B------:R-:W-:Y:S01]  /*35b0*/  ULDC UR26, c[0x0][0x23c] ;  /* 0x00008f00001a7ab9 */ /* 0x000fe20000000800 */
[----:B------:R-:W-:Y:S01]  /*35c0*/  IABS R6, R6 ;  /* 0x0000000600067213 */ /* 0x000fe20000000000 */
[----:B------:R0:W-:Y:S01]  /*35d0*/  STL [R1+0xfdc], R125 ;  /* 0x000fdc7d01007387 */ /* 0x0001e20000100800 */
[----:B------:R-:W-:Y:S01]  /*35e0*/  IABS R5, R5 ;  /* 0x0000000500057213 */ /* 0x000fe20000000000 */
[----:B------:R-:W-:Y:S01]  /*35f0*/  ULDC UR6, c[0x0][0x234] ;  /* 0x00008d0000067ab9 */ /* 0x000fe20000000800 */
[----:B------:R-:W-:Y:S01]  /*3600*/  IABS R252, R252 ;  /* 0x000000fc00fc7213 */ /* 0x000fe20000000000 */
[----:B------:R-:W-:Y:S01]  /*3610*/  ULDC.64 UR4, c[0x0][0x218] ;  /* 0x0000860000047ab9 */ /* 0x000fe20000000a00 */
[----:B0-----:R-:W4:Y:S01]  /*3620*/  LDL R125, [R1+0xc60] ;  /* 0x000c6000017d7983 */ /* 0x001f220000100800 */
[----:B------:R-:W0:Y:S01]  /*3630*/  I2F.RP R2, R251 ;  /* 0x000000fb00027306 */ /* 0x000e220000209400 */
[----:B------:R-:W-:-:S07]  /*3640*/  IABS R250, R124 ;  /* 0x0000007c00fa7213 */ /* 0x000fce0000000000 */
[----:B------:R-:W1:Y:S08]  /*3650*/  I2F.RP R3, R250 ;  /* 0x000000fa00037306 */ /* 0x000e700000209400 */
[----:B0-----:R-:W0:Y:S08]  /*3660*/  MUFU.RCP R2, R2 ;  /* 0x0000000200027308 */ /* 0x001e300000001000 */
[----:B-1----:R-:W1:Y:S01]  /*3670*/  MUFU.RCP R3, R3 ;  /* 0x0000000300037308 */ /* 0x002e620000001000 */
[----:B0-----:R-:W-:-:S07]  /*3680*/  VIADD R2, R2, 0xffffffe ;  /* 0x0ffffffe02027836 */ /* 0x001fce0000000000 */
[----:B------:R-:W0:Y:S01]  /*3690*/  F2I.FTZ.U32.TRUNC.NTZ R249, R2 ;  /* 0x0000000200f97305 */ /* 0x000e22000021f000 */
[----:B-1----:R-:W-:-:S07]  /*36a0*/  VIADD R3, R3, 0xffffffe ;  /* 0x0ffffffe03037836 */ /* 0x002fce0000000000 */
[----:B------:R-:W1:Y:S01]  /*36b0*/  F2I.FTZ.U32.TRUNC.NTZ R3, R3 ;  /* 0x0000000300037305 */ /* 0x000e62000021f000 */
[----:B------:R-:W-:Y:S02]  /*36c0*/  IMAD.MOV.U32 R123, RZ, RZ, R126 ;  /* 0x000000ffff7b7224 */ /* 0x000fe400078e007e */
[----:B0-----:R-:W-:-:S04]  /*36d0*/  IMAD.MOV R2, RZ, RZ, -R249 ;  /* 0x000000ffff027224 */ /* 0x001fc800078e0af9 */
[----:B------:R-:W-:-:S04]  /*36e0*/  IMAD R2, R2, R251, RZ ;  /* 0x000000fb02027224 */ /* 0x000fc800078e02ff */
[----:B------:R-:W-:-:S04]  /*36f0*/  IMAD.HI.U32 R248, R249, R2, R248 ;  /* 0x00000002f9f87227 */ /* 0x000fc800078e00f8 */
[----:B------:R-:W-:Y:S02]  /*3700*/  IMAD.MOV.U32 R2, RZ, RZ, RZ ;  /* 0x000000ffff027224 */ /* 0x000fe400078e00ff */
[----:B--2---:R-:W-:Y:S02]  /*3710*/  IMAD.MOV.U32 R126, RZ, RZ, R127 ;  /* 0x000000ffff7e7224 */ /* 0x004fe400078e007f */
[----:B---3--:R-:W-:Y:S02]  /*3720*/  IMAD.MOV.U32 R127, RZ, RZ, R130 ;  /* 0x000000ffff7f7224 */ /* 0x008fe400078e0082 */
[----:B----4-:R-:W-:Y:S02]  /*3730*/  IMAD.MOV.U32 R130, RZ, RZ, R131 ;  /* 0x000000ffff827224 */ /* 0x010fe400078e0083 */
[----:B------:R-:W-:Y:S02]  /*3740*/  IMAD.MOV.U32 R131, RZ, RZ, R133 ;  /* 0x000000ffff837224 */ /* 0x000fe400078e0085 */
[----:B------:R-:W-:-:S02]  /*3750*/  IMAD.MOV.U32 R122, RZ, RZ, R126 ;  /* 0x000000ffff7a7224 */ /* 0x000fc400078e007e */
[----:B------:R-:W-:Y:S02]  /*3760*/  IMAD.MOV.U32 R133, RZ, RZ, R136 ;  /* 0x000000ffff857224 */ /* 0x000fe400078e0088 */
[----:B------:R-:W-:Y:S02]  /*3770*/  IMAD.MOV.U32 R126, RZ, RZ, R131 ;  /* 0x000000ffff7e7224 */ /* 0x000fe400078e0083 */
[----:B------:R-:W-:Y:S02]  /*3780*/  IMAD.MOV.U32 R136, RZ, RZ, R139 ;  /* 0x000000ffff887224 */ /* 0x000fe400078e008b */
[----:B------:R-:W-:Y:S02]  /*3790*/  IMAD.MOV.U32 R131, RZ, RZ, R10 ;  /* 0x000000ffff837224 */ /* 0x000fe400078e000a */
[----:B------:R-:W-:Y:S02]  /*37a0*/  IMAD.MOV.U32 R139, RZ, RZ, R148 ;  /* 0x000000ffff8b7224 */ /* 0x000fe400078e0094 */
[----:B------:R-:W-:-:S02]  /*37b0*/  IMAD.MOV.U32 R148, RZ, RZ, R11 ;  /* 0x000000ffff947224 */ /* 0x000fc400078e000b */
[----:B-1----:R-:W-:Y:S02]  /*37c0*/  IMAD.MOV R11, RZ, RZ, -R3 ;  /* 0x000000ffff0b7224 */ /* 0x002fe400078e0a03 */
[----:B------:R-:W-:-:S04]  /*37d0*/  IMAD.HI.U32 R10, R248, R9, RZ ;  /* 0x00000009f80a7227 */ /* 0x000fc800078e00ff */
[----:B------:R-:W-:Y:S02]  /*37e0*/  IMAD.MOV.U32 R120, RZ, RZ, R127 ;  /* 0x000000ffff787224 */ /* 0x000fe400078e007f */
[----:B------:R-:W-:Y:S02]  /*37f0*/  IMAD.MOV.U32 R127, RZ, RZ, R130 ;  /* 0x000000ffff7f7224 */ /* 0x000fe400078e0082 */
[----:B------:R-:W-:Y:S02]  /*3800*/  IMAD R11, R11, R250, RZ ;  /* 0x000000fa0b0b7224 */ /* 0x000fe400078e02ff */
[----:B------:R-:W-:Y:S02]  /*3810*/  IMAD.MOV.U32 R130, RZ, RZ, R133 ;  /* 0x000000ffff827224 */ /* 0x000fe400078e0085 */
[----:B------:R-:W-:Y:S02]  /*3820*/  IMAD.MOV R10, RZ, RZ, -R10 ;  /* 0x000000ffff0a7224 */ /* 0x000fe400078e0a0a */
[----:B------:R-:W-:-:S02]  /*3830*/  IMAD.MOV.U32 R133, RZ, RZ, R7 ;  /* 0x000000ffff857224 */ /* 0x000fc400078e0007 */
[----:B------:R-:W-:-:S04]  /*3840*/  IMAD.HI.U32 R7, R248, R4, RZ ;  /* 0x00000004f8077227 */ /* 0x000fc800078e00ff */
[----:B------:R-:W-:Y:S02]  /*3850*/  IMAD R0, R251, R10, R9 ;  /* 0x0000000afb007224 */ /* 0x000fe400078e0209 */
[----:B------:R-:W-:Y:S01]  /*3860*/  IMAD.MOV R7, RZ, RZ, -R7 ;  /* 0x000000ffff077224 */ /* 0x000fe200078e0a07 */
[----:B------:R-:W-:Y:S04]  /*3870*/  STL [R1+0x1010], R125 ;  /* 0x0010107d01007387 */ /* 0x000fe80000100800 */
[----:B------:R0:W-:Y:S04]  /*3880*/  STL [R1+0x1000], R124 ;  /* 0x0010007c01007387 */ /* 0x0001e80000100800 */
[----:B------:R-:W-:Y:S01]  /*3890*/  STL [R1+0x1014], R250 ;  /* 0x001014fa01007387 */ /* 0x000fe20000100800 */
[----:B0-----:R-:W-:-:S05]  /*38a0*/  IMAD.HI.U32 R124, R3, R11, R2 ;  /* 0x0000000b037c7227 */ /* 0x001fca00078e0002 */
[----:B------:R-:W-:Y:S04]  /*38b0*/  STL [R1+0x1018], R124 ;  /* 0x0010187c01007387 */ /* 0x000fe80000100800 */
[----:B------:R0:W-:Y:S02]  /*38c0*/  STL [R1+0x24], R0 ;  /* 0x0000240001007387 */ /* 0x0001e40000100800 */
[----:B0-----:R-:W-:-:S05]  /*38d0*/  IMAD R0, R251, R7, R4 ;  /* 0x00000007fb007224 */ /* 0x001fca00078e0204 */
[----:B------:R0:W-:Y:S04]  /*38e0*/  STL [R1+0x20], R0 ;  /* 0x0000200001007387 */ /* 0x0001e80000100800 */
[----:B------:R-:W2:Y:S01]  /*38f0*/  LDL R119, [R1+0xc78] ;  /* 0x000c780001777983 */ /* 0x000ea20000100800 */
[----:B------:R-:W-:Y:S02]  /*3900*/  IMAD.MOV.U32 R121, RZ, RZ, R136 ;  /* 0x000000ffff797224 */ /* 0x000fe400078e0088 */
[----:B------:R-:W-:Y:S02]  /*3910*/  IMAD.MOV.U32 R136, RZ, RZ, R139 ;  /* 0x000000ffff887224 */ /* 0x000fe400078e008b */
[----:B------:R-:W-:Y:S02]  /*3920*/  IMAD.MOV.U32 R139, RZ, RZ, R148 ;  /* 0x000000ffff8b7224 */ /* 0x000fe400078e0094 */
[----:B------:R-:W-:-:S02]  /*3930*/  IMAD.MOV.U32 R148, RZ, RZ, R8 ;  /* 0x000000ffff947224 */ /* 0x000fc400078e0008 */
[----:B------:R-:W-:Y:S01]  /*3940*/  IMAD.HI.U32 R8, R248, R6, RZ ;  /* 0x00000006f8087227 */ /* 0x000fe200078e00ff */
[----:B--2---:R-:W-:Y:S02]  /*3950*/  IABS R9, R119 ;  /* 0x0000007700097213 */ /* 0x004fe40000000000 */
[----:B------:R-:W2:Y:S01]  /*3960*/  LDL R119, [R1+0xc7c] ;  /* 0x000c7c0001777983 */ /* 0x000ea20000100800 */
[----:B------:R-:W-:-:S04]  /*3970*/  IMAD.MOV R3, RZ, RZ, -R8 ;  /* 0x000000ffff037224 */ /* 0x000fc800078e0a08 */
[----:B0-----:R-:W-:-:S05]  /*3980*/  IMAD R0, R251, R3, R6 ;  /* 0x00000003fb007224 */ /* 0x001fca00078e0206 */
[----:B------:R0:W-:Y:S01]  /*3990*/  STL [R1+0x1c], R0 ;  /* 0x00001c0001007387 */ /* 0x0001e20000100800 */
[----:B--2---:R-:W-:-:S03]  /*39a0*/  IABS R4, R119 ;  /* 0x0000007700047213 */ /* 0x004fc60000000000 */
[----:B------:R-:W2:Y:S01]  /*39b0*/  LDL R119, [R1+0xc80] ;  /* 0x000c800001777983 */ /* 0x000ea20000100800 */
[----:B------:R-:W-:-:S04]  /*39c0*/  IMAD.HI.U32 R2, R248, R5, RZ ;  /* 0x00000005f8027227 */ /* 0x000fc800078e00ff */
[----:B------:R-:W-:-:S04]  /*39d0*/  IMAD.MOV R2, RZ, RZ, -R2 ;  /* 0x000000ffff027224 */ /* 0x000fc800078e0a02 */
[----:B------:R-:W-:Y:S02]  /*39e0*/  IMAD R124, R251, R2, R5 ;  /* 0x00000002fb7c7224 */ /* 0x000fe400078e0205 */
[----:B------:R-:W-:-:S04]  /*39f0*/  IMAD.HI.U32 R8, R248, R4, RZ ;  /* 0x00000004f8087227 */ /* 0x000fc800078e00ff */
[----:B------:R-:W-:-:S04]  /*3a00*/  IMAD.MOV R8, RZ, RZ, -R8 ;  /* 0x000000ffff087224 */ /* 0x000fc800078e0a08 */
[----:B------:R-:W-:Y:S01]  /*3a10*/  IMAD R125, R251, R8, R4 ;  /* 0x00000008fb7d7224 */ /* 0x000fe200078e0204 */
[----:B--2---:R-:W-:Y:S01]  /*3a20*/  IABS R6, R119 ;  /* 0x0000007700067213 */ /* 0x004fe20000000000 */
[----:B------:R-:W-:Y:S02]  /*3a30*/  IMAD.MOV.U32 R119, RZ, RZ, R120 ;  /* 0x000000ffff777224 */ /* 0x000fe400078e0078 */
[----:B------:R-:W-:Y:S02]  /*3a40*/  IMAD.MOV.U32 R120, RZ, RZ, R121 ;  /* 0x000000ffff787224 */ /* 0x000fe400078e0079 */
[----:B------:R-:W-:Y:S01]  /*3a50*/  IMAD.MOV.U32 R121, RZ, RZ, R122 ;  /* 0x000000ffff797224 */ /* 0x000fe200078e007a */
[----:B------:R-:W-:Y:S01]  /*3a60*/  IABS R2, R119 ;  /* 0x0000007700027213 */ /* 0x000fe20000000000 */
[----:B------:R-:W-:Y:S02]  /*3a70*/  IMAD.MOV.U32 R122, RZ, RZ, R123 ;  /* 0x000000ffff7a7224 */ /* 0x000fe400078e007b */
[----:B------:R-:W-:-:S02]  /*3a80*/  IMAD.MOV.U32 R119, RZ, RZ, R120 ;  /* 0x000000ffff777224 */ /* 0x000fc400078e0078 */
[----:B------:R-:W-:Y:S02]  /*3a90*/  IMAD.MOV.U32 R123, RZ, RZ, R143 ;  /* 0x000000ffff7b7224 */ /* 0x000fe400078e008f */
[----:B------:R-:W-:Y:S01]  /*3aa0*/  IMAD.MOV.U32 R120, RZ, RZ, R121 ;  /* 0x000000ffff787224 */ /* 0x000fe200078e0079 */
[----:B------:R-:W-:Y:S01]  /*3ab0*/  IABS R3, R119 ;  /* 0x0000007700037213 */ /* 0x000fe20000000000 */
[----:B------:R-:W-:Y:S02]  /*3ac0*/  IMAD.MOV.U32 R121, RZ, RZ, R122 ;  /* 0x000000ffff797224 */ /* 0x000fe400078e007a */
[----:B------:R-:W-:Y:S02]  /*3ad0*/  IMAD.MOV.U32 R122, RZ, RZ, R123 ;  /* 0x000000ffff7a7224 */ /* 0x000fe400078e007b */
[----:B------:R-:W-:Y:S02]  /*3ae0*/  IMAD.MOV.U32 R119, RZ, RZ, R120 ;  /* 0x000000ffff777224 */ /* 0x000fe400078e0078 */
[----:B------:R-:W-:-:S02]  /*3af0*/  IMAD.MOV.U32 R123, RZ, RZ, R132 ;  /* 0x000000ffff7b7224 */ /* 0x000fc400078e0084 */
[----:B------:R-:W-:Y:S02]  /*3b00*/  IMAD.MOV.U32 R120, RZ, RZ, R121 ;  /* 0x000000ffff787224 */ /* 0x000fe400078e0079 */
[----:B------:R-:W-:Y:S01]  /*3b10*/  IMAD.HI.U32 R5, R248, R2, RZ ;  /* 0x00000002f8057227 */ /* 0x000fe200078e00ff */
[----:B------:R-:W-:Y:S01]  /*3b20*/  IABS R8, R119 ;  /* 0x0000007700087213 */ /* 0x000fe20000000000 */
[----:B------:R-:W2:Y:S02]  /*3b30*/  LDL R132, [R1+0xcb4] ;  /* 0x000cb40001847983 */ /* 0x000ea40000100800 */
[----:B------:R-:W-:Y:S02]  /*3b40*/  IMAD.MOV.U32 R121, RZ, RZ, R122 ;  /* 0x000000ffff797224 */ /* 0x000fe400078e007a */
[----:B------:R-:W-:Y:S02]  /*3b50*/  IMAD.MOV.U32 R122, RZ, RZ, R123 ;  /* 0x000000ffff7a7224 */ /* 0x000fe400078e007b */
[----:B------:R-:W-:-:S02]  /*3b60*/  IMAD.MOV R5, RZ, RZ, -R5 ;  /* 0x000000ffff057224 */ /* 0x000fc400078e0a05 */
[----:B------:R-:W-:Y:S02]  /*3b70*/  IMAD.MOV.U32 R119, RZ, RZ, R120 ;  /* 0x000000ffff777224 */ /* 0x000fe400078e0078 */
[----:B------:R-:W-:-:S04]  /*3b80*/  IMAD.HI.U32 R4, R248, R3, RZ ;  /* 0x00000003f8047227 */ /* 0x000fc800078e00ff */
[----:B------:R-:W-:Y:S02]  /*3b90*/  IMAD.MOV.U32 R120, RZ, RZ, R121 ;  /* 0x000000ffff787224 */ /* 0x000fe400078e0079 */
[----:B------:R-:W-:Y:S02]  /*3ba0*/  IMAD.MOV.U32 R121, RZ, RZ, R122 ;  /* 0x000000ffff797224 */ /* 0x000fe400078e007a */
[----:B------:R-:W-:Y:S01]  /*3bb0*/  IMAD R247, R251, R5, R2 ;  /* 0x00000005fbf77224 */ /* 0x000fe200078e0202 */
[----:B------:R-:W-:Y:S01]  /*3bc0*/  IABS R2, R119 ;  /* 0x0000007700027213 */ /* 0x000fe20000000000 */
[----:B------:R-:W-:Y:S02]  /*3bd0*/  IMAD.MOV.U32 R122, RZ, RZ, R129 ;  /* 0x000000ffff7a7224 */ /* 0x000fe400078e0081 */
[----:B------:R-:W-:Y:S02]  /*3be0*/  IMAD.MOV R4, RZ, RZ, -R4 ;  /* 0x000000ffff047224 */ /* 0x000fe400078e0a04 */
[----:B------:R-:W-:-:S02]  /*3bf0*/  IMAD.MOV.U32 R119, RZ, RZ, R120 ;  /* 0x000000ffff777224 */ /* 0x000fc400078e0078 */
[----:B------:R-:W-:Y:S02]  /*3c00*/  IMAD.MOV.U32 R120, RZ, RZ, R121 ;  /* 0x000000ffff787224 */ /* 0x000fe400078e0079 */
[----:B------:R-:W-:Y:S02]  /*3c10*/  IMAD.MOV.U32 R121, RZ, RZ, R122 ;  /* 0x000000ffff797224 */ /* 0x000fe400078e007a */
[----:B0-----:R-:W-:Y:S01]  /*3c20*/  IMAD R0, R251, R4, R3 ;  /* 0x00000004fb007224 */ /* 0x001fe200078e0203 */
[----:B------:R-:W-:Y:S01]  /*3c30*/  IABS R3, R119 ;  /* 0x0000007700037213 */ /* 0x000fe20000000000 */
[----:B------:R-:W-:Y:S02]  /*3c40*/  IMAD.MOV.U32 R119, RZ, RZ, R120 ;  /* 0x000000ffff777224 */ /* 0x000fe400078e0078 */
[----:B------:R-:W-:Y:S02]  /*3c50*/  IMAD.MOV.U32 R120, RZ, RZ, R121 ;  /* 0x000000ffff787224 */ /* 0x000fe400078e0079 */
[----:B------:R-:W-:Y:S01]  /*3c60*/  IMAD.HI.U32 R5, R248, R2, RZ ;  /* 0x00000002f8057227 */ /* 0x000fe200078e00ff */
[----:B------:R-:W-:-:S03]  /*3c70*/  IABS R4, R119 ;  /* 0x0000007700047213 */ /* 0x000fc60000000000 */
[----:B------:R-:W-:Y:S02]  /*3c80*/  IMAD.MOV.U32 R119, RZ, RZ, R120 ;  /* 0x000000ffff777224 */ /* 0x000fe400078e0078 */
[----:B------:R-:W-:-:S04]  /*3c90*/  IMAD.MOV R5, RZ, RZ, -R5 ;  /* 0x000000ffff057224 */ /* 0x000fc800078e0a05 */
[----:B------:R-:W-:Y:S01]  /*3ca0*/  IMAD R2, R251, R5, R2 ;  /* 0x00000005fb027224 */ /* 0x000fe200078e0202 */
[----:B------:R-:W-:Y:S02]  /*3cb0*/  IABS R5, R119 ;  /* 0x0000007700057213 */ /* 0x000fe40000000000 */
[----:B------:R-:W3:Y:S01]  /*3cc0*/  LDL R119, [R1+0xca0] ;  /* 0x000ca00001777983 */ /* 0x000ee20000100800 */
[----:B------:R-:W-:Y:S02]  /*3cd0*/  IMAD.MOV.U32 R129, RZ, RZ, R131 ;  /* 0x000000ffff817224 */ /* 0x000fe400078e0083 */
[----:B------:R-:W-:Y:S01]  /*3ce0*/  IMAD.MOV.U32 R123, RZ, RZ, R126 ;  /* 0x000000ffff7b7224 */ /* 0x000fe200078e007e */
[----:B------:R-:W4:Y:S01]  /*3cf0*/  LDL R131, [R1+0xb88] ;  /* 0x000b880001837983 */ /* 0x000f220000100800 */
[----:B------:R-:W-:Y:S02]  /*3d00*/  IMAD.MOV.U32 R122, RZ, RZ, R129 ;  /* 0x000000ffff7a7224 */ /* 0x000fe400078e0081 */
[----:B------:R-:W-:-:S02]  /*3d10*/  IMAD.MOV.U32 R129, RZ, RZ, R147 ;  /* 0x000000ffff817224 */ /* 0x000fc400078e0093 */
[----:B------:R-:W-:Y:S01]  /*3d20*/  IMAD.MOV.U32 R121, RZ, RZ, R122 ;  /* 0x000000ffff797224 */ /* 0x000fe200078e007a */
[----:B------:R-:W4:Y:S01]  /*3d30*/  LDL R147, [R1+0xec0] ;  /* 0x000ec00001937983 */ /* 0x000f220000100800 */
[----:B------:R-:W-:Y:S02]  /*3d40*/  IMAD.MOV.U32 R122, RZ, RZ, R129 ;  /* 0x000000ffff7a7224 */ /* 0x000fe400078e0081 */
[----:B------:R-:W-:Y:S02]  /*3d50*/  IMAD.MOV.U32 R126, RZ, RZ, R127 ;  /* 0x000000ffff7e7224 */ /* 0x000fe400078e007f */
[----:B------:R-:W-:Y:S01]  /*3d60*/  IMAD.MOV.U32 R129, RZ, RZ, R140 ;  /* 0x000000ffff817224 */ /* 0x000fe200078e008c */
[----:B------:R-:W4:Y:S01]  /*3d70*/  LDL R127, [R1+0xcc4] ;  /* 0x000cc400017f7983 */ /* 0x000f220000100800 */
[----:B------:R-:W-:-:S03]  /*3d80*/  IMAD.MOV.U32 R140, RZ, RZ, R141 ;  /* 0x000000ffff8c7224 */ /* 0x000fc600078e008d */
[----:B------:R-:W4:Y:S01]  /*3d90*/  LDL R141, [R1+0xce0] ;  /* 0x000ce000018d7983 */ /* 0x000f220000100800 */
[----:B------:R-:W-:-:S04]  /*3da0*/  IMAD.HI.U32 R7, R248, R6, RZ ;  /* 0x00000006f8077227 */ /* 0x000fc800078e00ff */
[----:B------:R-:W-:-:S04]  /*3db0*/  IMAD.HI.U32 R10, R248, R9, RZ ;  /* 0x00000009f80a7227 */ /* 0x000fc800078e00ff */
[----:B------:R-:W-:Y:S02]  /*3dc0*/  IMAD.MOV R7, RZ, RZ, -R7 ;  /* 0x000000ffff077224 */ /* 0x000fe400078e0a07 */
[----:B------:R-:W-:Y:S02]  /*3dd0*/  IMAD.MOV R10, RZ, RZ, -R10 ;  /* 0x000000ffff0a7224 */ /* 0x000fe400078e0a0a */
[----:B------:R-:W-:Y:S02]  /*3de0*/  IMAD R246, R251, R7, R6 ;  /* 0x00000007fbf67224 */ /* 0x000fe400078e0206 */
[----:B------:R-:W-:-:S04]  /*3df0*/  IMAD.HI.U32 R6, R248, R252, RZ ;  /* 0x000000fcf8067227 */ /* 0x000fc800078e00ff */
[----:B------:R-:W-:Y:S02]  /*3e00*/  IMAD R250, R251, R10, R9 ;  /* 0x0000000afbfa7224 */ /* 0x000fe400078e0209 */
[----:B------:R-:W-:-:S04]  /*3e10*/  IMAD.HI.U32 R9, R248, R8, RZ ;  /* 0x00000008f8097227 */ /* 0x000fc800078e00ff */
[----:B------:R-:W-:Y:S02]  /*3e20*/  IMAD.MOV R6, RZ, RZ, -R6 ;  /* 0x000000ffff067224 */ /* 0x000fe400078e0a06 */
[----:B------:R-:W-:Y:S02]  /*3e30*/  IMAD.MOV.U32 R120, RZ, RZ, R121 ;  /* 0x000000ffff787224 */ /* 0x000fe400078e0079 */
[----:B------:R-:W-:-:S04]  /*3e40*/  IMAD.HI.U32 R7, R248, R3, RZ ;  /* 0x00000003f8077227 */ /* 0x000fc800078e00ff */
[----:B------:R-:W-:Y:S02]  /*3e50*/  IMAD.MOV R9, RZ, RZ, -R9 ;  /* 0x000000ffff097224 */ /* 0x000fe400078e0a09 */
[----:B------:R-:W-:Y:S02]  /*3e60*/  IMAD.MOV.U32 R121, RZ, RZ, R122 ;  /* 0x000000ffff797224 */ /* 0x000fe400078e007a */
[C---:B------:R-:W-:Y:S02]  /*3e70*/  IMAD R252, R251.reuse, R6, R252 ;  /* 0x00000006fbfc7224 */ /* 0x040fe400078e02fc */
[----:B------:R-:W-:Y:S02]  /*3e80*/  IMAD.MOV.U32 R122, RZ, RZ, R140 ;  /* 0x000000ffff7a7224 */ /* 0x000fe400078e008c */
[----:B------:R-:W-:Y:S02]  /*3e90*/  IMAD.MOV R7, RZ, RZ, -R7 ;  /* 0x000000ffff077224 */ /* 0x000fe400078e0a07 */
[----:B------:R-:W-:-:S02]  /*3ea0*/  IMAD R249, R251, R9, R8 ;  /* 0x00000009fbf97224 */ /* 0x000fc400078e0208 */
[----:B------:R-:W-:-:S04]  /*3eb0*/  IMAD.HI.U32 R8, R248, R4, RZ ;  /* 0x00000004f8087227 */ /* 0x000fc800078e00ff */
[----:B------:R-:W-:Y:S02]  /*3ec0*/  IMAD R3, R251, R7, R3 ;  /* 0x00000007fb037224 */ /* 0x000fe400078e0203 */
[----:B------:R-:W-:-:S04]  /*3ed0*/  IMAD.MOV R8, RZ, RZ, -R8 ;  /* 0x000000ffff087224 */ /* 0x000fc800078e0a08 */
[----:B------:R-:W-:Y:S02]  /*3ee0*/  IMAD R4, R251, R8, R4 ;  /* 0x00000008fb047224 */ /* 0x000fe400078e0204 */
[----:B------:R-:W-:Y:S02]  /*3ef0*/  IMAD.MOV.U32 R143, RZ, RZ, R144 ;  /* 0x000000ffff8f7224 */ /* 0x000fe400078e0090 */
[----:B------:R-:W4:Y:S02]  /*3f00*/  LDL R144, [R1+0xed8] ;  /* 0x000ed80001907983 */ /* 0x000f240000100800 */
[----:B------:R-:W-:Y:S02]  /*3f10*/  IMAD.MOV.U32 R140, RZ, RZ, R143 ;  /* 0x000000ffff8c7224 */ /* 0x000fe400078e008f */
[----:B------:R-:W4:Y:S01]  /*3f20*/  LDL R143, [R1+0xd70] ;  /* 0x000d7000018f7983 */ /* 0x000f220000100800 */
[----:B---3--:R-:W-:Y:S01]  /*3f30*/  IABS R6, R119 ;  /* 0x0000007700067213 */ /* 0x008fe20000000000 */
[----:B------:R-:W-:-:S02]  /*3f40*/  IMAD.MOV.U32 R119, RZ, RZ, R120 ;  /* 0x000000ffff777224 */ /* 0x000fc400078e0078 */
[----:B------:R-:W-:Y:S02]  /*3f50*/  IMAD.MOV.U32 R120, RZ, RZ, R121 ;  /* 0x000000ffff787224 */ /* 0x000fe400078e0079 */
[----:B------:R-:W-:Y:S01]  /*3f60*/  IMAD.MOV.U32 R121, RZ, RZ, R122 ;  /* 0x000000ffff797224 */ /* 0x000fe200078e007a */
[----:B------:R-:W-:Y:S01]  /*3f70*/  IABS R7, R119 ;  /* 0x0000007700077213 */ /* 0x000fe20000000000 */
[----:B------:R-:W-:Y:S02]  /*3f80*/  IMAD.MOV.U32 R122, RZ, RZ, R123 ;  /* 0x000000ffff7a7224 */ /* 0x000fe400078e007b */
[----:B------:R-:W-:Y:S02]  /*3f90*/  IMAD.MOV.U32 R123, RZ, RZ, R130 ;  /* 0x000000ffff7b7224 */ /* 0x000fe400078e0082 */
[----:B------:R-:W-:Y:S02]  /*3fa0*/  IMAD.MOV.U32 R119, RZ, RZ, R120 ;  /* 0x000000ffff777224 */ /* 0x000fe400078e0078 */
[----:B--2---:R-:W-:-:S02]  /*3fb0*/  IMAD.MOV.U32 R130, RZ, RZ, R132 ;  /* 0x000000ffff827224 */ /* 0x004fc400078e0084 */
[----:B------:R-:W-:Y:S02]  /*3fc0*/  IMAD.MOV.U32 R132, RZ, RZ, R134 ;  /* 0x000000ffff847224 */ /* 0x000fe400078e0086 */
[----:B------:R-:W-:Y:S02]  /*3fd0*/  IMAD.MOV.U32 R120, RZ, RZ, R121 ;  /* 0x000000ffff787224 */ /* 0x000fe400078e0079 */
[----:B------:R-:W-:Y:S01]  /*3fe0*/  IMAD.MOV.U32 R121, RZ, RZ, R122 ;  /* 0x000000ffff797224 */ /* 0x000fe200078e007a */
[----:B------:R-:W-:Y:S01]  /*3ff0*/  IABS R8, R119 ;  /* 0x0000007700087213 */ /* 0x000fe20000000000 */
[----:B------:R-:W-:Y:S02]  /*4000*/  IMAD.MOV.U32 R122, RZ, RZ, R123 ;  /* 0x000000ffff7a7224 */ /* 0x000fe400078e007b */
[----:B------:R-:W-:Y:S02]  /*4010*/  IMAD.MOV.U32 R123, RZ, RZ, R130 ;  /* 0x000000ffff7b7224 */ /* 0x000fe400078e0082 */
[----:B------:R-:W-:-:S02]  /*4020*/  IMAD.MOV.U32 R130, RZ, RZ, R132 ;  /* 0x000000ffff827224 */ /* 0x000fc400078e0084 */
[----:B------:R-:W-:Y:S02]  /*4030*/  IMAD.MOV.U32 R119, RZ, RZ, R120 ;  /* 0x000000ffff777224 */ /* 0x000fe400078e0078 */
[----:B------:R-:W-:Y:S02]  /*4040*/  IMAD.MOV.U32 R120, RZ, RZ, R121 ;  /* 0x000000ffff787224 */ /* 0x000fe400078e0079 */
[----:B------:R-:W-:Y:S02]  /*4050*/  IMAD.MOV.U32 R121, RZ, RZ, R122 ;  /* 0x000000ffff797224 */ /* 0x000fe400078e007a */
[----:B------:R-:W-:Y:S02]  /*4060*/  IMAD.MOV.U32 R122, RZ, RZ, R123 ;  /* 0x000000ffff7a7224 */ /* 0x000fe400078e007b */
[----:B------:R-:W-:Y:S02]  /*4070*/  IMAD.MOV.U32 R123, RZ, RZ, R130 ;  /* 0x000000ffff7b7224 */ /* 0x000fe400078e0082 */
[----:B------:R-:W-:Y:S01]  /*4080*/  IMAD.MOV.U32 R130, RZ, RZ, R136 ;  /* 0x000000ffff827224 */ /* 0x000fe200078e0088 */
[----:B------:R-:W-:Y:S01]  /*4090*/  IABS R9, R119 ;  /* 0x0000007700097213 */ /* 0x000fe20000000000 */
[----:B------:R-:W-:-:S02]  /*40a0*/  IMAD.MOV.U32 R136, RZ, RZ, R139 ;  /* 0x000000ffff887224 */ /* 0x000fc400078e008b */
[----:B------:R-:W-:Y:S02]  /*40b0*/  IMAD.MOV.U32 R139, RZ, RZ, R13 ;  /* 0x000000ffff8b7224 */ /* 0x000fe400078e000d */
[----:B------:R-:W-:-:S04]  /*40c0*/  IMAD.HI.U32 R13, R248, R5, RZ ;  /* 0x00000005f80d7227 */ /* 0x000fc800078e00ff */
[----:B------:R-:W-:Y:S02]  /*40d0*/  IMAD.MOV.U32 R119, RZ, RZ, R120 ;  /* 0x000000ffff777224 */ /* 0x000fe400078e0078 */
[----:B------:R-:W-:Y:S02]  /*40e0*/  IMAD.MOV.U32 R120, RZ, RZ, R121 ;  /* 0x000000ffff787224 */ /* 0x000fe400078e0079 */
[----:B------:R-:W-:Y:S02]  /*40f0*/  IMAD.MOV.U32 R121, RZ, RZ, R122 ;  /* 0x000000ffff797224 */ /* 0x000fe400078e007a */
[----:B------:R-:W-:Y:S02]  /*4100*/  IMAD.MOV.U32 R122, RZ, RZ, R123 ;  /* 0x000000ffff7a7224 */ /* 0x000fe400078e007b */
[----:B------:R-:W-:Y:S02]  /*4110*/  IMAD.MOV.U32 R123, RZ, RZ, R12 ;  /* 0x000000ffff7b7224 */ /* 0x000fe400078e000c */
[----:B------:R-:W-:-:S02]  /*4120*/  IMAD.MOV R13, RZ, RZ, -R13 ;  /* 0x000000ffff0d7224 */ /* 0x000fc400078e0a0d */
[----:B------:R-:W-:-:S04]  /*4130*/  IMAD.HI.U32 R12, R248, R8, RZ ;  /* 0x00000008f80c7227 */ /* 0x000fc800078e00ff */
[----:B------:R-:W-:Y:S02]  /*4140*/  IMAD R5, R251, R13, R5 ;  /* 0x0000000dfb057224 */ /* 0x000fe400078e0205 */
[----:B------:R-:W-:-:S04]  /*4150*/  IMAD.HI.U32 R10, R248, R7, RZ ;  /* 0x00000007f80a7227 */ /* 0x000fc800078e00ff */
[----:B------:R-:W-:-:S04]  /*4160*/  IMAD.HI.U32 R13, R248, R9, RZ ;  /* 0x00000009f80d7227 */ /* 0x000fc800078e00ff */
[----:B------:R-:W-:Y:S02]  /*4170*/  IMAD.MOV R12, RZ, RZ, -R12 ;  /* 0x000000ffff0c7224 */ /* 0x000fe400078e0a0c */
[----:B------:R-:W-:Y:S02]  /*4180*/  IMAD.MOV R10, RZ, RZ, -R10 ;  /* 0x000000ffff0a7224 */ /* 0x000fe400078e0a0a */
[----:B------:R-:W-:Y:S02]  /*4190*/  IMAD.MOV R13, RZ, RZ, -R13 ;  /* 0x000000ffff0d7224 */ /* 0x000fe400078e0a0d */
[----:B------:R-:W-:Y:S01]  /*41a0*/  IMAD R8, R251, R12, R8 ;  /* 0x0000000cfb087224 */ /* 0x000fe200078e0208 */
[----:B------:R-:W-:Y:S01]  /*41b0*/  IABS R12, R121 ;  /* 0x00000079000c7213 */ /* 0x000fe20000000000 */
[----:B------:R-:W-:-:S04]  /*41c0*/  IMAD.HI.U32 R11, R248, R6, RZ ;  /* 0x00000006f80b7227 */ /* 0x000fc800078e00ff */
[----:B------:R-:W-:Y:S02]  /*41d0*/  IMAD.MOV.U32 R121, RZ, RZ, R123 ;  /* 0x000000ffff797224 */ /* 0x000fe400078e007b */
[----:B----4-:R-:W-:Y:S02]  /*41e0*/  IMAD.MOV.U32 R123, RZ, RZ, R127 ;  /* 0x000000ffff7b7224 */ /* 0x010fe400078e007f */
[C---:B------:R-:W-:Y:S01]  /*41f0*/  IMAD R7, R251.reuse, R10, R7 ;  /* 0x0000000afb077224 */ /* 0x040fe200078e0207 */
[----:B------:R-:W-:Y:S01]  /*4200*/  IABS R10, R119 ;  /* 0x00000077000a7213 */ /* 0x000fe20000000000 */
[----:B------:R-:W-:Y:S01]  /*4210*/  IMAD R9, R251, R13, R9 ;  /* 0x0000000dfb097224 */ /* 0x000fe200078e0209 */
[----:B------:R-:W-:Y:S01]  /*4220*/  IABS R13, R122 ;  /* 0x0000007a000d7213 */ /* 0x000fe20000000000 */
[----:B------:R-:W-:Y:S02]  /*4230*/  IMAD.MOV.U32 R127, RZ, RZ, R141 ;  /* 0x000000ffff7f7224 */ /* 0x000fe400078e008d */
[----:B------:R-:W-:-:S02]  /*4240*/  IMAD.MOV R11, RZ, RZ, -R11 ;  /* 0x000000ffff0b7224 */ /* 0x000fc400078e0a0b */
[----:B------:R-:W-:Y:S02]  /*4250*/  IMAD.MOV.U32 R119, RZ, RZ, R121 ;  /* 0x000000ffff777224 */ /* 0x000fe400078e0079 */
[----:B------:R-:W-:Y:S02]  /*4260*/  IMAD.MOV.U32 R122, RZ, RZ, R126 ;  /* 0x000000ffff7a7224 */ /* 0x000fe400078e007e */
[----:B------:R-:W-:Y:S02]  /*4270*/  IMAD.MOV.U32 R121, RZ, RZ, R123 ;  /* 0x000000ffff797224 */ /* 0x000fe400078e007b */
[----:B------:R-:W-:Y:S02]  /*4280*/  IMAD.MOV.U32 R126, RZ, RZ, R128 ;  /* 0x000000ffff7e7224 */ /* 0x000fe400078e0080 */
[----:B------:R-:W-:Y:S02]  /*4290*/  IMAD.MOV.U32 R123, RZ, RZ, R127 ;  /* 0x000000ffff7b7224 */ /* 0x000fe400078e007f */
[----:B------:R-:W-:Y:S01]  /*42a0*/  IMAD R6, R251, R11, R6 ;  /* 0x0000000bfb067224 */ /* 0x000fe200078e0206 */
[----:B------:R-:W-:Y:S01]  /*42b0*/  IABS R11, R120 ;  /* 0x00000078000b7213 */ /* 0x000fe20000000000 */
[----:B------:R-:W-:-:S02]  /*42c0*/  IMAD.MOV.U32 R127, RZ, RZ, R17 ;  /* 0x000000ffff7f7224 */ /* 0x000fc400078e0011 */
[----:B------:R-:W-:-:S04]  /*42d0*/  IMAD.HI.U32 R17, R248, R13, RZ ;  /* 0x0000000df8117227 */ /* 0x000fc800078e00ff */
[----:B------:R-:W-:Y:S02]  /*42e0*/  IMAD.MOV.U32 R120, RZ, RZ, R122 ;  /* 0x000000ffff787224 */ /* 0x000fe400078e007a */
[----:B------:R-:W-:Y:S02]  /*42f0*/  IMAD.MOV.U32 R122, RZ, RZ, R126 ;  /* 0x000000ffff7a7224 */ /* 0x000fe400078e007e */
[----:B------:R-:W-:Y:S02]  /*4300*/  IMAD.MOV.U32 R126, RZ, RZ, R15 ;  /* 0x000000ffff7e7224 */ /* 0x000fe400078e000f */
[----:B------:R-:W-:-:S04]  /*4310*/  IMAD.HI.U32 R15, R248, R12, RZ ;  /* 0x0000000cf80f7227 */ /* 0x000fc800078e00ff */
[----:B------:R-:W-:Y:S02]  /*4320*/  IMAD.MOV R17, RZ, RZ, -R17 ;  /* 0x000000ffff117224 */ /* 0x000fe400078e0a11 */
[----:B------:R-:W-:Y:S02]  /*4330*/  IMAD.MOV R15, RZ, RZ, -R15 ;  /* 0x000000ffff0f7224 */ /* 0x000fe400078e0a0f */
[C---:B------:R-:W-:Y:S01]  /*4340*/  IMAD R13, R251.reuse, R17, R13 ;  /* 0x00000011fb0d7224 */ /* 0x040fe200078e020d */
[----:B------:R-:W-:Y:S01]  /*4350*/  IABS R17, R121 ;  /* 0x0000007900117213 */ /* 0x000fe20000000000 */
[----:B------:R-:W-:Y:S02]  /*4360*/  IMAD.MOV.U32 R121, RZ, RZ, R126 ;  /* 0x000000ffff797224 */ /* 0x000fe400078e007e */
[----:B------:R-:W-:Y:S02]  /*4370*/  IMAD.MOV.U32 R126, RZ, RZ, R131 ;  /* 0x000000ffff7e7224 */ /* 0x000fe400078e0083 */
[----:B------:R-:W-:Y:S01]  /*4380*/  IMAD R12, R251, R15, R12 ;  /* 0x0000000ffb0c7224 */ /* 0x000fe200078e020c */
[----:B------:R-:W-:Y:S01]  /*4390*/  IABS R15, R119 ;  /* 0x00000077000f7213 */ /* 0x000fe20000000000 */
[----:B------:R-:W-:-:S02]  /*43a0*/  IMAD.MOV.U32 R119, RZ, RZ, R121 ;  /* 0x000000ffff777224 */ /* 0x000fc400078e0079 */
[----:B------:R-:W-:Y:S02]  /*43b0*/  IMAD.MOV.U32 R121, RZ, RZ, R126 ;  /* 0x000000ffff797224 */ /* 0x000fe400078e007e */
[----:B------:R-:W-:Y:S02]  /*43c0*/  IMAD.MOV.U32 R126, RZ, RZ, R20 ;  /* 0x000000ffff7e7224 */ /* 0x000fe400078e0014 */
[----:B------:R-:W-:-:S04]  /*43d0*/  IMAD.HI.U32 R20, R248, R17, RZ ;  /* 0x00000011f8147227 */ /* 0x000fc800078e00ff */
[----:B------:R-:W-:Y:S02]  /*43e0*/  IMAD.MOV R20, RZ, RZ, -R20 ;  /* 0x000000ffff147224 */ /* 0x000fe400078e0a14 */
[----:B------:R-:W-:Y:S02]  /*43f0*/  IMAD.MOV.U32 R134, RZ, RZ, R145 ;  /* 0x000000ffff867224 */ /* 0x000fe400078e0091 */
[----:B------:R-:W2:Y:S01]  /*4400*/  LDL R145, [R1+0xedc] ;  /* 0x000edc0001917983 */ /* 0x000ea20000100800 */
[----:B------:R-:W-:Y:S02]  /*4410*/  IMAD.MOV.U32 R132, RZ, RZ, R150 ;  /* 0x000000ffff847224 */ /* 0x000fe400078e0096 */
[----:B------:R-:W-:Y:S01]  /*4420*/  IMAD R17, R251, R20, R17 ;  /* 0x00000014fb117224 */ /* 0x000fe200078e0211 */
[----:B------:R-:W-:Y:S01]  /*4430*/  STL [R1+0x101c], R3 ;  /* 0x00101c0301007387 */ /* 0x000fe20000100800 */
[----:B------:R-:W-:-:S03]  /*4440*/  IABS R20, R119 ;  /* 0x0000007700147213 */ /* 0x000fc60000000000 */
[----:B------:R-:W3:Y:S04]  /*4450*/  LDL R150, [R1+0xef4] ;  /* 0x000ef40001967983 */ /* 0x000ee80000100800 */
[----:B------:R0:W-:Y:S04]  /*4460*/  STL [R1+0x1020], R4 ;  /* 0x0010200401007387 */ /* 0x0001e80000100800 */
[----:B------:R-:W4:Y:S01]  /*4470*/  LDL R119, [R1+0xcd4] ;  /* 0x000cd40001777983 */ /* 0x000f220000100800 */
[----:B------:R-:W-:Y:S02]  /*4480*/  IMAD.MOV.U32 R141, RZ, RZ, R18 ;  /* 0x000000ffff8d7224 */ /* 0x000fe400078e0012 */
[----:B------:R-:W-:Y:S01]  /*4490*/  IMAD.HI.U32 R18, R248, R10, RZ ;  /* 0x0000000af8127227 */ /* 0x000fe200078e00ff */
[----:B------:R-:W-:-:S03]  /*44a0*/  IABS R14, R14 ;  /* 0x0000000e000e7213 */ /* 0x000fc60000000000 */
[----:B------:R-:W-:Y:S02]  /*44b0*/  IMAD.MOV R18, RZ, RZ, -R18 ;  /* 0x000000ffff127224 */ /* 0x000fe400078e0a12 */
[----:B------:R-:W-:Y:S02]  /*44c0*/  IMAD.MOV.U32 R128, RZ, RZ, R140 ;  /* 0x000000ffff807224 */ /* 0x000fe400078e008c */
[----:B------:R-:W-:Y:S02]  /*44d0*/  IMAD.MOV.U32 R140, RZ, RZ, R16 ;  /* 0x000000ffff8c7224 */ /* 0x000fe400078e0010 */
[----:B------:R-:W-:Y:S02]  /*44e0*/  IMAD R10, R251, R18, R10 ;  /* 0x00000012fb0a7224 */ /* 0x000fe400078e020a */
[----:B------:R-:W-:-:S04]  /*44f0*/  IMAD.HI.U32 R16, R248, R11, RZ ;  /* 0x0000000bf8107227 */ /* 0x000fc800078e00ff */
[----:B------:R-:W-:-:S04]  /*4500*/  IMAD.HI.U32 R18, R248, R14, RZ ;  /* 0x0000000ef8127227 */ /* 0x000fc800078e00ff */
[----:B------:R-:W-:Y:S02]  /*4510*/  IMAD.MOV R16, RZ, RZ, -R16 ;  /* 0x000000ffff107224 */ /* 0x000fe400078e0a10 */
[----:B------:R-:W-:Y:S02]  /*4520*/  IMAD.MOV R18, RZ, RZ, -R18 ;  /* 0x000000ffff127224 */ /* 0x000fe400078e0a12 */
[C---:B------:R-:W-:Y:S01]  /*4530*/  IMAD R11, R251.reuse, R16, R11 ;  /* 0x00000010fb0b7224 */ /* 0x040fe200078e020b */
[----:B------:R-:W-:Y:S01]  /*4540*/  IABS R16, R120 ;  /* 0x0000007800107213 */ /* 0x000fe20000000000 */
[----:B------:R-:W-:Y:S01]  /*4550*/  IMAD R14, R251, R18, R14 ;  /* 0x00000012fb0e7224 */ /* 0x000fe200078e020e */
[----:B------:R-:W-:Y:S01]  /*4560*/  IABS R18, R122 ;  /* 0x0000007a00127213 */ /* 0x000fe20000000000 */
[----:B------:R-:W-:Y:S02]  /*4570*/  IMAD.MOV.U32 R122, RZ, RZ, R129 ;  /* 0x000000ffff7a7224 */ /* 0x000fe400078e0081 */
[----:B------:R-:W-:-:S02]  /*4580*/  IMAD.MOV.U32 R129, RZ, RZ, R132 ;  /* 0x000000ffff817224 */ /* 0x000fc400078e0084 */
[----:B------:R-:W-:Y:S02]  /*4590*/  IMAD.MOV.U32 R131, RZ, RZ, R133 ;  /* 0x000000ffff837224 */ /* 0x000fe400078e0085 */
[----:B------:R-:W-:Y:S02]  /*45a0*/  IMAD.MOV.U32 R132, RZ, RZ, R148 ;  /* 0x000000ffff847224 */ /* 0x000fe400078e0094 */
[----:B------:R-:W-:Y:S02]  /*45b0*/  IMAD.MOV.U32 R148, RZ, RZ, R21 ;  /* 0x000000ffff947224 */ /* 0x000fe400078e0015 */
[----:B------:R-:W-:-:S04]  /*45c0*/  IMAD.HI.U32 R21, R248, R16, RZ ;  /* 0x00000010f8157227 */ /* 0x000fc800078e00ff */
[----:B------:R-:W-:Y:S02]  /*45d0*/  IMAD.MOV.U32 R120, RZ, RZ, R122 ;  /* 0x000000ffff787224 */ /* 0x000fe400078e007a */
[----:B------:R-:W-:Y:S02]  /*45e0*/  IMAD.MOV.U32 R133, RZ, RZ, R23 ;  /* 0x000000ffff857224 */ /* 0x000fe400078e0017 */
[----:B------:R-:W-:Y:S02]  /*45f0*/  IMAD.MOV.U32 R122, RZ, RZ, R131 ;  /* 0x000000ffff7a7224 */ /* 0x000fe400078e0083 */
[----:B------:R-:W-:-:S04]  /*4600*/  IMAD.HI.U32 R23, R248, R15, RZ ;  /* 0x0000000ff8177227 */ /* 0x000fc800078e00ff */
[----:B------:R-:W-:Y:S02]  /*4610*/  IMAD.MOV.U32 R131, RZ, RZ, R142 ;  /* 0x000000ffff837224 */ /* 0x000fe400078e008e */
[----:B------:R-:W-:Y:S02]  /*4620*/  IMAD.MOV.U32 R142, RZ, RZ, R149 ;  /* 0x000000ffff8e7224 */ /* 0x000fe400078e0095 */
[----:B------:R-:W-:Y:S02]  /*4630*/  IMAD.MOV R21, RZ, RZ, -R21 ;  /* 0x000000ffff157224 */ /* 0x000fe400078e0a15 */
[----:B------:R-:W-:Y:S01]  /*4640*/  IMAD.MOV.U32 R149, RZ, RZ, R22 ;  /* 0x000000ffff957224 */ /* 0x000fe200078e0016 */
[----:B------:R-:W-:Y:S01]  /*4650*/  IABS R19, R19 ;  /* 0x0000001300137213 */ /* 0x000fe20000000000 */
[----:B------:R-:W-:-:S04]  /*4660*/  IMAD.HI.U32 R22, R248, R18, RZ ;  /* 0x00000012f8167227 */ /* 0x000fc800078e00ff */
[----:B------:R-:W-:Y:S02]  /*4670*/  IMAD.MOV R23, RZ, RZ, -R23 ;  /* 0x000000ffff177224 */ /* 0x000fe400078e0a17 */
[C---:B------:R-:W-:Y:S02]  /*4680*/  IMAD R16, R251.reuse, R21, R16 ;  /* 0x00000015fb107224 */ /* 0x040fe400078e0210 */
[----:B------:R-:W-:Y:S02]  /*4690*/  IMAD.MOV R22, RZ, RZ, -R22 ;  /* 0x000000ffff167224 */ /* 0x000fe400078e0a16 */
[----:B------:R-:W-:Y:S02]  /*46a0*/  IMAD R15, R251, R23, R15 ;  /* 0x00000017fb0f7224 */ /* 0x000fe400078e020f */
[----:B------:R-:W-:-:S04]  /*46b0*/  IMAD.HI.U32 R23, R248, R19, RZ ;  /* 0x00000013f8177227 */ /* 0x000fc800078e00ff */
[----:B------:R-:W-:Y:S02]  /*46c0*/  IMAD R18, R251, R22, R18 ;  /* 0x00000016fb127224 */ /* 0x000fe400078e0212 */
[----:B------:R-:W-:-:S04]  /*46d0*/  IMAD.MOV R23, RZ, RZ, -R23 ;  /* 0x000000ffff177224 */ /* 0x000fc800078e0a17 */
[----:B------:R-:W-:Y:S01]  /*46e0*/  IMAD R19, R251, R23, R19 ;  /* 0x00000017fb137224 */ /* 0x000fe200078e0213 */
[----:B----4-:R-:W-:Y:S01]  /*46f0*/  IABS R21, R119 ;  /* 0x0000007700157213 */ /* 0x010fe20000000000 */
        /* <DEDUP_REMOVED lines=11> */
[----:B------:R-:W-:Y:S01]  /*47b0*/  IMAD.MOV.U32 R120, RZ, RZ, R121 ;  /* 0x000000ffff787224 */ /* 0x000fe200078e0079 */
[----:B------:R-:W4:Y:S01]  /*47c0*/  LDL R128, [R1+0xcec] ;  /* 0x000cec0001807983 */ /* 0x000f220000100800 */
[----:B------:R-:W-:Y:S01]  /*47d0*/  IMAD.HI.U32 R25, R248, R22, RZ ;  /* 0x00000016f8197227 */ /* 0x000fe200078e00ff */
[----:B------:R-:W-:-:S03]  /*47e0*/  IABS R24, R119 ;  /* 0x0000007700187213 */ /* 0x000fc60000000000 */
[----:B------:R-:W-:Y:S02]  /*47f0*/  IMAD.MOV.U32 R119, RZ, RZ, R120 ;  /* 0x000000ffff777224 */ /* 0x000fe400078e0078 */
[----:B------:R-:W-:-:S04]  /*4800*/  IMAD.MOV R25, RZ, RZ, -R25 ;  /* 0x000000ffff197224 */ /* 0x000fc800078e0a19 */
[----:B------:R-:W-:Y:S01]  /*4810*/  IMAD R22, R251, R25, R22 ;  /* 0x00000019fb167224 */ /* 0x000fe200078e0216 */
[----:B------:R-:W-:Y:S02]  /*4820*/  IABS R25, R119 ;  /* 0x0000007700197213 */ /* 0x000fe40000000000 */
[----:B------:R-:W2:Y:S01]  /*4830*/  LDL R119, [R1+0xce4] ;  /* 0x000ce40001777983 */ /* 0x000ea20000100800 */
[----:B------:R-:W-:Y:S02]  /*4840*/  IMAD.MOV.U32 R122, RZ, RZ, R123 ;  /* 0x000000ffff7a7224 */ /* 0x000fe400078e007b */
[----:B------:R-:W-:-:S04]  /*4850*/  IMAD.HI.U32 R26, R248, R21, RZ ;  /* 0x00000015f81a7227 */ /* 0x000fc800078e00ff */
[----:B------:R-:W-:Y:S02]  /*4860*/  IMAD.MOV.U32 R121, RZ, RZ, R122 ;  /* 0x000000ffff797224 */ /* 0x000fe400078e007a */
[----:B------:R-:W-:-:S04]  /*4870*/  IMAD.HI.U32 R28, R248, R20, RZ ;  /* 0x00000014f81c7227 */ /* 0x000fc800078e00ff */
[----:B------:R-:W-:Y:S02]  /*4880*/  IMAD.MOV R26, RZ, RZ, -R26 ;  /* 0x000000ffff1a7224 */ /* 0x000fe400078e0a1a */
[----:B------:R-:W-:Y:S02]  /*4890*/  IMAD.MOV.U32 R120, RZ, RZ, R121 ;  /* 0x000000ffff787224 */ /* 0x000fe400078e0079 */
        /* <DEDUP_REMOVED lines=8> */
[----:B------:R-:W-:Y:S02]  /*4920*/  IMAD R24, R251, R28, R24 ;  /* 0x0000001cfb187224 */ /* 0x000fe400078e0218 */
[----:B----4-:R-:W-:Y:S02]  /*4930*/  IMAD.MOV.U32 R123, RZ, RZ, R128 ;  /* 0x000000ffff7b7224 */ /* 0x010fe400078e0080 */
[----:B------:R-:W-:Y:S01]  /*4940*/  IMAD.HI.U32 R33, R248, R25, RZ ;  /* 0x00000019f8217227 */ /* 0x000fe200078e00ff */
[----:B------:R-:W4:Y:S03]  /*4950*/  LDL R128, [R1+0xd1c] ;  /* 0x000d1c0001807983 */ /* 0x000f260000100800 */
[----:B------:R-:W-:Y:S02]  /*4960*/  IMAD.MOV.U32 R122, RZ, RZ, R123 ;  /* 0x000000ffff7a7224 */ /* 0x000fe400078e007b */
[----:B------:R-:W-:-:S02]  /*4970*/  IMAD.MOV.U32 R123, RZ, RZ, R130 ;  /* 0x000000ffff7b7224 */ /* 0x000fc400078e0082 */
[----:B------:R-:W-:Y:S02]  /*4980*/  IMAD.MOV.U32 R121, RZ, RZ, R122 ;  /* 0x000000ffff797224 */ /* 0x000fe400078e007a */
[----:B------:R-:W-:Y:S01]  /*4990*/  IMAD.MOV.U32 R122, RZ, RZ, R123 ;  /* 0x000000ffff7a7224 */ /* 0x000fe200078e007b */
[----:B--2---:R-:W-:Y:S01]  /*49a0*/  IABS R26, R119 ;  /* 0x00000077001a7213 */ /* 0x004fe20000000000 */
[----:B------:R-:W-:Y:S01]  /*49b0*/  IMAD.MOV.U32 R119, RZ, RZ, R120 ;  /* 0x000000ffff777224 */ /* 0x000fe200078e0078 */
[----:B------:R-:W2:Y:S01]  /*49c0*/  LDL R123, [R1+0xd04] ;  /* 0x000d0400017b7983 */ /* 0x000ea20000100800 */
[----:B------:R-:W-:Y:S02]  /*49d0*/  IMAD.MOV.U32 R120, RZ, RZ, R121 ;  /* 0x000000ffff787224 */ /* 0x000fe400078e0079 */
[----:B------:R-:W-:Y:S01]  /*49e0*/  IMAD.MOV.U32 R121, RZ, RZ, R122 ;  /* 0x000000ffff797224 */ /* 0x000fe200078e007a */
[----:B------:R-:W-:Y:S01]  /*49f0*/  IABS R27, R119 ;  /* 0x00000077001b7213 */ /* 0x000fe20000000000 */
[----:B------:R-:W-:-:S02]  /*4a00*/  IMAD.MOV.U32 R122, RZ, RZ, R126 ;  /* 0x000000ffff7a7224 */ /* 0x000fc400078e007e */
[----:B------:R-:W-:Y:S02]  /*4a10*/  IMAD.MOV.U32 R119, RZ, RZ, R120 ;  /* 0x000000ffff777224 */ /* 0x000fe400078e0078 */
[----:B------:R-:W-:Y:S02]  /*4a20*/  IMAD.MOV.U32 R120, RZ, RZ, R121 ;  /* 0x000000ffff787224 */ /* 0x000fe400078e0079 */
[----:B------:R-:W-:Y:S01]  /*4a30*/  IMAD.MOV.U32 R121, RZ, RZ, R122 ;  /* 0x000000ffff797224 */ /* 0x000fe200078e007a */
[----:B------:R-:W-:Y:S01]  /*4a40*/  IABS R28, R119 ;  /* 0x00000077001c7213 */ /* 0x000fe20000000000 */
[----:B------:R-:W-:Y:S02]  /*4a50*/  IMAD.MOV.U32 R119, RZ, RZ, R120 ;  /* 0x000000ffff777224 */ /* 0x000fe400078e0078 */
[----:B------:R-:W-:Y:S02]  /*4a60*/  IMAD.MOV.U32 R126, RZ, RZ, R131 ;  /* 0x000000ffff7e7224 */ /* 0x000fe400078e0083 */
[----:B------:R-:W-:Y:S01]  /*4a70*/  IMAD.MOV.U32 R120, RZ, RZ, R121 ;  /* 0x000000ffff787224 */ /* 0x000fe200078e0079 */
[----:B------:R-:W3:Y:S01]  /*4a80*/  LDL R131, [R1+0xcfc] ;  /* 0x000cfc0001837983 */ /* 0x000ee20000100800 */
[----:B------:R-:W-:Y:S01]  /*4a90*/  IMAD.HI.U32 R30, R248, R27, RZ ;  /* 0x0000001bf81e7227 */ /* 0x000fe200078e00ff */
[----:B------:R-:W-:-:S03]  /*4aa0*/  IABS R29, R119 ;  /* 0x00000077001d7213 */ /* 0x000fc60000000000 */
[----:B------:R-:W-:Y:S02]  /*4ab0*/  IMAD.MOV.U32 R119, RZ, RZ, R120 ;  /* 0x000000ffff777224 */ /* 0x000fe400078e0078 */
[----:B------:R-:W-:-:S04]  /*4ac0*/  IMAD.MOV R30, RZ, RZ, -R30 ;  /* 0x000000ffff1e7224 */ /* 0x000fc800078e0a1e */
[----:B------:R-:W-:Y:S01]  /*4ad0*/  IMAD R27, R251, R30, R27 ;  /* 0x0000001efb1b7224 */ /* 0x000fe200078e021b */
[----:B------:R-:W-:Y:S02]  /*4ae0*/  IABS R30, R119 ;  /* 0x00000077001e7213 */ /* 0x000fe40000000000 */
[----:B------:R-:W4:Y:S01]  /*4af0*/  LDL R119, [R1+0xb8c] ;  /* 0x000b8c0001777983 */ /* 0x000f220000100800 */
[----:B------:R-:W-:Y:S02]  /*4b00*/  IMAD.MOV.U32 R122, RZ, RZ, R126 ;  /* 0x000000ffff7a7224 */ /* 0x000fe400078e007e */
[----:B------:R-:W-:-:S04]  /*4b10*/  IMAD.HI.U32 R31, R248, R26, RZ ;  /* 0x0000001af81f7227 */ /* 0x000fc800078e00ff */
[----:B------:R-:W-:Y:S02]  /*4b20*/  IMAD.MOV.U32 R121, RZ, RZ, R122 ;  /* 0x000000ffff797224 */ /* 0x000fe400078e007a */
        /* <DEDUP_REMOVED lines=11> */
[----:B---3--:R-:W-:Y:S02]  /*4be0*/  IMAD.MOV.U32 R126, RZ, RZ, R131 ;  /* 0x000000ffff7e7224 */ /* 0x008fe400078e0083 */
[----:B------:R-:W-:Y:S01]  /*4bf0*/  IMAD.HI.U32 R38, R248, R30, RZ ;  /* 0x0000001ef8267227 */ /* 0x000fe200078e00ff */
[----:B------:R-:W3:Y:S03]  /*4c00*/  LDL R131, [R1+0xb94] ;  /* 0x000b940001837983 */ /* 0x000ee60000100800 */
[----:B------:R-:W-:Y:S02]  /*4c10*/  IMAD.MOV.U32 R122, RZ, RZ, R126 ;  /* 0x000000ffff7a7224 */ /* 0x000fe400078e007e */
[----:B------:R-:W-:-:S02]  /*4c20*/  IMAD.MOV.U32 R126, RZ, RZ, R135 ;  /* 0x000000ffff7e7224 */ /* 0x000fc400078e0087 */
[----:B------:R-:W-:Y:S02]  /*4c30*/  IMAD.MOV.U32 R121, RZ, RZ, R122 ;  /* 0x000000ffff797224 */ /* 0x000fe400078e007a */
[----:B------:R-:W-:Y:S01]  /*4c40*/  IMAD.MOV.U32 R122, RZ, RZ, R126 ;  /* 0x000000ffff7a7224 */ /* 0x000fe200078e007e */
[----:B----4-:R-:W-:Y:S01]  /*4c50*/  IABS R31, R119 ;  /* 0x00000077001f7213 */ /* 0x010fe20000000000 */
[----:B------:R-:W-:Y:S01]  /*4c60*/  IMAD.MOV.U32 R119, RZ, RZ, R120 ;  /* 0x000000ffff777224 */ /* 0x000fe200078e0078 */
[----:B------:R-:W4:Y:S01]  /*4c70*/  LDL R126, [R1+0xd14] ;  /* 0x000d1400017e7983 */ /* 0x000f220000100800 */
[----:B------:R-:W-:Y:S02]  /*4c80*/  IMAD.MOV.U32 R120, RZ, RZ, R121 ;  /* 0x000000ffff787224 */ /* 0x000fe400078e0079 */
[----:B------:R-:W-:Y:S01]  /*4c90*/  IMAD.MOV.U32 R121, RZ, RZ, R122 ;  /* 0x000000ffff797224 */ /* 0x000fe200078e007a */
[----:B------:R-:W-:Y:S01]  /*4ca0*/  IABS R32, R119 ;  /* 0x0000007700207213 */ /* 0x000fe20000000000 */
[----:B--2---:R-:W-:-:S02]  /*4cb0*/  IMAD.MOV.U32 R122, RZ, RZ, R123 ;  /* 0x000000ffff7a7224 */ /* 0x004fc400078e007b */
[----:B------:R-:W-:Y:S02]  /*4cc0*/  IMAD.MOV.U32 R119, RZ, RZ, R120 ;  /* 0x000000ffff777224 */ /* 0x000fe400078e0078 */
[----:B------:R-:W-:Y:S02]  /*4cd0*/  IMAD.MOV.U32 R120, RZ, RZ, R121 ;  /* 0x000000ffff787224 */ /* 0x000fe400078e0079 */
[----:B------:R-:W-:Y:S01]  /*4ce0*/  IMAD.MOV.U32 R121, RZ, RZ, R122 ;  /* 0x000000ffff797224 */ /* 0x000fe200078e007a */
[----:B------:R-:W-:Y:S01]  /*4cf0*/  IABS R33, R119 ;  /* 0x0000007700217213 */ /* 0x000fe20000000000 */
[----:B------:R-:W-:Y:S02]  /*4d00*/  IMAD.MOV.U32 R119, RZ, RZ, R120 ;  /* 0x000000ffff777224 */ /* 0x000fe400078e0078 */
[----:B------:R-:W-:Y:S02]  /*4d10*/  IMAD.MOV.U32 R123, RZ, RZ, R129 ;  /* 0x000000ffff7b7224 */ /* 0x000fe400078e0081 */
[----:B------:R-:W-:Y:S01]  /*4d20*/  IMAD.MOV.U32 R120, RZ, RZ, R121 ;  /* 0x000000ffff787224 */ /* 0x000fe200078e0079 */
[----:B------:R-:W2:Y:S01]  /*4d30*/  LDL R129, [R1+0xd10] ;  /* 0x000d100001817983 */ /* 0x000ea20000100800 */
        /* <DEDUP_REMOVED lines=21> */
[----:B--2---:R-:W-:Y:S02]  /*4e90*/  IMAD.MOV.U32 R123, RZ, RZ, R129 ;  /* 0x000000ffff7b7224 */ /* 0x004fe400078e0081 */
[----:B------:R-:W-:Y:S01]  /*4ea0*/  IMAD.MOV.U32 R130, RZ, RZ, R136 ;  /* 0x000000ffff827224 */ /* 0x000fe200078e0088 */
[----:B------:R-:W2:Y:S01]  /*4eb0*/  LDL R129, [R1+0xd40] ;  /* 0x000d400001817983 */ /* 0x000ea20000100800 */
[----:B------:R-:W-:Y:S02]  /*4ec0*/  IMAD.MOV.U32 R122, RZ, RZ, R123 ;  /* 0x000000ffff7a7224 */ /* 0x000fe400078e007b */
[----:B------:R-:W-:Y:S02]  /*4ed0*/  IMAD.MOV.U32 R123, RZ, RZ, R132 ;  /* 0x000000ffff7b7224 */ /* 0x000fe400078e0084 */
[----:B------:R-:W-:-:S02]  /*4ee0*/  IMAD.MOV.U32 R121, RZ, RZ, R122 ;  /* 0x000000ffff797224 */ /* 0x000fc400078e007a */
[----:B------:R-:W-:Y:S02]  /*4ef0*/  IMAD.MOV.U32 R122, RZ, RZ, R123 ;  /* 0x000000ffff7a7224 */ /* 0x000fe400078e007b */
[----:B------:R-:W2:Y:S01]  /*4f00*/  LDL R123, [R1+0xd28] ;  /* 0x000d2800017b7983 */ /* 0x000ea20000100800 */
[----:B---3--:R-:W-:Y:S01]  /*4f10*/  IABS R36, R119 ;  /* 0x0000007700247213 */ /* 0x008fe20000000000 */
[----:B------:R-:W-:Y:S02]  /*4f20*/  IMAD.MOV.U32 R119, RZ, RZ, R120 ;  /* 0x000000ffff777224 */ /* 0x000fe400078e0078 */
[----:B------:R-:W-:Y:S02]  /*4f30*/  IMAD.MOV.U32 R120, RZ, RZ, R121 ;  /* 0x000000ffff787224 */ /* 0x000fe400078e0079 */
[----:B------:R-:W-:Y:S01]  /*4f40*/  IMAD.MOV.U32 R121, RZ, RZ, R122 ;  /* 0x000000ffff797224 */ /* 0x000fe200078e007a */
[----:B------:R-:W-:Y:S01]  /*4f50*/  IABS R37, R119 ;  /* 0x0000007700257213 */ /* 0x000fe20000000000 */
[----:B----4-:R-:W-:-:S02]  /*4f60*/  IMAD.MOV.U32 R122, RZ, RZ, R126 ;  /* 0x000000ffff7a7224 */ /* 0x010fc400078e007e */
        /* <DEDUP_REMOVED lines=31> */
[----:B------:R-:W-:Y:S01]  /*5160*/  IMAD.MOV.U32 R135, RZ, RZ, R137 ;  /* 0x000000ffff877224 */ /* 0x000fe200078e0089 */
[----:B------:R-:W3:Y:S01]  /*5170*/  LDL R128, [R1+0xd50] ;  /* 0x000d500001807983 */ /* 0x000ee20000100800 */
[----:B------:R-:W-:Y:S02]  /*5180*/  IMAD.MOV.U32 R122, RZ, RZ, R126 ;  /* 0x000000ffff7a7224 */ /* 0x000fe400078e007e */
[----:B------:R-:W-:Y:S02]  /*5190*/  IMAD.MOV.U32 R126, RZ, RZ, R130 ;  /* 0x000000ffff7e7224 */ /* 0x000fe400078e0082 */
[----:B------:R-:W-:-:S02]  /*51a0*/  IMAD.MOV.U32 R121, RZ, RZ, R122 ;  /* 0x000000ffff797224 */ /* 0x000fc400078e007a */
[----:B------:R-:W-:Y:S02]  /*51b0*/  IMAD.MOV.U32 R122, RZ, RZ, R126 ;  /* 0x000000ffff7a7224 */ /* 0x000fe400078e007e */
[----:B------:R-:W3:Y:S01]  /*51c0*/  LDL R126, [R1+0xd38] ;  /* 0x000d3800017e7983 */ /* 0x000ee20000100800 */
[----:B----4-:R-:W-:Y:S01]  /*51d0*/  IABS R41, R119 ;  /* 0x0000007700297213 */ /* 0x010fe20000000000 */
[----:B------:R-:W-:Y:S02]  /*51e0*/  IMAD.MOV.U32 R119, RZ, RZ, R120 ;  /* 0x000000ffff777224 */ /* 0x000fe400078e0078 */
        /* <DEDUP_REMOVED lines=42> */
[----:B----4-:R-:W-:Y:S01]  /*5490*/  IABS R46, R119 ;  /* 0x00000077002e7213 */ /* 0x010fe20000000000 */
[----:B------:R-:W-:Y:S02]  /*54a0*/  IMAD.MOV.U32 R119, RZ, RZ, R120 ;  /* 0x000000ffff777224 */ /* 0x000fe400078e0078 */
[----:B------:R-:W-:Y:S02]  /*54b0*/  IMAD.MOV.U32 R120, RZ, RZ, R121 ;  /* 0x000000ffff787224 */ /* 0x000fe400078e0079 */
[----:B------:R-:W-:Y:S01]  /*54c0*/  IMAD.MOV.U32 R121, RZ, RZ, R122 ;  /* 0x000000ffff797224 */ /* 0x000fe200078e007a */
[----:B------:R-:W-:Y:S01]  /*54d0*/  IABS R47, R119 ;  /* 0x00000077002f7213 */ /* 0x000fe20000000000 */
[----:B---3--:R-:W-:-:S02]  /*54e0*/  IMAD.MOV.U32 R122, RZ, RZ, R126 ;  /* 0x000000ffff7a7224 */ /* 0x008fc400078e007e */
        /* <DEDUP_REMOVED lines=34> */
[----:B------:R-:W-:Y:S01]  /*5710*/  IMAD.MOV.U32 R126, RZ, RZ, R132 ;  /* 0x000000ffff7e7224 */ /* 0x000fe200078e0084 */
[----:B------:R-:W3:Y:S01]  /*5720*/  LDL R139, [R1+0xdfc] ;  /* 0x000dfc00018b7983 */ /* 0x000ee20000100800 */
        /* <DEDUP_REMOVED lines=44> */
[----:B------:R-:W-:Y:S01]  /*59f0*/  IMAD.MOV.U32 R123, RZ, RZ, R130 ;  /* 0x000000ffff7b7224 */ /* 0x000fe200078e0082 */
[----:B------:R-:W2:Y:S01]  /*5a00*/  LDL R143, [R1+0xba4] ;  /* 0x000ba400018f7983 */ /* 0x000ea20000100800 */
        /* <DEDUP_REMOVED lines=359> */
[C---:B------:R-:W-:Y:S02]  /*7080*/  IMAD R93, R251.reuse, R97, R93 ;  /* 0x00000061fb5d7224 */ /* 0x040fe400078e025d */
[----:B------:R-:W-:Y:S02]  /*7090*/  IMAD.MOV R98, RZ, RZ, -R98 ;  /* 0x000000ffff627224 */ /* 0x000fe400078e0a62 */
[----:B------:R-:W-:Y:S02]  /*70a0*/  IMAD.MOV.U32 R137, RZ, RZ, R143 ;  /* 0x000000ffff897224 */ /* 0x000fe400078e008f */
[----:B------:R-:W-:Y:S01]  /*70b0*/  IMAD R94, R251, R98, R94 ;  /* 0x00000062fb5e7224 */ /* 0x000fe200078e025e */
[----:B------:R-:W3:Y:S01]  /*70c0*/  LDL R143, [R1+0xf2c] ;  /* 0x000f2c00018f7983 */ /* 0x000ee20000100800 */
[----:B--2---:R-:W-:Y:S02]  /*70d0*/  IMAD.MOV.U32 R123, RZ, RZ, R129 ;  /* 0x000000ffff7b7224 */ /* 0x004fe400078e0081 */
[----:B------:R-:W-:Y:S01]  /*70e0*/  IMAD.MOV.U32 R136, RZ, RZ, R139 ;  /* 0x000000ffff887224 */ /* 0x000fe200078e008b */
[----:B------:R-:W2:Y:S01]  /*70f0*/  LDL R129, [R1+0xf34] ;  /* 0x000f340001817983 */ /* 0x000ea20000100800 */
[----:B------:R-:W-:-:S02]  /*7100*/  IMAD.MOV.U32 R122, RZ, RZ, R123 ;  /* 0x000000ffff7a7224 */ /* 0x000fc400078e007b */
[----:B------:R-:W-:Y:S01]  /*7110*/  IMAD.MOV.U32 R123, RZ, RZ, R132 ;  /* 0x000000ffff7b7224 */ /* 0x000fe200078e0084 */
[----:B------:R-:W2:Y:S01]  /*7120*/  LDL R139, [R1+0xf04] ;  /* 0x000f0400018b7983 */ /* 0x000ea20000100800 */
[----:B------:R-:W-:Y:S02]  /*7130*/  IMAD.MOV.U32 R121, RZ, RZ, R122 ;  /* 0x000000ffff797224 */ /* 0x000fe400078e007a */
[----:B------:R-:W-:Y:S02]  /*7140*/  IMAD.MOV.U32 R122, RZ, RZ, R123 ;  /* 0x000000ffff7a7224 */ /* 0x000fe400078e007b */
[----:B------:R-:W2:Y:S01]  /*7150*/  LDL R123, [R1+0xf54] ;  /* 0x000f5400017b7983 */ /* 0x000ea20000100800 */
[----:B----4-:R-:W-:Y:S01]  /*7160*/  IABS R96, R119 ;  /* 0x0000007700607213 */ /* 0x010fe20000000000 */
[----:B------:R-:W-:Y:S02]  /*7170*/  IMAD.MOV.U32 R119, RZ, RZ, R120 ;  /* 0x000000ffff777224 */ /* 0x000fe400078e0078 */
[----:B------:R-:W-:-:S02]  /*7180*/  IMAD.MOV.U32 R120, RZ, RZ, R121 ;  /* 0x000000ffff787224 */ /* 0x000fc400078e0079 */
[----:B------:R-:W-:Y:S01]  /*7190*/  IMAD.MOV.U32 R121, RZ, RZ, R122 ;  /* 0x000000ffff797224 */ /* 0x000fe200078e007a */
[----:B------:R-:W-:Y:S01]  /*71a0*/  IABS R97, R119 ;  /* 0x0000007700617213 */ /* 0x000fe20000000000 */
[----:B---3--:R-:W-:Y:S02]  /*71b0*/  IMAD.MOV.U32 R122, RZ, RZ, R126 ;  /* 0x000000ffff7a7224 */ /* 0x008fe400078e007e */
[----:B------:R-:W-:Y:S02]  /*71c0*/  IMAD.MOV.U32 R119, RZ, RZ, R120 ;  /* 0x000000ffff777224 */ /* 0x000fe400078e0078 */
[----:B------:R-:W-:Y:S02]  /*71d0*/  IMAD.MOV.U32 R120, RZ, RZ, R121 ;  /* 0x000000ffff787224 */ /* 0x000fe400078e0079 */
[----:B------:R-:W-:Y:S01]  /*71e0*/  IMAD.MOV.U32 R121, RZ, RZ, R122 ;  /* 0x000000ffff797224 */ /* 0x000fe200078e007a */
[----:B------:R-:W-:Y:S01]  /*71f0*/  IABS R98, R119 ;  /* 0x0000007700627213 */ /* 0x000fe20000000000 */
[----:B------:R-:W-:-:S02]  /*7200*/  IMAD.MOV.U32 R119, RZ, RZ, R120 ;  /* 0x000000ffff777224 */ /* 0x000fc400078e0078 */
        /* <DEDUP_REMOVED lines=12> */
[----:B------:R-:W-:Y:S02]  /*72d0*/  IMAD.MOV.U32 R126, RZ, RZ, R128 ;  /* 0x000000ffff7e7224 */ /* 0x000fe400078e0080 */
[----:B------:R-:W-:-:S04]  /*72e0*/  IMAD.HI.U32 R101, R248, R96, RZ ;  /* 0x00000060f8657227 */ /* 0x000fc800078e00ff */
[----:B------:R-:W-:Y:S02]  /*72f0*/  IMAD.MOV.U32 R130, RZ, RZ, R136 ;  /* 0x000000ffff827224 */ /* 0x000fe400078e0088 */
[----:B------:R-:W-:Y:S01]  /*7300*/  IMAD.MOV.U32 R121, RZ, RZ, R122 ;  /* 0x000000ffff797224 */ /* 0x000fe200078e007a */
[----:B------:R-:W2:Y:S01]  /*7310*/  LDL R136, [R1+0xf24] ;  /* 0x000f240001887983 */ /* 0x000ea20000100800 */
        /* <DEDUP_REMOVED lines=13> */
[----:B------:R-:W2:Y:S01]  /*73f0*/  LDL R148, [R1+0xbb8] ;  /* 0x000bb80001947983 */ /* 0x000ea20000100800 */
[----:B------:R-:W-:-:S03]  /*7400*/  IMAD.MOV.U32 R135, RZ, RZ, R143 ;  /* 0x000000ffff877224 */ /* 0x000fc600078e008f */
[----:B------:R-:W2:Y:S01]  /*7410*/  LDL R143, [R1+0xbb4] ;  /* 0x000bb400018f7983 */ /* 0x000ea20000100800 */
[----:B---3--:R-:W-:-:S04]  /*7420*/  IMAD.MOV.U32 R128, RZ, RZ, R137 ;  /* 0x000000ffff807224 */ /* 0x008fc800078e0089 */
[----:B------:R-:W-:Y:S02]  /*7430*/  IMAD.MOV.U32 R122, RZ, RZ, R128 ;  /* 0x000000ffff7a7224 */ /* 0x000fe400078e0080 */
[----:B------:R-:W-:Y:S02]  /*7440*/  IMAD.MOV.U32 R128, RZ, RZ, R130 ;  /* 0x000000ffff807224 */ /* 0x000fe400078e0082 */
[----:B------:R-:W-:Y:S01]  /*7450*/  IMAD.MOV.U32 R121, RZ, RZ, R122 ;  /* 0x000000ffff797224 */ /* 0x000fe200078e007a */
[----:B------:R-:W3:Y:S01]  /*7460*/  LDL R130, [R1+0xf14] ;  /* 0x000f140001827983 */ /* 0x000ee20000100800 */
[----:B------:R-:W-:-:S03]  /*7470*/  IMAD.MOV.U32 R122, RZ, RZ, R128 ;  /* 0x000000ffff7a7224 */ /* 0x000fc600078e0080 */
[----:B------:R-:W3:Y:S01]  /*7480*/  LDL R128, [R1+0xf38] ;  /* 0x000f380001807983 */ /* 0x000ee20000100800 */
[----:B----4-:R-:W-:Y:S01]  /*7490*/  IABS R101, R119 ;  /* 0x0000007700657213 */ /* 0x010fe20000000000 */
[----:B------:R-:W-:Y:S02]  /*74a0*/  IMAD.MOV.U32 R119, RZ, RZ, R120 ;  /* 0x000000ffff777224 */ /* 0x000fe400078e0078 */
[----:B------:R-:W-:Y:S02]  /*74b0*/  IMAD.MOV.U32 R120, RZ, RZ, R121 ;  /* 0x000000ffff787224 */ /* 0x000fe400078e0079 */
[----:B------:R-:W-:Y:S01]  /*74c0*/  IMAD.MOV.U32 R121, RZ, RZ, R122 ;  /* 0x000000ffff797224 */ /* 0x000fe200078e007a */
[----:B------:R-:W-:Y:S01]  /*74d0*/  IABS R102, R119 ;  /* 0x0000007700667213 */ /* 0x000fe20000000000 */
[----:B--2---:R-:W-:Y:S02]  /*74e0*/  IMAD.MOV.U32 R122, RZ, RZ, R123 ;  /* 0x000000ffff7a7224 */ /* 0x004fe400078e007b */
[----:B------:R-:W-:-:S02]  /*74f0*/  IMAD.MOV.U32 R119, RZ, RZ, R120 ;  /* 0x000000ffff777224 */ /* 0x000fc400078e0078 */
[----:B------:R-:W-:Y:S02]  /*7500*/  IMAD.MOV.U32 R120, RZ, RZ, R121 ;  /* 0x000000ffff787224 */ /* 0x000fe400078e0079 */
[----:B------:R-:W-:Y:S01]  /*7510*/  IMAD.MOV.U32 R121, RZ, RZ, R122 ;  /* 0x000000ffff797224 */ /* 0x000fe200078e007a */
[----:B------:R-:W-:Y:S01]  /*7520*/  IABS R103, R119 ;  /* 0x0000007700677213 */ /* 0x000fe20000000000 */
[----:B------:R-:W-:Y:S02]  /*7530*/  IMAD.MOV.U32 R123, RZ, RZ, R131 ;  /* 0x000000ffff7b7224 */ /* 0x000fe400078e0083 */
[----:B------:R-:W-:Y:S02]  /*7540*/  IMAD.MOV.U32 R131, RZ, RZ, R133 ;  /* 0x000000ffff837224 */ /* 0x000fe400078e0085 */
[----:B------:R-:W-:Y:S01]  /*7550*/  IMAD.MOV.U32 R119, RZ, RZ, R120 ;  /* 0x000000ffff777224 */ /* 0x000fe200078e0078 */
[----:B------:R-:W2:Y:S01]  /*7560*/  LDL R133, [R1+0xf4c] ;  /* 0x000f4c0001857983 */ /* 0x000ea20000100800 */
[----:B------:R-:W-:-:S02]  /*7570*/  IMAD.MOV.U32 R120, RZ, RZ, R121 ;  /* 0x000000ffff787224 */ /* 0x000fc400078e0079 */
        /* <DEDUP_REMOVED lines=13> */
[----:B------:R-:W-:Y:S02]  /*7650*/  IMAD R101, R251, R106, R101 ;  /* 0x0000006afb657224 */ /* 0x000fe400078e0265 */
[----:B------:R-:W-:-:S04]  /*7660*/  IMAD.MOV R107, RZ, RZ, -R107 ;  /* 0x000000ffff6b7224 */ /* 0x000fc800078e0a6b */
[----:B------:R-:W-:Y:S02]  /*7670*/  IMAD R103, R251, R107, R103 ;  /* 0x0000006bfb677224 */ /* 0x000fe400078e0267 */
[----:B--2---:R-:W-:Y:S02]  /*7680*/  IMAD.MOV.U32 R123, RZ, RZ, R133 ;  /* 0x000000ffff7b7224 */ /* 0x004fe400078e0085 */
[----:B------:R-:W-:Y:S01]  /*7690*/  IMAD.HI.U32 R108, R248, R100, RZ ;  /* 0x00000064f86c7227 */ /* 0x000fe200078e00ff */
[----:B------:R-:W2:Y:S03]  /*76a0*/  LDL R133, [R1+0xf0c] ;  /* 0x000f0c0001857983 */ /* 0x000ea60000100800 */
[----:B------:R-:W-:Y:S02]  /*76b0*/  IMAD.MOV.U32 R122, RZ, RZ, R123 ;  /* 0x000000ffff7a7224 */ /* 0x000fe400078e007b */
[----:B------:R-:W-:-:S02]  /*76c0*/  IMAD.MOV.U32 R123, RZ, RZ, R126 ;  /* 0x000000ffff7b7224 */ /* 0x000fc400078e007e */
[----:B------:R-:W-:Y:S02]  /*76d0*/  IMAD.MOV.U32 R126, RZ, RZ, R135 ;  /* 0x000000ffff7e7224 */ /* 0x000fe400078e0087 */
[----:B------:R-:W-:Y:S02]  /*76e0*/  IMAD.MOV.U32 R135, RZ, RZ, R143 ;  /* 0x000000ffff877224 */ /* 0x000fe400078e008f */
[----:B------:R-:W-:Y:S01]  /*76f0*/  IMAD.MOV.U32 R121, RZ, RZ, R122 ;  /* 0x000000ffff797224 */ /* 0x000fe200078e007a */
[----:B------:R-:W2:Y:S01]  /*7700*/  LDL R143, [R1+0xee8] ;  /* 0x000ee800018f7983 */ /* 0x000ea20000100800 */
[----:B------:R-:W-:Y:S01]  /*7710*/  IMAD.MOV.U32 R122, RZ, RZ, R123 ;  /* 0x000000ffff7a7224 */ /* 0x000fe200078e007b */
[----:B----4-:R-:W-:Y:S01]  /*7720*/  IABS R106, R119 ;  /* 0x00000077006a7213 */ /* 0x010fe20000000000 */
[----:B------:R-:W-:Y:S02]  /*7730*/  IMAD.MOV.U32 R123, RZ, RZ, R126 ;  /* 0x000000ffff7b7224 */ /* 0x000fe400078e007e */
[----:B------:R-:W-:-:S02]  /*7740*/  IMAD.MOV.U32 R126, RZ, RZ, R135 ;  /* 0x000000ffff7e7224 */ /* 0x000fc400078e0087 */
[----:B------:R-:W-:Y:S01]  /*7750*/  IMAD.MOV.U32 R119, RZ, RZ, R120 ;  /* 0x000000ffff777224 */ /* 0x000fe200078e0078 */
[----:B------:R-:W4:Y:S01]  /*7760*/  LDL R135, [R1+0xf08] ;  /* 0x000f080001877983 */ /* 0x000f220000100800 */
[----:B------:R-:W-:Y:S02]  /*7770*/  IMAD.MOV.U32 R120, RZ, RZ, R121 ;  /* 0x000000ffff787224 */ /* 0x000fe400078e0079 */
[----:B------:R-:W-:Y:S02]  /*7780*/  IMAD.MOV.U32 R121, RZ, RZ, R122 ;  /* 0x000000ffff797224 */ /* 0x000fe400078e007a */
[----:B------:R-:W-:Y:S01]  /*7790*/  IMAD.MOV.U32 R122, RZ, RZ, R126 ;  /* 0x000000ffff7a7224 */ /* 0x000fe200078e007e */
[----:B------:R-:W-:Y:S01]  /*77a0*/  IABS R107, R119 ;  /* 0x00000077006b7213 */ /* 0x000fe20000000000 */
[----:B------:R-:W-:Y:S02]  /*77b0*/  IMAD.MOV.U32 R126, RZ, RZ, R127 ;  /* 0x000000ffff7e7224 */ /* 0x000fe400078e007f */
[----:B---3--:R-:W-:-:S02]  /*77c0*/  IMAD.MOV.U32 R127, RZ, RZ, R128 ;  /* 0x000000ffff7f7224 */ /* 0x008fc400078e0080 */
[----:B------:R-:W-:Y:S02]  /*77d0*/  IMAD.MOV.U32 R128, RZ, RZ, R129 ;  /* 0x000000ffff807224 */ /* 0x000fe400078e0081 */
[----:B------:R-:W-:Y:S02]  /*77e0*/  IMAD.MOV.U32 R119, RZ, RZ, R120 ;  /* 0x000000ffff777224 */ /* 0x000fe400078e0078 */
[----:B------:R-:W-:Y:S02]  /*77f0*/  IMAD.MOV.U32 R120, RZ, RZ, R121 ;  /* 0x000000ffff787224 */ /* 0x000fe400078e0079 */
[----:B------:R-:W-:Y:S02]  /*7800*/  IMAD.MOV.U32 R121, RZ, RZ, R122 ;  /* 0x000000ffff797224 */ /* 0x000fe400078e007a */
[----:B------:R-:W-:Y:S02]  /*7810*/  IMAD.MOV.U32 R122, RZ, RZ, R126 ;  /* 0x000000ffff7a7224 */ /* 0x000fe400078e007e */
[----:B------:R-:W-:-:S02]  /*7820*/  IMAD.MOV.U32 R126, RZ, RZ, R127 ;  /* 0x000000ffff7e7224 */ /* 0x000fc400078e007f */
[----:B------:R-:W-:Y:S02]  /*7830*/  IMAD.MOV.U32 R127, RZ, RZ, R128 ;  /* 0x000000ffff7f7224 */ /* 0x000fe400078e0080 */
[----:B------:R-:W3:Y:S01]  /*7840*/  LDL R128, [R1+0xf30] ;  /* 0x000f300001807983 */ /* 0x000ee20000100800 */
[----:B------:R-:W-:-:S04]  /*7850*/  IMAD.MOV R108, RZ, RZ, -R108 ;  /* 0x000000ffff6c7224 */ /* 0x000fc800078e0a6c */
[----:B------:R-:W-:Y:S02]  /*7860*/  IMAD R100, R251, R108, R100 ;  /* 0x0000006cfb647224 */ /* 0x000fe400078e0264 */
[----:B------:R-:W-:-:S04]  /*7870*/  IMAD.HI.U32 R108, R248, R104, RZ ;  /* 0x00000068f86c7227 */ /* 0x000fc800078e00ff */
[----:B------:R-:W-:-:S04]  /*7880*/  IMAD.MOV R108, RZ, RZ, -R108 ;  /* 0x000000ffff6c7224 */ /* 0x000fc800078e0a6c */
[----:B------:R-:W-:Y:S01]  /*7890*/  IMAD R104, R251, R108, R104 ;  /* 0x0000006cfb687224 */ /* 0x000fe200078e0268 */
[----:B------:R-:W-:Y:S01]  /*78a0*/  IABS R108, R119 ;  /* 0x00000077006c7213 */ /* 0x000fe20000000000 */
[----:B------:R-:W-:Y:S02]  /*78b0*/  IMAD.MOV.U32 R119, RZ, RZ, R120 ;  /* 0x000000ffff777224 */ /* 0x000fe400078e0078 */
[----:B------:R-:W-:Y:S02]  /*78c0*/  IMAD.MOV.U32 R132, RZ, RZ, R148 ;  /* 0x000000ffff847224 */ /* 0x000fe400078e0094 */
[----:B------:R-:W-:Y:S01]  /*78d0*/  IMAD.MOV.U32 R120, RZ, RZ, R122 ;  /* 0x000000ffff787224 */ /* 0x000fe200078e007a */
[----:B------:R-:W4:Y:S01]  /*78e0*/  LDL R148, [R1+0xecc] ;  /* 0x000ecc0001947983 */ /* 0x000f220000100800 */
[----:B------:R-:W-:Y:S02]  /*78f0*/  IMAD.MOV.U32 R122, RZ, RZ, R126 ;  /* 0x000000ffff7a7224 */ /* 0x000fe400078e007e */
[----:B------:R-:W-:-:S02]  /*7900*/  IMAD.MOV.U32 R126, RZ, RZ, R127 ;  /* 0x000000ffff7e7224 */ /* 0x000fc400078e007f */
[----:B------:R-:W-:Y:S02]  /*7910*/  IMAD.MOV.U32 R129, RZ, RZ, R136 ;  /* 0x000000ffff817224 */ /* 0x000fe400078e0088 */
[----:B------:R-:W-:Y:S02]  /*7920*/  IMAD.MOV.U32 R136, RZ, RZ, R139 ;  /* 0x000000ffff887224 */ /* 0x000fe400078e008b */
[----:B------:R-:W4:Y:S01]  /*7930*/  LDL R139, [R1+0xbbc] ;  /* 0x000bbc00018b7983 */ /* 0x000f220000100800 */
[----:B------:R-:W-:Y:S02]  /*7940*/  IMAD.MOV.U32 R137, RZ, RZ, R138 ;  /* 0x000000ffff897224 */ /* 0x000fe400078e008a */
[----:B------:R-:W-:Y:S02]  /*7950*/  IMAD.MOV.U32 R138, RZ, RZ, R150 ;  /* 0x000000ffff8a7224 */ /* 0x000fe400078e0096 */
[----:B------:R-:W4:Y:S01]  /*7960*/  LDL R150, [R1+0xec8] ;  /* 0x000ec80001967983 */ /* 0x000f220000100800 */
[----:B------:R-:W-:Y:S01]  /*7970*/  IMAD.HI.U32 R113, R248, R105, RZ ;  /* 0x00000069f8717227 */ /* 0x000fe200078e00ff */
[----:B------:R-:W-:-:S03]  /*7980*/  IABS R109, R119 ;  /* 0x00000077006d7213 */ /* 0x000fc60000000000 */
[----:B---3--:R-:W-:Y:S02]  /*7990*/  IMAD.MOV.U32 R127, RZ, RZ, R128 ;  /* 0x000000ffff7f7224 */ /* 0x008fe400078e0080 */
[----:B------:R-:W-:Y:S02]  /*79a0*/  IMAD.MOV.U32 R128, RZ, RZ, R131 ;  /* 0x000000ffff807224 */ /* 0x000fe400078e0083 */
[----:B------:R-:W-:Y:S02]  /*79b0*/  IMAD.MOV.U32 R131, RZ, RZ, R132 ;  /* 0x000000ffff837224 */ /* 0x000fe400078e0084 */
[----:B------:R-:W3:Y:S01]  /*79c0*/  LDL R132, [R1+0xf10] ;  /* 0x000f100001847983 */ /* 0x000ee20000100800 */
[----:B------:R-:W-:Y:S02]  /*79d0*/  IMAD.MOV R113, RZ, RZ, -R113 ;  /* 0x000000ffff717224 */ /* 0x000fe400078e0a71 */
[----:B------:R-:W-:-:S04]  /*79e0*/  IMAD.HI.U32 R110, R248, R107, RZ ;  /* 0x0000006bf86e7227 */ /* 0x000fc800078e00ff */
[----:B------:R-:W-:Y:S02]  /*79f0*/  IMAD R105, R251, R113, R105 ;  /* 0x00000071fb697224 */ /* 0x000fe400078e0269 */
[----:B------:R-:W-:Y:S02]  /*7a00*/  IMAD.MOV R110, RZ, RZ, -R110 ;  /* 0x000000ffff6e7224 */ /* 0x000fe400078e0a6e */
[----:B------:R-:W-:-:S04]  /*7a10*/  IMAD.HI.U32 R113, R248, R109, RZ ;  /* 0x0000006df8717227 */ /* 0x000fc800078e00ff */
[----:B------:R-:W-:Y:S01]  /*7a20*/  IMAD R107, R251, R110, R107 ;  /* 0x0000006efb6b7224 */ /* 0x000fe200078e026b */
[----:B------:R-:W-:Y:S01]  /*7a30*/  IABS R110, R120 ;  /* 0x00000078006e7213 */ /* 0x000fe20000000000 */
[----:B------:R-:W-:Y:S02]  /*7a40*/  IMAD.MOV R113, RZ, RZ, -R113 ;  /* 0x000000ffff717224 */ /* 0x000fe400078e0a71 */
[----:B------:R-:W-:-:S04]  /*7a50*/  IMAD.HI.U32 R111, R248, R106, RZ ;  /* 0x0000006af86f7227 */ /* 0x000fc800078e00ff */
[----:B------:R-:W-:Y:S01]  /*7a60*/  IMAD R109, R251, R113, R109 ;  /* 0x00000071fb6d7224 */ /* 0x000fe200078e026d */
[----:B------:R-:W-:Y:S01]  /*7a70*/  IABS R113, R123 ;  /* 0x0000007b00717213 */ /* 0x000fe20000000000 */
[----:B------:R-:W-:Y:S01]  /*7a80*/  IMAD.HI.U32 R118, R248, R110, RZ ;  /* 0x0000006ef8767227 */ /* 0x000fe200078e00ff */
[----:B------:R-:W-:-:S03]  /*7a90*/  IABS R114, R126 ;  /* 0x0000007e00727213 */ /* 0x000fc60000000000 */
[----:B------:R-:W-:Y:S02]  /*7aa0*/  IMAD.MOV R111, RZ, RZ, -R111 ;  /* 0x000000ffff6f7224 */ /* 0x000fe400078e0a6f */
[----:B------:R-:W-:-:S04]  /*7ab0*/  IMAD.HI.U32 R112, R248, R108, RZ ;  /* 0x0000006cf8707227 */ /* 0x000fc800078e00ff */
[----:B------:R-:W-:Y:S02]  /*7ac0*/  IMAD.MOV R118, RZ, RZ, -R118 ;  /* 0x000000ffff767224 */ /* 0x000fe400078e0a76 */
[----:B------:R-:W-:-:S04]  /*7ad0*/  IMAD.HI.U32 R117, R248, R113, RZ ;  /* 0x00000071f8757227 */ /* 0x000fc800078e00ff */
[C---:B------:R-:W-:Y:S01]  /*7ae0*/  IMAD R106, R251.reuse, R111, R106 ;  /* 0x0000006ffb6a7224 */ /* 0x040fe200078e026a */
[----:B------:R-:W-:Y:S01]  /*7af0*/  IABS R111, R121 ;  /* 0x00000079006f7213 */ /* 0x000fe20000000000 */
[----:B------:R-:W-:Y:S02]  /*7b00*/  IMAD.MOV R112, RZ, RZ, -R112 ;  /* 0x000000ffff707224 */ /* 0x000fe400078e0a70 */
[----:B------:R-:W-:Y:S02]  /*7b10*/  IMAD R110, R251, R118, R110 ;  /* 0x00000076fb6e7224 */ /* 0x000fe400078e026e */
[----:B------:R-:W-:Y:S02]  /*7b20*/  IMAD.MOV R117, RZ, RZ, -R117 ;  /* 0x000000ffff757224 */ /* 0x000fe400078e0a75 */
[----:B------:R-:W-:-:S04]  /*7b30*/  IMAD.HI.U32 R118, R248, R114, RZ ;  /* 0x00000072f8767227 */ /* 0x000fc800078e00ff */
[C---:B------:R-:W-:Y:S01]  /*7b40*/  IMAD R108, R251.reuse, R112, R108 ;  /* 0x00000070fb6c7224 */ /* 0x040fe200078e026c */
[----:B------:R-:W-:Y:S01]  /*7b50*/  IABS R112, R122 ;  /* 0x0000007a00707213 */ /* 0x000fe20000000000 */
[----:B------:R-:W-:Y:S01]  /*7b60*/  IMAD R113, R251, R117, R113 ;  /* 0x00000075fb717224 */ /* 0x000fe200078e0271 */
[----:B------:R-:W-:Y:S01]  /*7b70*/  IABS R117, R129 ;  /* 0x0000008100757213 */ /* 0x000fe20000000000 */
[----:B------:R-:W-:-:S04]  /*7b80*/  IMAD.HI.U32 R116, R248, R111, RZ ;  /* 0x0000006ff8747227 */ /* 0x000fc800078e00ff */
[----:B------:R-:W-:Y:S02]  /*7b90*/  IMAD.MOV R118, RZ, RZ, -R118 ;  /* 0x000000ffff767224 */ /* 0x000fe400078e0a76 */
[----:B------:R-:W-:Y:S02]  /*7ba0*/  IMAD.MOV R116, RZ, RZ, -R116 ;  /* 0x000000ffff747224 */ /* 0x000fe400078e0a74 */
[----:B------:R-:W-:Y:S01]  /*7bb0*/  IMAD R114, R251, R118, R114 ;  /* 0x00000076fb727224 */ /* 0x000fe200078e0272 */
[----:B------:R-:W-:Y:S01]  /*7bc0*/  IABS R118, R130 ;  /* 0x0000008200767213 */ /* 0x000fe20000000000 */
[----:B------:R-:W-:-:S04]  /*7bd0*/  IMAD.HI.U32 R115, R248, R112, RZ ;  /* 0x00000070f8737227 */ /* 0x000fc800078e00ff */
[----:B------:R-:W-:-:S04]  /*7be0*/  IMAD.HI.U32 R120, R248, R117, RZ ;  /* 0x00000075f8787227 */ /* 0x000fc800078e00ff */
[----:B------:R-:W-:Y:S01]  /*7bf0*/  IMAD R111, R251, R116, R111 ;  /* 0x00000074fb6f7224 */ /* 0x000fe200078e026f */
[----:B------:R-:W-:Y:S01]  /*7c00*/  IABS R116, R128 ;  /* 0x0000008000747213 */ /* 0x000fe20000000000 */
[----:B------:R-:W-:Y:S02]  /*7c10*/  IMAD.MOV R115, RZ, RZ, -R115 ;  /* 0x000000ffff737224 */ /* 0x000fe400078e0a73 */
[----:B------:R-:W-:Y:S02]  /*7c20*/  IMAD.MOV R120, RZ, RZ, -R120 ;  /* 0x000000ffff787224 */ /* 0x000fe400078e0a78 */
[----:B------:R-:W-:-:S04]  /*7c30*/  IMAD.HI.U32 R122, R248, R118, RZ ;  /* 0x00000076f87a7227 */ /* 0x000fc800078e00ff */
[C---:B------:R-:W-:Y:S01]  /*7c40*/  IMAD R112, R251.reuse, R115, R112 ;  /* 0x00000073fb707224 */ /* 0x040fe200078e0270 */
[----:B------:R-:W-:Y:S01]  /*7c50*/  IABS R115, R127 ;  /* 0x0000007f00737213 */ /* 0x000fe20000000000 */
[----:B------:R-:W-:Y:S02]  /*7c60*/  IMAD R117, R251, R120, R117 ;  /* 0x00000078fb757224 */ /* 0x000fe400078e0275 */
[----:B------:R-:W-:-:S04]  /*7c70*/  IMAD.HI.U32 R121, R248, R116, RZ ;  /* 0x00000074f8797227 */ /* 0x000fc800078e00ff */
[----:B------:R-:W-:Y:S02]  /*7c80*/  IMAD.MOV R122, RZ, RZ, -R122 ;  /* 0x000000ffff7a7224 */ /* 0x000fe400078e0a7a */
[----:B------:R-:W-:Y:S02]  /*7c90*/  IMAD.MOV R121, RZ, RZ, -R121 ;  /* 0x000000ffff797224 */ /* 0x000fe400078e0a79 */
[C---:B------:R-:W-:Y:S01]  /*7ca0*/  IMAD R118, R251.reuse, R122, R118 ;  /* 0x0000007afb767224 */ /* 0x040fe200078e0276 */
[----:B------:R-:W-:Y:S01]  /*7cb0*/  IABS R122, R134 ;  /* 0x00000086007a7213 */ /* 0x000fe20000000000 */
[----:B------:R-:W-:Y:S01]  /*7cc0*/  IMAD.HI.U32 R123, R248, R115, RZ ;  /* 0x00000073f87b7227 */ /* 0x000fe200078e00ff */
[----:B------:R-:W-:Y:S02]  /*7cd0*/  IABS R119, R131 ;  /* 0x0000008300777213 */ /* 0x000fe40000000000 */
[----:B------:R-:W-:Y:S01]  /*7ce0*/  IABS R126, R136 ;  /* 0x00000088007e7213 */ /* 0x000fe20000000000 */
[----:B------:R-:W-:Y:S01]  /*7cf0*/  IMAD R116, R251, R121, R116 ;  /* 0x00000079fb747224 */ /* 0x000fe200078e0274 */
[----:B--2---:R-:W-:Y:S01]  /*7d00*/  IABS R121, R133 ;  /* 0x0000008500797213 */ /* 0x004fe20000000000 */
        /* <DEDUP_REMOVED lines=8> */
[C---:B------:R-:W-:Y:S01]  /*7d90*/  IMAD R122, R251.reuse, R127, R122 ;  /* 0x0000007ffb7a7224 */ /* 0x040fe200078e027a */
[----:B------:R-:W-:Y:S01]  /*7da0*/  IABS R127, R137 ;  /* 0x00000089007f7213 */ /* 0x000fe20000000000 */
[C---:B------:R-:W-:Y:S01]  /*7db0*/  IMAD R119, R251.reuse, R123, R119 ;  /* 0x0000007bfb777224 */ /* 0x040fe200078e0277 */
[----:B----4-:R-:W-:Y:S01]  /*7dc0*/  IABS R123, R135 ;  /* 0x00000087007b7213 */ /* 0x010fe20000000000 */
[----:B------:R-:W-:Y:S01]  /*7dd0*/  IMAD R121, R251, R128, R121 ;  /* 0x00000080fb797224 */ /* 0x000fe200078e0279 */
[----:B------:R-:W-:Y:S01]  /*7de0*/  IABS R128, R138 ;  /* 0x0000008a00807213 */ /* 0x000fe20000000000 */
[----:B------:R-:W-:Y:S01]  /*7df0*/  IMAD.HI.U32 R135, R248, R127, RZ ;  /* 0x0000007ff8877227 */ /* 0x000fe200078e00ff */
[----:B------:R-:W-:-:S03]  /*7e00*/  IABS R131, R141 ;  /* 0x0000008d00837213 */ /* 0x000fc60000000000 */
[----:B------:R-:W-:-:S04]  /*7e10*/  IMAD.HI.U32 R133, R248, R128, RZ ;  /* 0x00000080f8857227 */ /* 0x000fc800078e00ff */
[----:B------:R-:W-:Y:S02]  /*7e20*/  IMAD.MOV R135, RZ, RZ, -R135 ;  /* 0x000000ffff877224 */ /* 0x000fe400078e0a87 */
[----:B------:R-:W-:Y:S02]  /*7e30*/  IMAD.MOV R133, RZ, RZ, -R133 ;  /* 0x000000ffff857224 */ /* 0x000fe400078e0a85 */
[----:B------:R-:W-:Y:S02]  /*7e40*/  IMAD R127, R251, R135, R127 ;  /* 0x00000087fb7f7224 */ /* 0x000fe400078e027f */
[----:B------:R-:W-:-:S04]  /*7e50*/  IMAD.HI.U32 R135, R248, R131, RZ ;  /* 0x00000083f8877227 */ /* 0x000fc800078e00ff */
        /* <DEDUP_REMOVED lines=8> */
[C---:B------:R-:W-:Y:S01]  /*7ee0*/  IMAD R123, R251.reuse, R129, R123 ;  /* 0x00000081fb7b7224 */ /* 0x040fe200078e027b */
[----:B------:R-:W-:Y:S01]  /*7ef0*/  IABS R129, R139 ;  /* 0x0000008b00817213 */ /* 0x000fe20000000000 */
[----:B------:R-:W-:Y:S02]  /*7f00*/  IMAD.MOV.U32 R145, RZ, RZ, R146 ;  /* 0x000000ffff917224 */ /* 0x000fe400078e0092 */
[----:B------:R-:W-:Y:S02]  /*7f10*/  IMAD.MOV R138, RZ, RZ, -R138 ;  /* 0x000000ffff8a7224 */ /* 0x000fe400078e0a8a */
[----:B------:R-:W-:Y:S02]  /*7f20*/  IMAD.MOV.U32 R146, RZ, RZ, R147 ;  /* 0x000000ffff927224 */ /* 0x000fe400078e0093 */
[----:B------:R-:W-:Y:S01]  /*7f30*/  IMAD.HI.U32 R139, R248, R135, RZ ;  /* 0x00000087f88b7227 */ /* 0x000fe200078e00ff */
[----:B------:R-:W2:Y:S03]  /*7f40*/  LDL R147, [R1+0xebc] ;  /* 0x000ebc0001937983 */ /* 0x000ea60000100800 */
[----:B------:R-:W-:Y:S01]  /*7f50*/  IMAD R133, R251, R138, R133 ;  /* 0x0000008afb857224 */ /* 0x000fe200078e0285 */
[----:B------:R-:W-:Y:S01]  /*7f60*/  IABS R138, R150 ;  /* 0x00000096008a7213 */ /* 0x000fe20000000000 */
[----:B------:R-:W-:Y:S01]  /*7f70*/  IMAD.MOV R139, RZ, RZ, -R139 ;  /* 0x000000ffff8b7224 */ /* 0x000fe200078e0a8b */
[----:B------:R-:W4:Y:S01]  /*7f80*/  LDL R150, [R1+0xbc4] ;  /* 0x000bc40001967983 */ /* 0x000f220000100800 */
[----:B------:R-:W-:-:S02]  /*7f90*/  IABS R136, R148 ;  /* 0x0000009400887213 */ /* 0x000fc40000000000 */
[----:B------:R-:W-:Y:S01]  /*7fa0*/  IMAD R135, R251, R139, R135 ;  /* 0x0000008bfb877224 */ /* 0x000fe200078e0287 */
[----:B------:R-:W4:Y:S01]  /*7fb0*/  LDL R148, [R1+0xeb4] ;  /* 0x000eb40001947983 */ /* 0x000f220000100800 */
[----:B------:R-:W-:-:S03]  /*7fc0*/  IABS R139, R151 ;  /* 0x00000097008b7213 */ /* 0x000fc60000000000 */
[----:B------:R-:W4:Y:S01]  /*7fd0*/  LDL R151, [R1+0xea8] ;  /* 0x000ea80001977983 */ /* 0x000f220000100800 */
[----:B---3--:R-:W-:-:S05]  /*7fe0*/  IABS R120, R132 ;  /* 0x0000008400787213 */ /* 0x008fca0000000000 */
[----:B------:R-:W-:-:S04]  /*7ff0*/  IMAD.HI.U32 R130, R248, R120, RZ ;  /* 0x00000078f8827227 */ /* 0x000fc800078e00ff */
[----:B------:R-:W-:-:S04]  /*8000*/  IMAD.MOV R130, RZ, RZ, -R130 ;  /* 0x000000ffff827224 */ /* 0x000fc800078e0a82 */
[----:B------:R-:W-:Y:S02]  /*8010*/  IMAD R120, R251, R130, R120 ;  /* 0x00000082fb787224 */ /* 0x000fe400078e0278 */
[----:B------:R-:W-:-:S04]  /*8020*/  IMAD.HI.U32 R130, R248, R126, RZ ;  /* 0x0000007ef8827227 */ /* 0x000fc800078e00ff */
[----:B------:R-:W-:-:S04]  /*8030*/  IMAD.MOV R130, RZ, RZ, -R130 ;  /* 0x000000ffff827224 */ /* 0x000fc800078e0a82 */
[----:B------:R-:W-:Y:S01]  /*8040*/  IMAD R126, R251, R130, R126 ;  /* 0x00000082fb7e7224 */ /* 0x000fe200078e027e */
[----:B------:R-:W-:-:S05]  /*8050*/  IABS R130, R140 ;  /* 0x0000008c00827213 */ /* 0x000fca0000000000 */
[----:B------:R-:W-:-:S04]  /*8060*/  IMAD.HI.U32 R134, R248, R130, RZ ;  /* 0x00000082f8867227 */ /* 0x000fc800078e00ff */
[----:B------:R-:W-:-:S04]  /*8070*/  IMAD.MOV R134, RZ, RZ, -R134 ;  /* 0x000000ffff867224 */ /* 0x000fc800078e0a86 */
[----:B------:R-:W-:Y:S01]  /*8080*/  IMAD R130, R251, R134, R130 ;  /* 0x00000086fb827224 */ /* 0x000fe200078e0282 */
[----:B------:R-:W-:-:S05]  /*8090*/  IABS R134, R144 ;  /* 0x0000009000867213 */ /* 0x000fca0000000000 */
[----:B------:R-:W-:-:S04]  /*80a0*/  IMAD.HI.U32 R137, R248, R134, RZ ;  /* 0x00000086f8897227 */ /* 0x000fc800078e00ff */
[----:B------:R-:W-:-:S04]  /*80b0*/  IMAD.MOV R137, RZ, RZ, -R137 ;  /* 0x000000ffff897224 */ /* 0x000fc800078e0a89 */
[C---:B------:R-:W-:Y:S01]  /*80c0*/  IMAD R134, R251.reuse, R137, R134 ;  /* 0x00000089fb867224 */ /* 0x040fe200078e0286 */
[----:B------:R-:W-:Y:S02]  /*80d0*/  IABS R137, R149 ;  /* 0x0000009500897213 */ /* 0x000fe40000000000 */
[----:B------:R-:W3:Y:S01]  /*80e0*/  LDL R149, [R1+0xeac] ;  /* 0x000eac0001957983 */ /* 0x000ee20000100800 */
[C---:B------:R-:W-:Y:S01]  /*80f0*/  IMAD.HI.U32 R132, R248.reuse, R129, RZ ;  /* 0x00000081f8847227 */ /* 0x040fe200078e00ff */
[----:B------:R-:W-:Y:S02]  /*8100*/  IABS R141, R146 ;  /* 0x00000092008d7213 */ /* 0x000fe40000000000 */
[----:B------:R-:W-:Y:S01]  /*8110*/  IABS R156, R156 ;  /* 0x0000009c009c7213 */ /* 0x000fe20000000000 */
[----:B------:R-:W-:Y:S01]  /*8120*/  IMAD.MOV R132, RZ, RZ, -R132 ;  /* 0x000000ffff847224 */ /* 0x000fe200078e0a84 */
[----:B------:R-:W-:Y:S01]  /*8130*/  IABS R161, R161 ;  /* 0x000000a100a17213 */ /* 0x000fe20000000000 */
[C---:B------:R-:W-:Y:S01]  /*8140*/  IMAD.HI.U32 R143, R248.reuse, R138, RZ ;  /* 0x0000008af88f7227 */ /* 0x040fe200078e00ff */
[----:B------:R-:W-:Y:S01]  /*8150*/  IABS R166, R166 ;  /* 0x000000a600a67213 */ /* 0x000fe20000000000 */
[----:B0-----:R-:W3:Y:S02]  /*8160*/  LDL.LU R4, [R1+0x24] ;  /* 0x0000240001047983 */ /* 0x001ee40000300800 */
[----:B------:R-:W-:Y:S01]  /*8170*/  IMAD R129, R251, R132, R129 ;  /* 0x00000084fb817224 */ /* 0x000fe200078e0281 */
[----:B------:R-:W-:Y:S01]  /*8180*/  IABS R132, R142 ;  /* 0x0000008e00847213 */ /* 0x000fe20000000000 */
[----:B------:R-:W-:Y:S01]  /*8190*/  IMAD.MOV R143, RZ, RZ, -R143 ;  /* 0x000000ffff8f7224 */ /* 0x000fe200078e0a8f */
[----:B------:R-:W-:Y:S01]  /*81a0*/  IABS R171, R171 ;  /* 0x000000ab00ab7213 */ /* 0x000fe20000000000 */
[----:B------:R-:W3:Y:S02]  /*81b0*/  LDL.LU R3, [R1+0x20] ;  /* 0x0000200001037983 */ /* 0x000ee40000300800 */
[----:B------:R-:W-:-:S04]  /*81c0*/  IMAD.HI.U32 R140, R248, R132, RZ ;  /* 0x00000084f88c7227 */ /* 0x000fc800078e00ff */
[----:B------:R-:W-:-:S04]  /*81d0*/  IMAD.MOV R140, RZ, RZ, -R140 ;  /* 0x000000ffff8c7224 */ /* 0x000fc800078e0a8c */
[----:B------:R-:W-:Y:S02]  /*81e0*/  IMAD R132, R251, R140, R132 ;  /* 0x0000008cfb847224 */ /* 0x000fe400078e0284 */
[----:B------:R-:W-:-:S04]  /*81f0*/  IMAD.HI.U32 R140, R248, R136, RZ ;  /* 0x00000088f88c7227 */ /* 0x000fc800078e00ff */
[----:B------:R-:W-:-:S04]  /*8200*/  IMAD.MOV R140, RZ, RZ, -R140 ;  /* 0x000000ffff8c7224 */ /* 0x000fc800078e0a8c */
[----:B------:R-:W-:Y:S01]  /*8210*/  IMAD R136, R251, R140, R136 ;  /* 0x0000008cfb887224 */ /* 0x000fe200078e0288 */
[----:B------:R-:W-:Y:S01]  /*8220*/  IABS R140, R145 ;  /* 0x00000091008c7213 */ /* 0x000fe20000000000 */
[----:B------:R-:W-:-:S04]  /*8230*/  IMAD.HI.U32 R145, R248, R137, RZ ;  /* 0x00000089f8917227 */ /* 0x000fc800078e00ff */
[----:B------:R-:W-:Y:S02]  /*8240*/  IMAD.MOV R145, RZ, RZ, -R145 ;  /* 0x000000ffff917224 */ /* 0x000fe400078e0a91 */
[----:B------:R-:W-:-:S04]  /*8250*/  IMAD.HI.U32 R142, R248, R139, RZ ;  /* 0x0000008bf88e7227 */ /* 0x000fc800078e00ff */
[----:B------:R-:W-:Y:S02]  /*8260*/  IMAD R137, R251, R145, R137 ;  /* 0x00000091fb897224 */ /* 0x000fe400078e0289 */
[----:B------:R-:W-:-:S04]  /*8270*/  IMAD.HI.U32 R144, R248, R140, RZ ;  /* 0x0000008cf8907227 */ /* 0x000fc800078e00ff */
[----:B------:R-:W-:Y:S02]  /*8280*/  IMAD.MOV R142, RZ, RZ, -R142 ;  /* 0x000000ffff8e7224 */ /* 0x000fe400078e0a8e */
[----:B------:R-:W-:-:S04]  /*8290*/  IMAD.HI.U32 R145, R248, R141, RZ ;  /* 0x0000008df8917227 */ /* 0x000fc800078e00ff */
[----:B------:R-:W-:Y:S02]  /*82a0*/  IMAD.MOV R144, RZ, RZ, -R144 ;  /* 0x000000ffff907224 */ /* 0x000fe400078e0a90 */
[C---:B------:R-:W-:Y:S02]  /*82b0*/  IMAD R139, R251.reuse, R142, R139 ;  /* 0x0000008efb8b7224 */ /* 0x040fe400078e028b */
[----:B------:R-:W-:Y:S02]  /*82c0*/  IMAD.MOV R145, RZ, RZ, -R145 ;  /* 0x000000ffff917224 */ /* 0x000fe400078e0a91 */
[C---:B------:R-:W-:Y:S02]  /*82d0*/  IMAD R140, R251.reuse, R144, R140 ;  /* 0x00000090fb8c7224 */ /* 0x040fe400078e028c */
[C---:B------:R-:W-:Y:S02]  /*82e0*/  IMAD R141, R251.reuse, R145, R141 ;  /* 0x00000091fb8d7224 */ /* 0x040fe400078e028d */
[----:B------:R-:W-:Y:S01]  /*82f0*/  IMAD R138, R251, R143, R138 ;  /* 0x0000008ffb8a7224 */ /* 0x000fe200078e028a */
[----:B--2---:R-:W-:-:S02]  /*8300*/  IABS R142, R147 ;  /* 0x00000093008e7213 */ /* 0x004fc40000000000 */
[----:B----4-:R-:W-:-:S03]  /*8310*/  IABS R145, R150 ;  /* 0x0000009600917213 */ /* 0x010fc60000000000 */
[----:B------:R-:W-:Y:S01]  /*8320*/  IMAD.HI.U32 R150, R248, R142, RZ ;  /* 0x0000008ef8967227 */ /* 0x000fe200078e00ff */
[----:B------:R-:W-:-:S03]  /*8330*/  IABS R143, R148 ;  /* 0x00000094008f7213 */ /* 0x000fc60000000000 */
[----:B------:R-:W-:Y:S01]  /*8340*/  IMAD.MOV R150, RZ, RZ, -R150 ;  /* 0x000000ffff967224 */ /* 0x000fe200078e0a96 */
[----:B------:R-:W-:Y:S01]  /*8350*/  IABS R146, R151 ;  /* 0x0000009700927213 */ /* 0x000fe20000000000 */
[----:B------:R-:W-:-:S04]  /*8360*/  IMAD.HI.U32 R148, R248, R143, RZ ;  /* 0x0000008ff8947227 */ /* 0x000fc800078e00ff */
[----:B------:R-:W-:Y:S02]  /*8370*/  IMAD R142, R251, R150, R142 ;  /* 0x00000096fb8e7224 */ /* 0x000fe400078e028e */
[----:B------:R-:W-:-:S04]  /*8380*/  IMAD.HI.U32 R150, R248, R146, RZ ;  /* 0x00000092f8967227 */ /* 0x000fc800078e00ff */
[----:B------:R-:W-:Y:S02]  /*8390*/  IMAD.MOV R148, RZ, RZ, -R148 ;  /* 0x000000ffff947224 */ /* 0x000fe400078e0a94 */
[----:B------:R-:W-:Y:S02]  /*83a0*/  IMAD.MOV R150, RZ, RZ, -R150 ;  /* 0x000000ffff967224 */ /* 0x000fe400078e0a96 */
[C---:B------:R-:W-:Y:S01]  /*83b0*/  IMAD R143, R251.reuse, R148, R143 ;  /* 0x00000094fb8f7224 */ /* 0x040fe200078e028f */
[----:B------:R-:W-:Y:S01]  /*83c0*/  IABS R148, R155 ;  /* 0x0000009b00947213 */ /* 0x000fe20000000000 */
[----:B------:R-:W-:Y:S01]  /*83d0*/  IMAD R146, R251, R150, R146 ;  /* 0x00000096fb927224 */ /* 0x000fe200078e0292 */
[----:B------:R-:W-:Y:S02]  /*83e0*/  IABS R150, R153 ;  /* 0x0000009900967213 */ /* 0x000fe40000000000 */
[----:B------:R-:W-:Y:S01]  /*83f0*/  IABS R151, R152 ;  /* 0x0000009800977213 */ /* 0x000fe20000000000 */
[----:B------:R-:W-:-:S04]  /*8400*/  IMAD.HI.U32 R153, R248, R148, RZ ;  /* 0x00000094f8997227 */ /* 0x000fc800078e00ff */
[----:B------:R-:W-:-:S04]  /*8410*/  IMAD.MOV R153, RZ, RZ, -R153 ;  /* 0x000000ffff997224 */ /* 0x000fc800078e0a99 */
[----:B------:R-:W-:Y:S01]  /*8420*/  IMAD R148, R251, R153, R148 ;  /* 0x00000099fb947224 */ /* 0x000fe200078e0294 */
[----:B------:R-:W-:Y:S02]  /*8430*/  IABS R153, R159 ;  /* 0x0000009f00997213 */ /* 0x000fe40000000000 */
[----:B------:R-:W-:Y:S02]  /*8440*/  IABS R176, R176 ;  /* 0x000000b000b07213 */ /* 0x000fe40000000000 */
[----:B------:R-:W-:Y:S02]  /*8450*/  IABS R181, R181 ;  /* 0x000000b500b57213 */ /* 0x000fe40000000000 */
[----:B---3--:R-:W-:Y:S01]  /*8460*/  IABS R144, R149 ;  /* 0x0000009500907213 */ /* 0x008fe20000000000 */
[----:B------:R-:W-:-:S04]  /*8470*/  IMAD.HI.U32 R149, R248, R145, RZ ;  /* 0x00000091f8957227 */ /* 0x000fc800078e00ff */
[----:B------:R-:W-:-:S04]  /*8480*/  IMAD.HI.U32 R147, R248, R144, RZ ;  /* 0x00000090f8937227 */ /* 0x000fc800078e00ff */
[----:B------:R-:W-:Y:S02]  /*8490*/  IMAD.MOV R147, RZ, RZ, -R147 ;  /* 0x000000ffff937224 */ /* 0x000fe400078e0a93 */
[----:B------:R-:W-:Y:S02]  /*84a0*/  IMAD.MOV R149, RZ, RZ, -R149 ;  /* 0x000000ffff957224 */ /* 0x000fe400078e0a95 */
[C---:B------:R-:W-:Y:S01]  /*84b0*/  IMAD R144, R251.reuse, R147, R144 ;  /* 0x00000093fb907224 */ /* 0x040fe200078e0290 */
[----:B------:R-:W-:Y:S01]  /*84c0*/  IABS R147, R236 ;  /* 0x000000ec00937213 */ /* 0x000fe20000000000 */
[----:B------:R-:W-:Y:S01]  /*84d0*/  IMAD R145, R251, R149, R145 ;  /* 0x00000095fb917224 */ /* 0x000fe200078e0291 */
[----:B------:R-:W-:-:S03]  /*84e0*/  IABS R149, R154 ;  /* 0x0000009a00957213 */ /* 0x000fc60000000000 */
[----:B------:R-:W-:-:S04]  /*84f0*/  IMAD.HI.U32 R155, R248, R147, RZ ;  /* 0x00000093f89b7227 */ /* 0x000fc800078e00ff */
[----:B------:R-:W-:-:S04]  /*8500*/  IMAD.HI.U32 R152, R248, R149, RZ ;  /* 0x00000095f8987227 */ /* 0x000fc800078e00ff */
[----:B------:R-:W-:Y:S02]  /*8510*/  IMAD.MOV R155, RZ, RZ, -R155 ;  /* 0x000000ffff9b7224 */ /* 0x000fe400078e0a9b */
[----:B------:R-:W-:-:S04]  /*8520*/  IMAD.HI.U32 R154, R248, R150, RZ ;  /* 0x00000096f89a7227 */ /* 0x000fc800078e00ff */
[----:B------:R-:W-:Y:S02]  /*8530*/  IMAD.MOV R152, RZ, RZ, -R152 ;  /* 0x000000ffff987224 */ /* 0x000fe400078e0a98 */
[----:B------:R-:W-:Y:S02]  /*8540*/  IMAD R147, R251, R155, R147 ;  /* 0x0000009bfb937224 */ /* 0x000fe400078e0293 */
[----:B------:R-:W-:-:S04]  /*8550*/  IMAD.HI.U32 R155, R248, R151, RZ ;  /* 0x00000097f89b7227 */ /* 0x000fc800078e00ff */
[----:B------:R-:W-:Y:S02]  /*8560*/  IMAD.MOV R154, RZ, RZ, -R154 ;  /* 0x000000ffff9a7224 */ /* 0x000fe400078e0a9a */
[C---:B------:R-:W-:Y:S01]  /*8570*/  IMAD R149, R251.reuse, R152, R149 ;  /* 0x00000098fb957224 */ /* 0x040fe200078e0295 */
[----:B------:R-:W-:Y:S01]  /*8580*/  IABS R152, R160 ;  /* 0x000000a000987213 */ /* 0x000fe20000000000 */
[----:B------:R-:W-:Y:S02]  /*8590*/  IMAD.MOV R155, RZ, RZ, -R155 ;  /* 0x000000ffff9b7224 */ /* 0x000fe400078e0a9b */
[C---:B------:R-:W-:Y:S01]  /*85a0*/  IMAD R150, R251.reuse, R154, R150 ;  /* 0x0000009afb967224 */ /* 0x040fe200078e0296 */
[----:B------:R-:W-:Y:S01]  /*85b0*/  IABS R154, R158 ;  /* 0x0000009e009a7213 */ /* 0x000fe20000000000 */
[----:B------:R-:W-:Y:S01]  /*85c0*/  IMAD R151, R251, R155, R151 ;  /* 0x0000009bfb977224 */ /* 0x000fe200078e0297 */
[----:B------:R-:W-:Y:S01]  /*85d0*/  IABS R155, R157 ;  /* 0x0000009d009b7213 */ /* 0x000fe20000000000 */
        /* <DEDUP_REMOVED lines=8> */
[----:B------:R-:W-:Y:S01]  /*8660*/  IMAD R154, R251, R157, R154 ;  /* 0x0000009dfb9a7224 */ /* 0x000fe200078e029a */
[----:B------:R-:W-:Y:S01]  /*8670*/  IABS R157, R165 ;  /* 0x000000a5009d7213 */ /* 0x000fe20000000000 */
        /* <DEDUP_REMOVED lines=21> */
[C---:B------:R-:W-:Y:S01]  /*87d0*/  IMAD R160, R251.reuse, R164, R160 ;  /* 0x000000a4fba07224 */ /* 0x040fe200078e02a0 */
[----:B------:R-:W-:Y:S01]  /*87e0*/  IABS R164, R168 ;  /* 0x000000a800a47213 */ /* 0x000fe20000000000 */
[----:B------:R-:W-:Y:S02]  /*87f0*/  IMAD.MOV R163, RZ, RZ, -R163 ;  /* 0x000000ffffa37224 */ /* 0x000fe400078e0aa3 */
[----:B------:R-:W-:Y:S01]  /*8800*/  IMAD R161, R251, R165, R161 ;  /* 0x000000a5fba17224 */ /* 0x000fe200078e02a1 */
[----:B------:R-:W-:Y:S01]  /*8810*/  IABS R165, R167 ;  /* 0x000000a700a57213 */ /* 0x000fe20000000000 */
[----:B------:R-:W-:-:S04]  /*8820*/  IMAD.HI.U32 R170, R248, R162, RZ ;  /* 0x000000a2f8aa7227 */ /* 0x000fc800078e00ff */
[----:B------:R-:W-:Y:S01]  /*8830*/  IMAD R158, R251, R163, R158 ;  /* 0x000000a3fb9e7224 */ /* 0x000fe200078e029e */
[----:B------:R-:W-:Y:S01]  /*8840*/  IABS R163, R169 ;  /* 0x000000a900a37213 */ /* 0x000fe20000000000 */
        /* <DEDUP_REMOVED lines=73> */
[----:B------:R-:W-:Y:S01]  /*8ce0*/  IMAD.HI.U32 R190, R248, R182, RZ ;  /* 0x000000b6f8be7227 */ /* 0x000fe200078e00ff */
[----:B------:R-:W-:-:S03]  /*8cf0*/  IABS R186, R186 ;  /* 0x000000ba00ba7213 */ /* 0x000fc60000000000 */
        /* <DEDUP_REMOVED lines=15> */
[----:B------:R-:W-:Y:S01]  /*8df0*/  IMAD.HI.U32 R195, R248, R187, RZ ;  /* 0x000000bbf8c37227 */ /* 0x000fe200078e00ff */
[----:B------:R-:W-:-:S03]  /*8e00*/  IABS R191, R191 ;  /* 0x000000bf00bf7213 */ /* 0x000fc60000000000 */
        /* <DEDUP_REMOVED lines=58> */
[----:B------:R-:W-:Y:S01]  /*91b0*/  IMAD.HI.U32 R210, R248, R202, RZ ;  /* 0x000000caf8d27227 */ /* 0x000fe200078e00ff */
[----:B------:R-:W-:-:S03]  /*91c0*/  IABS R206, R206 ;  /* 0x000000ce00ce7213 */ /* 0x000fc60000000000 */
[----:B------:R-:W-:Y:S01]  /*91d0*/  IMAD R201, R251, R205, R201 ;  /* 0x000000cdfbc97224 */ /* 0x000fe200078e02c9 */
[----:B------:R-:W-:Y:S01]  /*91e0*/  IABS R205, R207 ;  /* 0x000000cf00cd7213 */ /* 0x000fe20000000000 */
[----:B------:R-:W-:Y:S02]  /*91f0*/  IMAD.MOV R203, RZ, RZ, -R203 ;  /* 0x000000ffffcb7224 */ /* 0x000fe400078e0acb */
[----:B------:R-:W-:-:S04]  /*9200*/  IMAD.HI.U32 R207, R248, R204, RZ ;  /* 0x000000ccf8cf7227 */ /* 0x000fc800078e00ff */
[----:B------:R-:W-:Y:S02]  /*9210*/  IMAD.MOV R210, RZ, RZ, -R210 ;  /* 0x000000ffffd27224 */ /* 0x000fe400078e0ad2 */
[C---:B------:R-:W-:Y:S01]  /*9220*/  IMAD R198, R251.reuse, R203, R198 ;  /* 0x000000cbfbc67224 */ /* 0x040fe200078e02c6 */
[----:B------:R-:W-:Y:S01]  /*9230*/  IABS R203, R209 ;  /* 0x000000d100cb7213 */ /* 0x000fe20000000000 */
[----:B------:R-:W-:Y:S02]  /*9240*/  IMAD.MOV R207, RZ, RZ, -R207 ;  /* 0x000000ffffcf7224 */ /* 0x000fe400078e0acf */
[----:B------:R-:W-:Y:S02]  /*9250*/  IMAD R202, R251, R210, R202 ;  /* 0x000000d2fbca7224 */ /* 0x000fe400078e02ca */
[----:B------:R-:W-:-:S04]  /*9260*/  IMAD.HI.U32 R210, R248, R206, RZ ;  /* 0x000000cef8d27227 */ /* 0x000fc800078e00ff */
[----:B------:R-:W-:-:S04]  /*9270*/  IMAD.HI.U32 R209, R248, R205, RZ ;  /* 0x000000cdf8d17227 */ /* 0x000fc800078e00ff */
[----:B------:R-:W-:Y:S01]  /*9280*/  IMAD R204, R251, R207, R204 ;  /* 0x000000cffbcc7224 */ /* 0x000fe200078e02cc */
[----:B------:R-:W-:Y:S01]  /*9290*/  IABS R207, R215 ;  /* 0x000000d700cf7213 */ /* 0x000fe20000000000 */
[----:B------:R-:W-:-:S04]  /*92a0*/  IMAD.HI.U32 R208, R248, R203, RZ ;  /* 0x000000cbf8d07227 */ /* 0x000fc800078e00ff */
[----:B------:R-:W-:Y:S02]  /*92b0*/  IMAD.MOV R210, RZ, RZ, -R210 ;  /* 0x000000ffffd27224 */ /* 0x000fe400078e0ad2 */
[----:B------:R-:W-:Y:S02]  /*92c0*/  IMAD.MOV R209, RZ, RZ, -R209 ;  /* 0x000000ffffd17224 */ /* 0x000fe400078e0ad1 */
[----:B------:R-:W-:Y:S02]  /*92d0*/  IMAD.MOV R208, RZ, RZ, -R208 ;  /* 0x000000ffffd07224 */ /* 0x000fe400078e0ad0 */
[C---:B------:R-:W-:Y:S01]  /*92e0*/  IMAD R206, R251.reuse, R210, R206 ;  /* 0x000000d2fbce7224 */ /* 0x040fe200078e02ce */
[----:B------:R-:W-:Y:S01]  /*92f0*/  IABS R210, R212 ;  /* 0x000000d400d27213 */ /* 0x000fe20000000000 */
[----:B------:R-:W-:Y:S01]  /*9300*/  IMAD R205, R251, R209, R205 ;  /* 0x000000d1fbcd7224 */ /* 0x000fe200078e02cd */
[----:B------:R-:W-:Y:S01]  /*9310*/  IABS R209, R213 ;  /* 0x000000d500d17213 */ /* 0x000fe20000000000 */
[----:B------:R-:W-:Y:S01]  /*9320*/  IMAD.HI.U32 R215, R248, R207, RZ ;  /* 0x000000cff8d77227 */ /* 0x000fe200078e00ff */
[----:B------:R-:W-:-:S03]  /*9330*/  IABS R211, R211 ;  /* 0x000000d300d37213 */ /* 0x000fc60000000000 */
[----:B------:R-:W-:Y:S01]  /*9340*/  IMAD R203, R251, R208, R203 ;  /* 0x000000d0fbcb7224 */ /* 0x000fe200078e02cb */
[----:B------:R-:W-:Y:S01]  /*9350*/  IABS R208, R214 ;  /* 0x000000d600d07213 */ /* 0x000fe20000000000 */
[----:B------:R-:W-:Y:S02]  /*9360*/  IMAD.MOV R215, RZ, RZ, -R215 ;  /* 0x000000ffffd77224 */ /* 0x000fe400078e0ad7 */
[----:B------:R-:W-:-:S04]  /*9370*/  IMAD.HI.U32 R214, R248, R210, RZ ;  /* 0x000000d2f8d67227 */ /* 0x000fc800078e00ff */
[----:B------:R-:W-:-:S04]  /*9380*/  IMAD.HI.U32 R212, R248, R209, RZ ;  /* 0x000000d1f8d47227 */ /* 0x000fc800078e00ff */
[----:B------:R-:W-:Y:S02]  /*9390*/  IMAD R207, R251, R215, R207 ;  /* 0x000000d7fbcf7224 */ /* 0x000fe400078e02cf */
        /* <DEDUP_REMOVED lines=8> */
[----:B------:R-:W-:-:S04]  /*9420*/  IMAD.HI.U32 R213, R248, R208, RZ ;  /* 0x000000d0f8d57227 */ /* 0x000fc800078e00ff */
[----:B------:R-:W-:Y:S01]  /*9430*/  IMAD R211, R251, R215, R211 ;  /* 0x000000d7fbd37224 */ /* 0x000fe200078e02d3 */
[----:B------:R-:W-:Y:S01]  /*9440*/  IABS R215, R217 ;  /* 0x000000d900d77213 */ /* 0x000fe20000000000 */
[----:B------:R-:W-:Y:S02]  /*9450*/  IMAD.MOV R213, RZ, RZ, -R213 ;  /* 0x000000ffffd57224 */ /* 0x000fe400078e0ad5 */
[----:B------:R-:W-:-:S04]  /*9460*/  IMAD.HI.U32 R217, R248, R214, RZ ;  /* 0x000000d6f8d97227 */ /* 0x000fc800078e00ff */
[----:B------:R-:W-:Y:S01]  /*9470*/  IMAD.HI.U32 R220, R248, R212, RZ ;  /* 0x000000d4f8dc7227 */ /* 0x000fe200078e00ff */
[----:B------:R-:W-:-:S03]  /*9480*/  IABS R216, R216 ;  /* 0x000000d800d87213 */ /* 0x000fc60000000000 */
        /* <DEDUP_REMOVED lines=10> */
[----:B------:R-:W-:-:S04]  /*9530*/  IMAD.HI.U32 R218, R248, R213, RZ ;  /* 0x000000d5f8da7227 */ /* 0x000fc800078e00ff */
[----:B------:R-:W-:Y:S02]  /*9540*/  IMAD.MOV R220, RZ, RZ, -R220 ;  /* 0x000000ffffdc7224 */ /* 0x000fe400078e0adc */
[----:B------:R-:W-:Y:S01]  /*9550*/  IMAD R215, R251, R219, R215 ;  /* 0x000000dbfbd77224 */ /* 0x000fe200078e02d7 */
[----:B------:R-:W-:Y:S01]  /*9560*/  IABS R219, R223 ;  /* 0x000000df00db7213 */ /* 0x000fe20000000000 */
[----:B------:R-:W-:Y:S01]  /*9570*/  IMAD.HI.U32 R225, R248, R217, RZ ;  /* 0x000000d9f8e17227 */ /* 0x000fe200078e00ff */
[----:B------:R-:W-:-:S03]  /*9580*/  IABS R221, R221 ;  /* 0x000000dd00dd7213 */ /* 0x000fc60000000000 */
[----:B------:R-:W-:Y:S02]  /*9590*/  IMAD.MOV R218, RZ, RZ, -R218 ;  /* 0x000000ffffda7224 */ /* 0x000fe400078e0ada */
[C---:B------:R-:W-:Y:S01]  /*95a0*/  IMAD R216, R251.reuse, R220, R216 ;  /* 0x000000dcfbd87224 */ /* 0x040fe200078e02d8 */
[----:B------:R-:W-:Y:S01]  /*95b0*/  IABS R220, R222 ;  /* 0x000000de00dc7213 */ /* 0x000fe20000000000 */
[----:B------:R-:W-:Y:S02]  /*95c0*/  IMAD.MOV R225, RZ, RZ, -R225 ;  /* 0x000000ffffe17224 */ /* 0x000fe400078e0ae1 */
[----:B------:R-:W-:Y:S01]  /*95d0*/  IMAD R213, R251, R218, R213 ;  /* 0x000000dafbd57224 */ /* 0x000fe200078e02d5 */
[----:B------:R-:W-:Y:S01]  /*95e0*/  IABS R218, R224 ;  /* 0x000000e000da7213 */ /* 0x000fe20000000000 */
[----:B------:R-:W-:-:S04]  /*95f0*/  IMAD.HI.U32 R222, R248, R219, RZ ;  /* 0x000000dbf8de7227 */ /* 0x000fc800078e00ff */
[----:B------:R-:W-:Y:S02]  /*9600*/  IMAD R217, R251, R225, R217 ;  /* 0x000000e1fbd97224 */ /* 0x000fe400078e02d9 */
[----:B------:R-:W-:-:S04]  /*9610*/  IMAD.HI.U32 R225, R248, R221, RZ ;  /* 0x000000ddf8e17227 */ /* 0x000fc800078e00ff */
[----:B------:R-:W-:Y:S02]  /*9620*/  IMAD.MOV R222, RZ, RZ, -R222 ;  /* 0x000000ffffde7224 */ /* 0x000fe400078e0ade */
[----:B------:R-:W-:-:S04]  /*9630*/  IMAD.HI.U32 R223, R248, R218, RZ ;  /* 0x000000daf8df7227 */ /* 0x000fc800078e00ff */
[----:B------:R-:W-:-:S04]  /*9640*/  IMAD.HI.U32 R224, R248, R220, RZ ;  /* 0x000000dcf8e07227 */ /* 0x000fc800078e00ff */
[----:B------:R-:W-:Y:S02]  /*9650*/  IMAD.MOV R225, RZ, RZ, -R225 ;  /* 0x000000ffffe17224 */ /* 0x000fe400078e0ae1 */
[C---:B------:R-:W-:Y:S01]  /*9660*/  IMAD R219, R251.reuse, R222, R219 ;  /* 0x000000defbdb7224 */ /* 0x040fe200078e02db */
[----:B------:R-:W-:Y:S01]  /*9670*/  IABS R222, R230 ;  /* 0x000000e600de7213 */ /* 0x000fe20000000000 */
[----:B------:R-:W-:Y:S02]  /*9680*/  IMAD.MOV R223, RZ, RZ, -R223 ;  /* 0x000000ffffdf7224 */ /* 0x000fe400078e0adf */
[----:B------:R-:W-:Y:S02]  /*9690*/  IMAD.MOV R224, RZ, RZ, -R224 ;  /* 0x000000ffffe07224 */ /* 0x000fe400078e0ae0 */
[C---:B------:R-:W-:Y:S01]  /*96a0*/  IMAD R221, R251.reuse, R225, R221 ;  /* 0x000000e1fbdd7224 */ /* 0x040fe200078e02dd */
[----:B------:R-:W-:Y:S01]  /*96b0*/  IABS R225, R227 ;  /* 0x000000e300e17213 */ /* 0x000fe20000000000 */
[C---:B------:R-:W-:Y:S01]  /*96c0*/  IMAD R218, R251.reuse, R223, R218 ;  /* 0x000000dffbda7224 */ /* 0x040fe200078e02da */
[----:B------:R-:W-:Y:S01]  /*96d0*/  IABS R223, R229 ;  /* 0x000000e500df7213 */ /* 0x000fe20000000000 */
[----:B------:R-:W-:Y:S01]  /*96e0*/  IMAD R220, R251, R224, R220 ;  /* 0x000000e0fbdc7224 */ /* 0x000fe200078e02dc */
[----:B------:R-:W-:Y:S01]  /*96f0*/  IABS R224, R228 ;  /* 0x000000e400e07213 */ /* 0x000fe20000000000 */
[----:B------:R-:W-:Y:S01]  /*9700*/  IMAD.HI.U32 R230, R248, R222, RZ ;  /* 0x000000def8e67227 */ /* 0x000fe200078e00ff */
[----:B------:R-:W-:-:S03]  /*9710*/  IABS R226, R226 ;  /* 0x000000e200e27213 */ /* 0x000fc60000000000 */
[----:B------:R-:W-:-:S04]  /*9720*/  IMAD.HI.U32 R229, R248, R225, RZ ;  /* 0x000000e1f8e57227 */ /* 0x000fc800078e00ff */
[----:B------:R-:W-:Y:S02]  /*9730*/  IMAD.MOV R230, RZ, RZ, -R230 ;  /* 0x000000ffffe67224 */ /* 0x000fe400078e0ae6 */
[----:B------:R-:W-:-:S04]  /*9740*/  IMAD.HI.U32 R228, R248, R223, RZ ;  /* 0x000000dff8e47227 */ /* 0x000fc800078e00ff */
[----:B------:R-:W-:-:S04]  /*9750*/  IMAD.HI.U32 R227, R248, R224, RZ ;  /* 0x000000e0f8e37227 */ /* 0x000fc800078e00ff */
[----:B------:R-:W-:Y:S02]  /*9760*/  IMAD.MOV R229, RZ, RZ, -R229 ;  /* 0x000000ffffe57224 */ /* 0x000fe400078e0ae5 */
[----:B------:R-:W-:Y:S02]  /*9770*/  IMAD R222, R251, R230, R222 ;  /* 0x000000e6fbde7224 */ /* 0x000fe400078e02de */
[----:B------:R-:W-:Y:S02]  /*9780*/  IMAD.MOV R228, RZ, RZ, -R228 ;  /* 0x000000ffffe47224 */ /* 0x000fe400078e0ae4 */
[----:B------:R-:W-:-:S04]  /*9790*/  IMAD.HI.U32 R230, R248, R226, RZ ;  /* 0x000000e2f8e67227 */ /* 0x000fc800078e00ff */
[----:B------:R-:W-:Y:S02]  /*97a0*/  IMAD.MOV R227, RZ, RZ, -R227 ;  /* 0x000000ffffe37224 */ /* 0x000fe400078e0ae3 */
[C---:B------:R-:W-:Y:S01]  /*97b0*/  IMAD R225, R251.reuse, R229, R225 ;  /* 0x000000e5fbe17224 */ /* 0x040fe200078e02e1 */
[----:B------:R-:W-:Y:S01]  /*97c0*/  IABS R229, R233 ;  /* 0x000000e900e57213 */ /* 0x000fe20000000000 */
[C---:B------:R-:W-:Y:S01]  /*97d0*/  IMAD R223, R251.reuse, R228, R223 ;  /* 0x000000e4fbdf7224 */ /* 0x040fe200078e02df */
[----:B------:R-:W-:Y:S01]  /*97e0*/  IABS R228, R234 ;  /* 0x000000ea00e47213 */ /* 0x000fe20000000000 */
[----:B------:R-:W-:Y:S02]  /*97f0*/  IMAD.MOV R230, RZ, RZ, -R230 ;  /* 0x000000ffffe67224 */ /* 0x000fe400078e0ae6 */
[C---:B------:R-:W-:Y:S01]  /*9800*/  IMAD R224, R251.reuse, R227, R224 ;  /* 0x000000e3fbe07224 */ /* 0x040fe200078e02e0 */
[----:B------:R-:W-:Y:S01]  /*9810*/  IABS R227, R235 ;  /* 0x000000eb00e37213 */ /* 0x000fe20000000000 */
[----:B------:R-:W-:Y:S01]  /*9820*/  IMAD R226, R251, R230, R226 ;  /* 0x000000e6fbe27224 */ /* 0x000fe200078e02e2 */
[----:B------:R-:W-:Y:S01]  /*9830*/  IABS R230, R232 ;  /* 0x000000e800e67213 */ /* 0x000fe20000000000 */
[----:B------:R-:W-:Y:S01]  /*9840*/  IMAD.HI.U32 R233, R248, R229, RZ ;  /* 0x000000e5f8e97227 */ /* 0x000fe200078e00ff */
[----:B------:R-:W-:-:S03]  /*9850*/  IABS R231, R231 ;  /* 0x000000e700e77213 */ /* 0x000fc60000000000 */
[----:B------:R-:W-:-:S04]  /*9860*/  IMAD.HI.U32 R232, R248, R228, RZ ;  /* 0x000000e4f8e87227 */ /* 0x000fc800078e00ff */
[----:B------:R-:W-:-:S04]  /*9870*/  IMAD.HI.U32 R234, R248, R227, RZ ;  /* 0x000000e3f8ea7227 */ /* 0x000fc800078e00ff */
[----:B------:R-:W-:Y:S02]  /*9880*/  IMAD.MOV R235, RZ, RZ, -R233 ;  /* 0x000000ffffeb7224 */ /* 0x000fe400078e0ae9 */
[----:B------:R-:W-:Y:S02]  /*9890*/  IMAD.MOV R232, RZ, RZ, -R232 ;  /* 0x000000ffffe87224 */ /* 0x000fe400078e0ae8 */
[----:B------:R-:W-:Y:S02]  /*98a0*/  IMAD.MOV R234, RZ, RZ, -R234 ;  /* 0x000000ffffea7224 */ /* 0x000fe400078e0aea */
[----:B------:R-:W-:-:S04]  /*98b0*/  IMAD.HI.U32 R236, R248, R230, RZ ;  /* 0x000000e6f8ec7227 */ /* 0x000fc800078e00ff */
[----:B------:R-:W-:Y:S01]  /*98c0*/  IMAD R229, R251, R235, R229 ;  /* 0x000000ebfbe57224 */ /* 0x000fe200078e02e5 */
[----:B------:R-:W-:Y:S01]  /*98d0*/  IABS R235, R240 ;  /* 0x000000f000eb7213 */ /* 0x000fe20000000000 */
[----:B------:R-:W-:-:S04]  /*98e0*/  IMAD.HI.U32 R233, R248, R231, RZ ;  /* 0x000000e7f8e97227 */ /* 0x000fc800078e00ff */
[C---:B------:R-:W-:Y:S01]  /*98f0*/  IMAD R228, R251.reuse, R232, R228 ;  /* 0x000000e8fbe47224 */ /* 0x040fe200078e02e4 */
[----:B------:R-:W-:Y:S01]  /*9900*/  IABS R232, R241 ;  /* 0x000000f100e87213 */ /* 0x000fe20000000000 */
[----:B------:R-:W-:Y:S02]  /*9910*/  IMAD R227, R251, R234, R227 ;  /* 0x000000eafbe37224 */ /* 0x000fe400078e02e3 */
[----:B------:R-:W-:Y:S02]  /*9920*/  IMAD.MOV R234, RZ, RZ, -R236 ;  /* 0x000000ffffea7224 */ /* 0x000fe400078e0aec */
[----:B------:R-:W-:Y:S02]  /*9930*/  IMAD.MOV R236, RZ, RZ, -R233 ;  /* 0x000000ffffec7224 */ /* 0x000fe400078e0ae9 */
[----:B------:R-:W-:Y:S01]  /*9940*/  IMAD.MOV.U32 R233, RZ, RZ, R235 ;  /* 0x000000ffffe97224 */ /* 0x000fe200078e00eb */
[----:B------:R-:W-:Y:S01]  /*9950*/  IABS R235, R237 ;  /* 0x000000ed00eb7213 */ /* 0x000fe20000000000 */
[----:B------:R-:W-:-:S04]  /*9960*/  IMAD.HI.U32 R237, R248, R232, RZ ;  /* 0x000000e8f8ed7227 */ /* 0x000fc800078e00ff */
[----:B------:R-:W-:-:S04]  /*9970*/  IMAD.MOV R237, RZ, RZ, -R237 ;  /* 0x000000ffffed7224 */ /* 0x000fc800078e0aed */
[C---:B------:R-:W-:Y:S02]  /*9980*/  IMAD R232, R251.reuse, R237, R232 ;  /* 0x000000edfbe87224 */ /* 0x040fe400078e02e8 */
[----:B------:R-:W2:Y:S01]  /*9990*/  LDL R237, [R1+0xc40] ;  /* 0x000c400001ed7983 */ /* 0x000ea20000100800 */
[C---:B------:R-:W-:Y:S01]  /*99a0*/  IMAD R230, R251.reuse, R234, R230 ;  /* 0x000000eafbe67224 */ /* 0x040fe200078e02e6 */
[----:B------:R-:W-:Y:S01]  /*99b0*/  IABS R234, R238 ;  /* 0x000000ee00ea7213 */ /* 0x000fe20000000000 */
[----:B------:R-:W-:Y:S01]  /*99c0*/  IMAD R231, R251, R236, R231 ;  /* 0x000000ecfbe77224 */ /* 0x000fe200078e02e7 */
[----:B------:R-:W-:Y:S01]  /*99d0*/  IABS R236, R239 ;  /* 0x000000ef00ec7213 */ /* 0x000fe20000000000 */
[----:B------:R-:W-:-:S04]  /*99e0*/  IMAD.HI.U32 R238, R248, R233, RZ ;  /* 0x000000e9f8ee7227 */ /* 0x000fc800078e00ff */
[----:B------:R-:W-:-:S04]  /*99f0*/  IMAD.HI.U32 R239, R248, R234, RZ ;  /* 0x000000eaf8ef7227 */ /* 0x000fc800078e00ff */
[----:B------:R-:W-:Y:S02]  /*9a00*/  IMAD.MOV R238, RZ, RZ, -R238 ;  /* 0x000000ffffee7224 */ /* 0x000fe400078e0aee */
[----:B------:R-:W-:Y:S02]  /*9a10*/  IMAD.MOV R240, RZ, RZ, -R239 ;  /* 0x000000fffff07224 */ /* 0x000fe400078e0aef */
[----:B------:R-:W-:-:S04]  /*9a20*/  IMAD.HI.U32 R241, R248, R235, RZ ;  /* 0x000000ebf8f17227 */ /* 0x000fc800078e00ff */
[C---:B------:R-:W-:Y:S02]  /*9a30*/  IMAD R233, R251.reuse, R238, R233 ;  /* 0x000000eefbe97224 */ /* 0x040fe400078e02e9 */
[----:B------:R-:W-:Y:S01]  /*9a40*/  IMAD R234, R251, R240, R234 ;  /* 0x000000f0fbea7224 */ /* 0x000fe200078e02ea */
[----:B------:R-:W-:Y:S01]  /*9a50*/  IABS R240, R245 ;  /* 0x000000f500f07213 */ /* 0x000fe20000000000 */
[----:B------:R-:W-:Y:S02]  /*9a60*/  IMAD.MOV R238, RZ, RZ, -R241 ;  /* 0x000000ffffee7224 */ /* 0x000fe400078e0af1 */
[----:B------:R-:W-:-:S04]  /*9a70*/  IMAD.HI.U32 R239, R248, R236, RZ ;  /* 0x000000ecf8ef7227 */ /* 0x000fc800078e00ff */
[----:B------:R-:W-:Y:S02]  /*9a80*/  IMAD R235, R251, R238, R235 ;  /* 0x000000eefbeb7224 */ /* 0x000fe400078e02eb */
[----:B------:R-:W-:Y:S01]  /*9a90*/  IMAD.MOV.U32 R238, RZ, RZ, R240 ;  /* 0x000000ffffee7224 */ /* 0x000fe200078e00f0 */
[----:B------:R-:W-:Y:S01]  /*9aa0*/  IABS R240, R242 ;  /* 0x000000f200f07213 */ /* 0x000fe20000000000 */
[----:B------:R-:W-:Y:S01]  /*9ab0*/  IMAD.MOV R241, RZ, RZ, -R239 ;  /* 0x000000fffff17224 */ /* 0x000fe200078e0aef */
[----:B------:R-:W-:-:S03]  /*9ac0*/  IABS R239, R243 ;  /* 0x000000f300ef7213 */ /* 0x000fc60000000000 */
[----:B------:R-:W-:Y:S01]  /*9ad0*/  IMAD R236, R251, R241, R236 ;  /* 0x000000f1fbec7224 */ /* 0x000fe200078e02ec */
[----:B------:R-:W-:Y:S01]  /*9ae0*/  IABS R241, R244 ;  /* 0x000000f400f17213 */ /* 0x000fe20000000000 */
[----:B------:R-:W-:-:S04]  /*9af0*/  IMAD.HI.U32 R244, R248, R239, RZ ;  /* 0x000000eff8f47227 */ /* 0x000fc800078e00ff */
[----:B------:R-:W-:Y:S01]  /*9b00*/  IMAD.HI.U32 R245, R248, R240, RZ ;  /* 0x000000f0f8f57227 */ /* 0x000fe200078e00ff */
[C---:B------:R-:W-:Y:S02]  /*9b10*/  ISETP.GT.U32.AND P4, PT, R251.reuse, R4, PT ;  /* 0x00000004fb00720c */ /* 0x040fe40003f84070 */
[C---:B------:R-:W-:Y:S02]  /*9b20*/  ISETP.GT.U32.AND P5, PT, R251.reuse, R3, PT ;  /* 0x00000003fb00720c */ /* 0x040fe40003fa4070 */
[C---:B------:R-:W-:Y:S02]  /*9b30*/  ISETP.GT.U32.AND P2, PT, R251.reuse, R125, PT ;  /* 0x0000007dfb00720c */ /* 0x040fe40003f44070 */
[----:B------:R-:W-:-:S07]  /*9b40*/  ISETP.GT.U32.AND P3, PT, R251, R246, PT ;  /* 0x000000f6fb00720c */ /* 0x000fce0003f64070 */
[--C-:B------:R-:W-:Y:S02]  /*9b50*/  @!P4 IMAD.IADD R4, R4, 0x1, -R251.reuse ;  /* 0x000000010404c824 */ /* 0x100fe400078e0afb */
[--C-:B------:R-:W-:Y:S02]  /*9b60*/  @!P5 IMAD.IADD R3, R3, 0x1, -R251.reuse ;  /* 0x000000010303d824 */ /* 0x100fe400078e0afb */
[--C-:B------:R-:W-:Y:S01]  /*9b70*/  @!P2 IMAD.IADD R125, R125, 0x1, -R251.reuse ;  /* 0x000000017d7da824 */ /* 0x100fe200078e0afb */
[C---:B------:R-:W-:Y:S01]  /*9b80*/  ISETP.GT.U32.AND P2, PT, R251.reuse, R4, PT ;  /* 0x00000004fb00720c */ /* 0x040fe20003f44070 */
[----:B------:R-:W-:Y:S01]  /*9b90*/  @!P3 IMAD.IADD R246, R246, 0x1, -R251 ;  /* 0x00000001f6f6b824 */ /* 0x000fe200078e0afb */
[----:B------:R-:W-:-:S11]  /*9ba0*/  ISETP.GT.U32.AND P3, PT, R251, R3, PT ;  /* 0x00000003fb00720c */ /* 0x000fd60003f64070 */
[--C-:B------:R-:W-:Y:S02]  /*9bb0*/  @!P2 IMAD.IADD R4, R4, 0x1, -R251.reuse ;  /* 0x000000010404a824 */ /* 0x100fe400078e0afb */
[----:B------:R-:W-:Y:S01]  /*9bc0*/  @!P3 IMAD.IADD R3, R3, 0x1, -R251 ;  /* 0x000000010303b824 */ /* 0x000fe200078e0afb */
[----:B--2---:R-:W-:-:S05]  /*9bd0*/  IABS R237, R237 ;  /* 0x000000ed00ed7213 */ /* 0x004fca0000000000 */
[----:B------:R-:W-:-:S04]  /*9be0*/  IMAD.HI.U32 R242, R248, R237, RZ ;  /* 0x000000edf8f27227 */ /* 0x000fc800078e00ff */
[----:B------:R-:W-:-:S04]  /*9bf0*/  IMAD.MOV R242, RZ, RZ, -R242 ;  /* 0x000000fffff27224 */ /* 0x000fc800078e0af2 */
[C---:B------:R-:W-:Y:S02]  /*9c00*/  IMAD R237, R251.reuse, R242, R237 ;  /* 0x000000f2fbed7224 */ /* 0x040fe400078e02ed */
[----:B------:R-:W-:Y:S02]  /*9c10*/  IMAD.MOV R242, RZ, RZ, -R244 ;  /* 0x000000fffff27224 */ /* 0x000fe400078e0af4 */
[----:B------:R-:W-:Y:S02]  /*9c20*/  IMAD.MOV R244, RZ, RZ, -R245 ;  /* 0x000000fffff47224 */ /* 0x000fe400078e0af5 */
[----:B------:R-:W2:Y:S01]  /*9c30*/  LDL.LU R245, [R1+0x1c] ;  /* 0x00001c0001f57983 */ /* 0x000ea20000300800 */
[----:B------:R-:W-:-:S03]  /*9c40*/  IMAD R239, R251, R242, R239 ;  /* 0x000000f2fbef7224 */ /* 0x000fc600078e02ef */
[----:B------:R-:W3:Y:S04]  /*9c50*/  LDL R242, [R1+0xc54] ;  /* 0x000c540001f27983 */ /* 0x000ee80000100800 */
[----:B------:R0:W-:Y:S04]  /*9c60*/  STL [R1+0x24], R4 ;  /* 0x0000240401007387 */ /* 0x0001e80000100800 */
[----:B0-----:R-:W4:Y:S04]  /*9c70*/  LDL.LU R4, [R1+0x1020] ;  /* 0x0010200001047983 */ /* 0x001f280000300800 */
[----:B------:R0:W-:Y:S04]  /*9c80*/  STL [R1+0x20], R3 ;  /* 0x0000200301007387 */ /* 0x0001e80000100800 */
[----:B0-----:R-:W3:Y:S01]  /*9c90*/  LDL.LU R3, [R1+0x101c] ;  /* 0x00101c0001037983 */ /* 0x001ee20000300800 */
[----:B------:R-:W-:-:S02]  /*9ca0*/  ISETP.GT.U32.AND P1, PT, R251, R124, PT ;  /* 0x0000007cfb00720c */ /* 0x000fc40003f24070 */
[C---:B------:R-:W-:Y:S02]  /*9cb0*/  ISETP.GT.U32.AND P4, PT, R251.reuse, R247, PT ;  /* 0x000000f7fb00720c */ /* 0x040fe40003f84070 */
[C---:B------:R-:W-:Y:S02]  /*9cc0*/  ISETP.GT.U32.AND P5, PT, R251.reuse, R0, PT ;  /* 0x00000000fb00720c */ /* 0x040fe40003fa4070 */
[----:B------:R-:W-:-:S07]  /*9cd0*/  ISETP.GT.U32.AND P6, PT, R251, R250, PT ;  /* 0x000000fafb00720c */ /* 0x000fce0003fc4070 */
[--C-:B------:R-:W-:Y:S01]  /*9ce0*/  @!P1 IMAD.IADD R124, R124, 0x1, -R251.reuse ;  /* 0x000000017c7c9824 */ /* 0x100fe200078e0afb */
[----:B------:R-:W-:Y:S01]  /*9cf0*/  ISETP.GT.U32.AND P1, PT, R251, R252, PT ;  /* 0x000000fcfb00720c */ /* 0x000fe20003f24070 */
[--C-:B------:R-:W-:Y:S02]  /*9d00*/  @!P4 IMAD.IADD R247, R247, 0x1, -R251.reuse ;  /* 0x00000001f7f7c824 */ /* 0x100fe400078e0afb */
[--C-:B------:R-:W-:Y:S01]  /*9d10*/  @!P5 IMAD.IADD R0, R0, 0x1, -R251.reuse ;  /* 0x000000010000d824 */ /* 0x100fe200078e0afb */
[C---:B------:R-:W-:Y:S01]  /*9d20*/  ISETP.GT.U32.AND P5, PT, R251.reuse, R124, PT ;  /* 0x0000007cfb00720c */ /* 0x040fe20003fa4070 */
[----:B------:R-:W-:Y:S01]  /*9d30*/  @!P6 IMAD.IADD R250, R250, 0x1, -R251 ;  /* 0x00000001fafae824 */ /* 0x000fe200078e0afb */
[----:B------:R-:W-:-:S07]  /*9d40*/  ISETP.GT.U32.AND P3, PT, R251, R247, PT ;  /* 0x000000f7fb00720c */ /* 0x000fce0003f64070 */
[--C-:B------:R-:W-:Y:S01]  /*9d50*/  @!P1 IMAD.IADD R252, R252, 0x1, -R251.reuse ;  /* 0x00000001fcfc9824 */ /* 0x100fe200078e0afb */
[C---:B------:R-:W-:Y:S02]  /*9d60*/  ISETP.GT.U32.AND P1, PT, R251.reuse, R125, PT ;  /* 0x0000007dfb00720c */ /* 0x040fe40003f24070 */
[C---:B------:R-:W-:Y:S01]  /*9d70*/  ISETP.GT.U32.AND P2, PT, R251.reuse, R246, PT ;  /* 0x000000f6fb00720c */ /* 0x040fe20003f44070 */
[--C-:B------:R-:W-:Y:S01]  /*9d80*/  @!P5 IMAD.IADD R124, R124, 0x1, -R251.reuse ;  /* 0x000000017c7cd824 */ /* 0x100fe200078e0afb */
[----:B------:R-:W-:Y:S01]  /*9d90*/  ISETP.GT.U32.AND P6, PT, R251, R2, PT ;  /* 0x00000002fb00720c */ /* 0x000fe20003fc4070 */
[----:B------:R-:W-:Y:S01]  /*9da0*/  @!P3 IMAD.IADD R247, R247, 0x1, -R251 ;  /* 0x00000001f7f7b824 */ /* 0x000fe200078e0afb */
[----:B------:R-:W-:-:S07]  /*9db0*/  ISETP.GT.U32.AND P3, PT, R251, R5, PT ;  /* 0x00000005fb00720c */ /* 0x000fce0003f64070 */
[--C-:B------:R-:W-:Y:S02]  /*9dc0*/  @!P1 IMAD.IADD R125, R125, 0x1, -R251.reuse ;  /* 0x000000017d7d9824 */ /* 0x100fe400078e0afb */
[--C-:B------:R-:W-:Y:S02]  /*9dd0*/  @!P2 IMAD.IADD R246, R246, 0x1, -R251.reuse ;  /* 0x00000001f6f6a824 */ /* 0x100fe400078e0afb */
[--C-:B------:R-:W-:Y:S02]  /*9de0*/  @!P6 IMAD.IADD R2, R2, 0x1, -R251.reuse ;  /* 0x000000010202e824 */ /* 0x100fe400078e0afb */
[----:B------:R-:W-:Y:S01]  /*9df0*/  @!P3 IMAD.IADD R5, R5, 0x1, -R251 ;  /* 0x000000010505b824 */ /* 0x000fe200078e0afb */
[C---:B------:R-:W-:Y:S02]  /*9e00*/  ISETP.GT.U32.AND P3, PT, R251.reuse, R12, PT ;  /* 0x0000000cfb00720c */ /* 0x040fe40003f64070 */
[----:B------:R-:W-:-:S11]  /*9e10*/  ISETP.GT.U32.AND P6, PT, R251, R2, PT ;  /* 0x00000002fb00720c */ /* 0x000fd60003fc4070 */
[--C-:B------:R-:W-:Y:S02]  /*9e20*/  @!P3 IMAD.IADD R12, R12, 0x1, -R251.reuse ;  /* 0x000000010c0cb824 */ /* 0x100fe400078e0afb */
[----:B------:R-:W-:Y:S01]  /*9e30*/  @!P6 IMAD.IADD R2, R2, 0x1, -R251 ;  /* 0x000000010202e824 */ /* 0x000fe200078e0afb */
[----:B------:R-:W-:-:S13]  /*9e40*/  ISETP.GT.U32.AND P6, PT, R251, R9, PT ;  /* 0x00000009fb00720c */ /* 0x000fda0003fc4070 */
[----:B------:R-:W-:Y:S01]  /*9e50*/  @!P6 IMAD.IADD R9, R9, 0x1, -R251 ;  /* 0x000000010909e824 */ /* 0x000fe200078e0afb */
[----:B--2---:R-:W-:-:S13]  /*9e60*/  ISETP.GT.U32.AND P0, PT, R251, R245, PT ;  /* 0x000000f5fb00720c */ /* 0x004fda0003f04070 */
[----:B------:R-:W-:Y:S01]  /*9e70*/  @!P0 IMAD.IADD R245, R245, 0x1, -R251 ;  /* 0x00000001f5f58824 */ /* 0x000fe200078e0afb */
[----:B------:R-:W-:-:S04]  /*9e80*/  ISETP.GT.U32.AND P0, PT, R251, R249, PT ;  /* 0x000000f9fb00720c */ /* 0x000fc80003f04070 */
[----:B------:R-:W-:-:S09]  /*9e90*/  ISETP.GT.U32.AND P4, PT, R251, R245, PT ;  /* 0x000000f5fb00720c */ /* 0x000fd20003f84070 */
[----:B------:R-:W-:Y:S01]  /*9ea0*/  @!P0 IMAD.IADD R249, R249, 0x1, -R251 ;  /* 0x00000001f9f98824 */ /* 0x000fe200078e0afb */
[----:B------:R-:W-:-:S03]  /*9eb0*/  ISETP.GT.U32.AND P0, PT, R251, R250, PT ;  /* 0x000000fafb00720c */ /* 0x000fc60003f04070 */
[----:B------:R-:W-:Y:S01]  /*9ec0*/  @!P4 IMAD.IADD R245, R245, 0x1, -R251 ;  /* 0x00000001f5f5c824 */ /* 0x000fe200078e0afb */
[C---:B------:R-:W-:Y:S02]  /*9ed0*/  ISETP.GT.U32.AND P4, PT, R251.reuse, R0, PT ;  /* 0x00000000fb00720c */ /* 0x040fe40003f84070 */
[C---:B---3--:R-:W-:Y:S02]  /*9ee0*/  ISETP.GT.U32.AND P1, PT, R251.reuse, R3, PT ;  /* 0x00000003fb00720c */ /* 0x048fe40003f24070 */
[C---:B------:R-:W-:Y:S02]  /*9ef0*/  ISETP.GT.U32.AND P5, PT, R251.reuse, R249, PT ;  /* 0x000000f9fb00720c */ /* 0x040fe40003fa4070 */
[----:B----4-:R-:W-:-:S03]  /*9f00*/  ISETP.GT.U32.AND P2, PT, R251, R4, PT ;  /* 0x00000004fb00720c */ /* 0x010fc60003f44070 */
[----:B------:R-:W-:Y:S01]  /*9f10*/  @!P0 IMAD.IADD R250, R250, 0x1, -R251 ;  /* 0x00000001fafa8824 */ /* 0x000fe200078e0afb */
[----:B------:R-:W-:-:S03]  /*9f20*/  ISETP.GT.U32.AND P0, PT, R251, R252, PT ;  /* 0x000000fcfb00720c */ /* 0x000fc60003f04070 */
[--C-:B------:R-:W-:Y:S01]  /*9f30*/  @!P4 IMAD.IADD R0, R0, 0x1, -R251.reuse ;  /* 0x000000010000c824 */ /* 0x100fe200078e0afb */
[----:B------:R-:W-:Y:S01]  /*9f40*/  ISETP.GT.U32.AND P4, PT, R251, R6, PT ;  /* 0x00000006fb00720c */ /* 0x000fe20003f84070 */
[--C-:B------:R-:W-:Y:S01]  /*9f50*/  @!P1 IMAD.IADD R3, R3, 0x1, -R251.reuse ;  /* 0x0000000103039824 */ /* 0x100fe200078e0afb */
[----:B------:R-:W-:Y:S01]  /*9f60*/  ISETP.GT.U32.AND P1, PT, R251, R10, PT ;  /* 0x0000000afb00720c */ /* 0x000fe20003f24070 */
[--C-:B------:R-:W-:Y:S01]  /*9f70*/  @!P5 IMAD.IADD R249, R249, 0x1, -R251.reuse ;  /* 0x00000001f9f9d824 */ /* 0x100fe200078e0afb */
[C---:B------:R-:W-:Y:S01]  /*9f80*/  ISETP.GT.U32.AND P5, PT, R251.reuse, R7, PT ;  /* 0x00000007fb00720c */ /* 0x040fe20003fa4070 */
[----:B------:R-:W-:Y:S01]  /*9f90*/  @!P2 IMAD.IADD R4, R4, 0x1, -R251 ;  /* 0x000000010404a824 */ /* 0x000fe200078e0afb */
[----:B------:R-:W-:-:S03]  /*9fa0*/  ISETP.GT.U32.AND P2, PT, R251, R11, PT ;  /* 0x0000000bfb00720c */ /* 0x000fc60003f44070 */
[----:B------:R-:W-:Y:S01]  /*9fb0*/  @!P0 IMAD.IADD R252, R252, 0x1, -R251 ;  /* 0x00000001fcfc8824 */ /* 0x000fe200078e0afb */
[----:B------:R-:W-:-:S03]  /*9fc0*/  ISETP.GT.U32.AND P0, PT, R251, R8, PT ;  /* 0x00000008fb00720c */ /* 0x000fc60003f04070 */
[--C-:B------:R-:W-:Y:S01]  /*9fd0*/  @!P4 IMAD.IADD R6, R6, 0x1, -R251.reuse ;  /* 0x000000010606c824 */ /* 0x100fe200078e0afb */
[C---:B------:R-:W-:Y:S01]  /*9fe0*/  ISETP.GT.U32.AND P4, PT, R251.reuse, R13, PT ;  /* 0x0000000dfb00720c */ /* 0x040fe20003f84070 */
[--C-:B------:R-:W-:Y:S01]  /*9ff0*/  @!P1 IMAD.IADD R10, R10, 0x1, -R251.reuse ;  /* 0x000000010a0a9824 */ /* 0x100fe200078e0afb */
[----:B------:R-:W-:Y:S01]  /*a000*/  ISETP.GT.U32.AND P1, PT, R251, R4, PT ;  /* 0x00000004fb00720c */ /* 0x000fe20003f24070 */
[--C-:B------:R-:W-:Y:S01]  /*a010*/  @!P5 IMAD.IADD R7, R7, 0x1, -R251.reuse ;  /* 0x000000010707d824 */ /* 0x100fe200078e0afb */
[C---:B------:R-:W-:Y:S02]  /*a020*/  ISETP.GT.U32.AND P5, PT, R251.reuse, R14, PT ;  /* 0x0000000efb00720c */ /* 0x040fe40003fa4070 */
[----:B------:R-:W-:Y:S01]  /*a030*/  ISETP.GT.U32.AND P3, PT, R251, R6, PT ;  /* 0x00000006fb00720c */ /* 0x000fe20003f64070 */
[--C-:B------:R-:W-:Y:S02]  /*a040*/  @!P2 IMAD.IADD R11, R11, 0x1, -R251.reuse ;  /* 0x000000010b0ba824 */ /* 0x100fe400078e0afb */
[----:B------:R-:W-:Y:S01]  /*a050*/  @!P0 IMAD.IADD R8, R8, 0x1, -R251 ;  /* 0x0000000108088824 */ /* 0x000fe200078e0afb */
[----:B------:R-:W-:-:S03]  /*a060*/  ISETP.GT.U32.AND P0, PT, R251, R15, PT ;  /* 0x0000000ffb00720c */ /* 0x000fc60003f04070 */
[--C-:B------:R-:W-:Y:S01]  /*a070*/  @!P4 IMAD.IADD R13, R13, 0x1, -R251.reuse ;  /* 0x000000010d0dc824 */ /* 0x100fe200078e0afb */
[C---:B------:R-:W-:Y:S02]  /*a080*/  ISETP.GT.U32.AND P4, PT, R251.reuse, R7, PT ;  /* 0x00000007fb00720c */ /* 0x040fe40003f84070 */
[C---:B------:R-:W-:Y:S01]  /*a090*/  ISETP.GT.U32.AND P2, PT, R251.reuse, R5, PT ;  /* 0x00000005fb00720c */ /* 0x040fe20003f44070 */
[--C-:B------:R-:W-:Y:S01]  /*a0a0*/  @!P1 IMAD.IADD R4, R4, 0x1, -R251.reuse ;  /* 0x0000000104049824 */ /* 0x100fe200078e0afb */
[C---:B------:R-:W-:Y:S01]  /*a0b0*/  ISETP.GT.U32.AND P1, PT, R251.reuse, R10, PT ;  /* 0x0000000afb00720c */ /* 0x040fe20003f24070 */
[--C-:B------:R-:W-:Y:S01]  /*a0c0*/  @!P5 IMAD.IADD R14, R14, 0x1, -R251.reuse ;  /* 0x000000010e0ed824 */ /* 0x100fe200078e0afb */
[C---:B------:R-:W-:Y:S01]  /*a0d0*/  ISETP.GT.U32.AND P5, PT, R251.reuse, R8, PT ;  /* 0x00000008fb00720c */ /* 0x040fe20003fa4070 */
[--C-:B------:R-:W-:Y:S01]  /*a0e0*/  @!P3 IMAD.IADD R6, R6, 0x1, -R251.reuse ;  /* 0x000000010606b824 */ /* 0x100fe200078e0afb */
[----:B------:R-:W-:Y:S01]  /*a0f0*/  ISETP.GT.U32.AND P3, PT, R251, R12, PT ;  /* 0x0000000cfb00720c */ /* 0x000fe20003f64070 */
[----:B------:R-:W-:Y:S01]  /*a100*/  @!P0 IMAD.IADD R15, R15, 0x1, -R251 ;  /* 0x000000010f0f8824 */ /* 0x000fe200078e0afb */
[----:B------:R-:W-:-:S03]  /*a110*/  ISETP.GT.U32.AND P0, PT, R251, R9, PT ;  /* 0x00000009fb00720c */ /* 0x000fc60003f04070 */
[--C-:B------:R-:W-:Y:S01]  /*a120*/  @!P4 IMAD.IADD R7, R7, 0x1, -R251.reuse ;  /* 0x000000010707c824 */ /* 0x100fe200078e0afb */
[----:B------:R-:W-:Y:S01]  /*a130*/  ISETP.GT.U32.AND P4, PT, R251, R13, PT ;  /* 0x0000000dfb00720c */ /* 0x000fe20003f84070 */
[--C-:B------:R-:W-:Y:S01]  /*a140*/  @!P2 IMAD.IADD R5, R5, 0x1, -R251.reuse ;  /* 0x000000010505a824 */ /* 0x100fe200078e0afb */
[C---:B------:R-:W-:Y:S01]  /*a150*/  ISETP.GT.U32.AND P2, PT, R251.reuse, R11, PT ;  /* 0x0000000bfb00720c */ /* 0x040fe20003f44070 */
[--C-:B------:R-:W-:Y:S01]  /*a160*/  @!P1 IMAD.IADD R10, R10, 0x1, -R251.reuse ;  /* 0x000000010a0a9824 */ /* 0x100fe200078e0afb */
[C---:B------:R-:W-:Y:S01]  /*a170*/  ISETP.GT.U32.AND P6, PT, R251.reuse, R3, PT ;  /* 0x00000003fb00720c */ /* 0x040fe20003fc4070 */
[--C-:B------:R-:W-:Y:S01]  /*a180*/  @!P5 IMAD.IADD R8, R8, 0x1, -R251.reuse ;  /* 0x000000010808d824 */ /* 0x100fe200078e0afb */
[C---:B------:R-:W-:Y:S01]  /*a190*/  ISETP.GT.U32.AND P1, PT, R251.reuse, R17, PT ;  /* 0x00000011fb00720c */ /* 0x040fe20003f24070 */
[--C-:B------:R-:W-:Y:S01]  /*a1a0*/  @!P3 IMAD.IADD R12, R12, 0x1, -R251.reuse ;  /* 0x000000010c0cb824 */ /* 0x100fe200078e0afb */
[C---:B------:R-:W-:Y:S02]  /*a1b0*/  ISETP.GT.U32.AND P5, PT, R251.reuse, R14, PT ;  /* 0x0000000efb00720c */ /* 0x040fe40003fa4070 */
[----:B------:R-:W-:Y:S01]  /*a1c0*/  ISETP.GT.U32.AND P3, PT, R251, R19, PT ;  /* 0x00000013fb00720c */ /* 0x000fe20003f64070 */
[----:B------:R-:W-:-:S02]  /*a1d0*/  @!P0 IMAD.IADD R9, R9, 0x1, -R251 ;  /* 0x0000000109098824 */ /* 0x000fc400078e0afb */
[--C-:B------:R-:W-:Y:S01]  /*a1e0*/  @!P4 IMAD.IADD R13, R13, 0x1, -R251.reuse ;  /* 0x000000010d0dc824 */ /* 0x100fe200078e0afb */
[----:B------:R-:W-:Y:S01]  /*a1f0*/  ISETP.GT.U32.AND P4, PT, R251, R20, PT ;  /* 0x00000014fb00720c */ /* 0x000fe20003f84070 */
[--C-:B------:R-:W-:Y:S01]  /*a200*/  @!P2 IMAD.IADD R11, R11, 0x1, -R251.reuse ;  /* 0x000000010b0ba824 */ /* 0x100fe200078e0afb */
[----:B------:R-:W-:Y:S01]  /*a210*/  ISETP.GT.U32.AND P0, PT, R251, R16, PT ;  /* 0x00000010fb00720c */ /* 0x000fe20003f04070 */
[--C-:B------:R-:W-:Y:S01]  /*a220*/  @!P6 IMAD.IADD R3, R3, 0x1, -R251.reuse ;  /* 0x000000010303e824 */ /* 0x100fe200078e0afb */
[----:B------:R-:W-:Y:S01]  /*a230*/  ISETP.GT.U32.AND P2, PT, R251, R18, PT ;  /* 0x00000012fb00720c */ /* 0x000fe20003f44070 */
[--C-:B------:R-:W-:Y:S01]  /*a240*/  @!P1 IMAD.IADD R17, R17, 0x1, -R251.reuse ;  /* 0x0000000111119824 */ /* 0x100fe200078e0afb */
[C---:B------:R-:W-:Y:S01]  /*a250*/  ISETP.GT.U32.AND P6, PT, R251.reuse, R15, PT ;  /* 0x0000000ffb00720c */ /* 0x040fe20003fc4070 */
[--C-:B------:R-:W-:Y:S01]  /*a260*/  @!P5 IMAD.IADD R14, R14, 0x1, -R251.reuse ;  /* 0x000000010e0ed824 */ /* 0x100fe200078e0afb */
[----:B------:R-:W-:Y:S01]  /*a270*/  ISETP.GT.U32.AND P1, PT, R251, R24, PT ;  /* 0x00000018fb00720c */ /* 0x000fe20003f24070 */
[----:B------:R-:W-:Y:S01]  /*a280*/  @!P3 IMAD.IADD R19, R19, 0x1, -R251 ;  /* 0x000000011313b824 */ /* 0x000fe200078e0afb */
[----:B------:R-:W-:-:S02]  /*a290*/  ISETP.GT.U32.AND P5, PT, R251, R21, PT ;  /* 0x00000015fb00720c */ /* 0x000fc40003fa4070 */
[C---:B------:R-:W-:Y:S01]  /*a2a0*/  ISETP.GT.U32.AND P3, PT, R251.reuse, R26, PT ;  /* 0x0000001afb00720c */ /* 0x040fe20003f64070 */
[--C-:B------:R-:W-:Y:S01]  /*a2b0*/  @!P4 IMAD.IADD R20, R20, 0x1, -R251.reuse ;  /* 0x000000011414c824 */ /* 0x100fe200078e0afb */
[C---:B------:R-:W-:Y:S01]  /*a2c0*/  ISETP.GT.U32.AND P4, PT, R251.reuse, R27, PT ;  /* 0x0000001bfb00720c */ /* 0x040fe20003f84070 */
[--C-:B------:R-:W-:Y:S01]  /*a2d0*/  @!P0 IMAD.IADD R16, R16, 0x1, -R251.reuse ;  /* 0x0000000110108824 */ /* 0x100fe200078e0afb */
[C---:B------:R-:W-:Y:S01]  /*a2e0*/  ISETP.GT.U32.AND P0, PT, R251.reuse, R23, PT ;  /* 0x00000017fb00720c */ /* 0x040fe20003f04070 */
[--C-:B------:R-:W-:Y:S01]  /*a2f0*/  @!P2 IMAD.IADD R18, R18, 0x1, -R251.reuse ;  /* 0x000000011212a824 */ /* 0x100fe200078e0afb */
[----:B------:R-:W-:Y:S01]  /*a300*/  ISETP.GT.U32.AND P2, PT, R251, R25, PT ;  /* 0x00000019fb00720c */ /* 0x000fe20003f44070 */
        /* <DEDUP_REMOVED lines=9> */
[----:B------:R-:W-:Y:S01]  /*a3a0*/  ISETP.GT.U32.AND P4, PT, R251, R21, PT ;  /* 0x00000015fb00720c */ /* 0x000fe20003f84070 */
[--C-:B------:R-:W-:Y:S01]  /*a3b0*/  @!P0 IMAD.IADD R23, R23, 0x1, -R251.reuse ;  /* 0x0000000117178824 */ /* 0x100fe200078e0afb */
[----:B------:R-:W-:Y:S01]  /*a3c0*/  ISETP.GT.U32.AND P0, PT, R251, R17, PT ;  /* 0x00000011fb00720c */ /* 0x000fe20003f04070 */
[--C-:B------:R-:W-:Y:S01]  /*a3d0*/  @!P2 IMAD.IADD R25, R25, 0x1, -R251.reuse ;  /* 0x000000011919a824 */ /* 0x100fe200078e0afb */
[----:B------:R-:W-:Y:S01]  /*a3e0*/  ISETP.GT.U32.AND P2, PT, R251, R19, PT ;  /* 0x00000013fb00720c */ /* 0x000fe20003f44070 */
[----:B------:R-:W-:-:S02]  /*a3f0*/  @!P6 IMAD.IADD R22, R22, 0x1, -R251 ;  /* 0x000000011616e824 */ /* 0x000fc400078e0afb */
[--C-:B------:R-:W-:Y:S01]  /*a400*/  @!P1 IMAD.IADD R18, R18, 0x1, -R251.reuse ;  /* 0x0000000112129824 */ /* 0x100fe200078e0afb */
[C---:B------:R-:W-:Y:S01]  /*a410*/  ISETP.GT.U32.AND P1, PT, R251.reuse, R24, PT ;  /* 0x00000018fb00720c */ /* 0x040fe20003f24070 */
[--C-:B------:R-:W-:Y:S01]  /*a420*/  @!P5 IMAD.IADD R28, R28, 0x1, -R251.reuse ;  /* 0x000000011c1cd824 */ /* 0x100fe200078e0afb */
[C---:B------:R-:W-:Y:S01]  /*a430*/  ISETP.GT.U32.AND P5, PT, R251.reuse, R22, PT ;  /* 0x00000016fb00720c */ /* 0x040fe20003fa4070 */
[--C-:B------:R-:W-:Y:S01]  /*a440*/  @!P3 IMAD.IADD R20, R20, 0x1, -R251.reuse ;  /* 0x000000011414b824 */ /* 0x100fe200078e0afb */
[C---:B------:R-:W-:Y:S02]  /*a450*/  ISETP.GT.U32.AND P3, PT, R251.reuse, R26, PT ;  /* 0x0000001afb00720c */ /* 0x040fe40003f64070 */
        /* <DEDUP_REMOVED lines=35> */
[----:B------:R-:W-:-:S02]  /*a690*/  @!P1 IMAD.IADD R38, R38, 0x1, -R251 ;  /* 0x0000000126269824 */ /* 0x000fc400078e0afb */
[--C-:B------:R-:W-:Y:S01]  /*a6a0*/  @!P5 IMAD.IADD R36, R36, 0x1, -R251.reuse ;  /* 0x000000012424d824 */ /* 0x100fe200078e0afb */
[C---:B------:R-:W-:Y:S01]  /*a6b0*/  ISETP.GT.U32.AND P1, PT, R251.reuse, R32, PT ;  /* 0x00000020fb00720c */ /* 0x040fe20003f24070 */
[--C-:B------:R-:W-:Y:S01]  /*a6c0*/  @!P3 IMAD.IADD R40, R40, 0x1, -R251.reuse ;  /* 0x000000012828b824 */ /* 0x100fe200078e0afb */
[----:B------:R-:W-:Y:S01]  /*a6d0*/  ISETP.GT.U32.AND P5, PT, R251, R30, PT ;  /* 0x0000001efb00720c */ /* 0x000fe20003fa4070 */
[--C-:B------:R-:W-:Y:S01]  /*a6e0*/  @!P6 IMAD.IADD R35, R35, 0x1, -R251.reuse ;  /* 0x000000012323e824 */ /* 0x100fe200078e0afb */
[----:B------:R-:W-:Y:S01]  /*a6f0*/  ISETP.GT.U32.AND P3, PT, R251, R34, PT ;  /* 0x00000022fb00720c */ /* 0x000fe20003f64070 */
[--C-:B------:R-:W-:Y:S02]  /*a700*/  @!P4 IMAD.IADD R41, R41, 0x1, -R251.reuse ;  /* 0x000000012929c824 */ /* 0x100fe400078e0afb */
        /* <DEDUP_REMOVED lines=57> */
[----:B------:R-:W-:Y:S01]  /*aaa0*/  @!P2 IMAD.IADD R53, R53, 0x1, -R251 ;  /* 0x000000013535a824 */ /* 0x000fe200078e0afb */
[----:B------:R-:W-:-:S03]  /*aab0*/  ISETP.GT.U32.AND P2, PT, R251, R47, PT ;  /* 0x0000002ffb00720c */ /* 0x000fc60003f44070 */
        /* <DEDUP_REMOVED lines=45> */
[C---:B------:R-:W-:Y:S02]  /*ad90*/  ISETP.GT.U32.AND P5, PT, R251.reuse, R58, PT ;  /* 0x0000003afb00720c */ /* 0x040fe40003fa4070 */
[----:B------:R-:W-:Y:S01]  /*ada0*/  ISETP.GT.U32.AND P3, PT, R251, R62, PT ;  /* 0x0000003efb00720c */ /* 0x000fe20003f64070 */
[--C-:B------:R-:W-:Y:S02]  /*adb0*/  @!P6 IMAD.IADD R61, R61, 0x1, -R251.reuse ;  /* 0x000000013d3de824 */ /* 0x100fe400078e0afb */
        /* <DEDUP_REMOVED lines=60> */
[----:B------:R0:W-:Y:S01]  /*b180*/  STL [R1+0x18], R124 ;  /* 0x0000187c01007387 */ /* 0x0001e20000100800 */
[--C-:B------:R-:W-:Y:S01]  /*b190*/  @!P1 IMAD.IADD R74, R74, 0x1, -R251.reuse ;  /* 0x000000014a4a9824 */ /* 0x100fe200078e0afb */
[C---:B------:R-:W-:Y:S01]  /*b1a0*/  ISETP.GT.U32.AND P1, PT, R251.reuse, R81, PT ;  /* 0x00000051fb00720c */ /* 0x040fe20003f24070 */
[--C-:B------:R-:W-:Y:S01]  /*b1b0*/  @!P5 IMAD.IADD R72, R72, 0x1, -R251.reuse ;  /* 0x000000014848d824 */ /* 0x100fe200078e0afb */
[----:B------:R-:W-:Y:S01]  /*b1c0*/  STL [R1+0x1c], R245 ;  /* 0x00001cf501007387 */ /* 0x000fe20000100800 */
[----:B------:R-:W-:Y:S01]  /*b1d0*/  @!P3 IMAD.IADD R76, R76, 0x1, -R251 ;  /* 0x000000014c4cb824 */ /* 0x000fe200078e0afb */
[C---:B------:R-:W-:Y:S02]  /*b1e0*/  ISETP.GT.U32.AND P5, PT, R251.reuse, R78, PT ;  /* 0x0000004efb00720c */ /* 0x040fe40003fa4070 */
[C---:B------:R-:W-:Y:S01]  /*b1f0*/  ISETP.GT.U32.AND P3, PT, R251.reuse, R83, PT ;  /* 0x00000053fb00720c */ /* 0x040fe20003f64070 */
[----:B0-----:R-:W2:Y:S01]  /*b200*/  LDL.LU R124, [R1+0x1018] ;  /* 0x00101800017c7983 */ /* 0x001ea20000300800 */
[----:B------:R-:W-:-:S03]  /*b210*/  ISETP.GT.U32.AND P6, PT, R251, R68, PT ;  /* 0x00000044fb00720c */ /* 0x000fc60003fc4070 */
[----:B------:R0:W-:Y:S01]  /*b220*/  STL [R1+0x14], R250 ;  /* 0x000014fa01007387 */ /* 0x0001e20000100800 */
[--C-:B------:R-:W-:Y:S01]  /*b230*/  @!P4 IMAD.IADD R77, R77, 0x1, -R251.reuse ;  /* 0x000000014d4dc824 */ /* 0x100fe200078e0afb */
[----:B------:R-:W-:Y:S01]  /*b240*/  ISETP.GT.U32.AND P4, PT, R251, R84, PT ;  /* 0x00000054fb00720c */ /* 0x000fe20003f84070 */
[--C-:B------:R-:W-:Y:S01]  /*b250*/  @!P0 IMAD.IADD R73, R73, 0x1, -R251.reuse ;  /* 0x0000000149498824 */ /* 0x100fe200078e0afb */
[----:B------:R-:W-:Y:S01]  /*b260*/  ISETP.GT.U32.AND P0, PT, R251, R79, PT ;  /* 0x0000004ffb00720c */ /* 0x000fe20003f04070 */
[----:B0-----:R-:W3:Y:S04]  /*b270*/  LDL.LU R250, [R1+0x1014] ;  /* 0x0010140001fa7983 */ /* 0x001ee80000300800 */
[----:B------:R0:W-:Y:S01]  /*b280*/  STL [R1+0x10], R125 ;  /* 0x0000107d01007387 */ /* 0x0001e20000100800 */
[----:B------:R-:W-:Y:S01]  /*b290*/  @!P2 IMAD.IADD R75, R75, 0x1, -R251 ;  /* 0x000000014b4ba824 */ /* 0x000fe200078e0afb */
[----:B------:R-:W-:-:S02]  /*b2a0*/  ISETP.GT.U32.AND P2, PT, R251, R82, PT ;  /* 0x00000052fb00720c */ /* 0x000fc40003f44070 */
[----:B0-----:R-:W4:Y:S04]  /*b2b0*/  LDL.LU R125, [R1+0x1010] ;  /* 0x00101000017d7983 */ /* 0x001f280000300800 */
[----:B------:R0:W-:Y:S01]  /*b2c0*/  STL [R1+0xc], R246 ;  /* 0x00000cf601007387 */ /* 0x0001e20000100800 */
[--C-:B------:R-:W-:Y:S01]  /*b2d0*/  @!P1 IMAD.IADD R81, R81, 0x1, -R251.reuse ;  /* 0x0000000151519824 */ /* 0x100fe200078e0afb */
[C---:B------:R-:W-:Y:S02]  /*b2e0*/  ISETP.GT.U32.AND P1, PT, R251.reuse, R88, PT ;  /* 0x00000058fb00720c */ /* 0x040fe40003f24070 */
[----:B0-----:R-:W2:Y:S04]  /*b2f0*/  LDL.LU R246, [R1+0x100c] ;  /* 0x00100c0001f67983 */ /* 0x001ea80000300800 */
[----:B------:R0:W-:Y:S01]  /*b300*/  STL [R1+0x8], R247 ;  /* 0x000008f701007387 */ /* 0x0001e20000100800 */
[--C-:B------:R-:W-:Y:S01]  /*b310*/  @!P5 IMAD.IADD R78, R78, 0x1, -R251.reuse ;  /* 0x000000014e4ed824 */ /* 0x100fe200078e0afb */
[----:B------:R-:W-:Y:S01]  /*b320*/  ISETP.GT.U32.AND P5, PT, R251, R85, PT ;  /* 0x00000055fb00720c */ /* 0x000fe20003fa4070 */
[--C-:B------:R-:W-:Y:S01]  /*b330*/  @!P3 IMAD.IADD R83, R83, 0x1, -R251.reuse ;  /* 0x000000015353b824 */ /* 0x100fe200078e0afb */
[----:B0-----:R-:W3:Y:S04]  /*b340*/  LDL.LU R247, [R1+0x1008] ;  /* 0x0010080001f77983 */ /* 0x001ee80000300800 */
[----:B------:R0:W-:Y:S01]  /*b350*/  STL [R1+0x4], R0 ;  /* 0x0000040001007387 */ /* 0x0001e20000100800 */
[C---:B------:R-:W-:Y:S01]  /*b360*/  ISETP.GT.U32.AND P3, PT, R251.reuse, R90, PT ;  /* 0x0000005afb00720c */ /* 0x040fe20003f64070 */
[--C-:B------:R-:W-:Y:S01]  /*b370*/  @!P6 IMAD.IADD R68, R68, 0x1, -R251.reuse ;  /* 0x000000014444e824 */ /* 0x100fe200078e0afb */
[C---:B------:R-:W-:Y:S01]  /*b380*/  ISETP.GT.U32.AND P6, PT, R251.reuse, R80, PT ;  /* 0x00000050fb00720c */ /* 0x040fe20003fc4070 */
[----:B0-----:R-:W3:Y:S04]  /*b390*/  LDL.LU R0, [R1+0x1004] ;  /* 0x0010040001007983 */ /* 0x001ee80000300800 */
[----:B------:R0:W-:Y:S01]  /*b3a0*/  STL [R1], R249 ;  /* 0x000000f901007387 */ /* 0x0001e20000100800 */
[----:B------:R-:W-:Y:S01]  /*b3b0*/  @!P4 IMAD.IADD R84, R84, 0x1, -R251 ;  /* 0x000000015454c824 */ /* 0x000fe200078e0afb */
[----:B------:R-:W-:-:S02]  /*b3c0*/  ISETP.GT.U32.AND P4, PT, R251, R91, PT ;  /* 0x0000005bfb00720c */ /* 0x000fc40003f84070 */
[----:B0-----:R-:W4:Y:S01]  /*b3d0*/  LDL R249, [R1+0xc58] ;  /* 0x000c580001f97983 */ /* 0x001f220000100800 */
[--C-:B------:R-:W-:Y:S01]  /*b3e0*/  @!P0 IMAD.IADD R79, R79, 0x1, -R251.reuse ;  /* 0x000000014f4f8824 */ /* 0x100fe200078e0afb */
[C---:B------:R-:W-:Y:S01]  /*b3f0*/  ISETP.GT.U32.AND P0, PT, R251.reuse, R86, PT ;  /* 0x00000056fb00720c */ /* 0x040fe20003f04070 */
[--C-:B------:R-:W-:Y:S01]  /*b400*/  @!P2 IMAD.IADD R82, R82, 0x1, -R251.reuse ;  /* 0x000000015252a824 */ /* 0x100fe200078e0afb */
[----:B------:R-:W-:Y:S01]  /*b410*/  ISETP.GT.U32.AND P2, PT, R251, R89, PT ;  /* 0x00000059fb00720c */ /* 0x000fe20003f44070 */
[--C-:B------:R-:W-:Y:S02]  /*b420*/  @!P1 IMAD.IADD R88, R88, 0x1, -R251.reuse ;  /* 0x0000000158589824 */ /* 0x100fe400078e0afb */
[--C-:B------:R-:W-:Y:S01]  /*b430*/  @!P5 IMAD.IADD R85, R85, 0x1, -R251.reuse ;  /* 0x000000015555d824 */ /* 0x100fe200078e0afb */
[C---:B------:R-:W-:Y:S01]  /*b440*/  ISETP.GT.U32.AND P1, PT, R251.reuse, R82, PT ;  /* 0x00000052fb00720c */ /* 0x040fe20003f24070 */
[--C-:B------:R-:W-:Y:S01]  /*b450*/  @!P3 IMAD.IADD R90, R90, 0x1, -R251.reuse ;  /* 0x000000015a5ab824 */ /* 0x100fe200078e0afb */
[C---:B------:R-:W-:Y:S01]  /*b460*/  ISETP.GT.U32.AND P5, PT, R251.reuse, R92, PT ;  /* 0x0000005cfb00720c */ /* 0x040fe20003fa4070 */
[----:B------:R-:W-:Y:S01]  /*b470*/  @!P6 IMAD.IADD R80, R80, 0x1, -R251 ;  /* 0x000000015050e824 */ /* 0x000fe200078e0afb */
[----:B------:R-:W-:-:S02]  /*b480*/  ISETP.GT.U32.AND P3, PT, R251, R84, PT ;  /* 0x00000054fb00720c */ /* 0x000fc40003f64070 */
        /* <DEDUP_REMOVED lines=243> */
[----:B------:R-:W-:Y:S01]  /*c3c0*/  @!P3 IMAD.IADD R149, R149, 0x1, -R251 ;  /* 0x000000019595b824 */ /* 0x000fe200078e0afb */
[----:B------:R-:W-:Y:S01]  /*c3d0*/  ISETP.GT.U32.AND P3, PT, R251, R156, PT ;  /* 0x0000009cfb00720c */ /* 0x000fe20003f64070 */
[----:B------:R-:W-:-:S04]  /*c3e0*/  IMAD.HI.U32 R243, R248, R238, RZ ;  /* 0x000000eef8f37227 */ /* 0x000fc800078e00ff */
[--C-:B------:R-:W-:Y:S01]  /*c3f0*/  @!P4 IMAD.IADD R150, R150, 0x1, -R251.reuse ;  /* 0x000000019696c824 */ /* 0x100fe200078e0afb */
[----:B------:R-:W-:Y:S01]  /*c400*/  ISETP.GT.U32.AND P4, PT, R251, R157, PT ;  /* 0x0000009dfb00720c */ /* 0x000fe20003f84070 */
[--C-:B------:R-:W-:Y:S01]  /*c410*/  @!P0 IMAD.IADD R145, R145, 0x1, -R251.reuse ;  /* 0x0000000191918824 */ /* 0x100fe200078e0afb */
[----:B------:R-:W-:Y:S01]  /*c420*/  ISETP.GT.U32.AND P0, PT, R251, R152, PT ;  /* 0x00000098fb00720c */ /* 0x000fe20003f04070 */
[--C-:B------:R-:W-:Y:S01]  /*c430*/  @!P6 IMAD.IADD R147, R147, 0x1, -R251.reuse ;  /* 0x000000019393e824 */ /* 0x100fe200078e0afb */
[C---:B------:R-:W-:Y:S01]  /*c440*/  ISETP.GT.U32.AND P6, PT, R251.reuse, R154, PT ;  /* 0x0000009afb00720c */ /* 0x040fe20003fc4070 */
[----:B------:R-:W-:Y:S01]  /*c450*/  @!P2 IMAD.IADD R148, R148, 0x1, -R251 ;  /* 0x000000019494a824 */ /* 0x000fe200078e0afb */
[----:B------:R-:W-:Y:S01]  /*c460*/  ISETP.GT.U32.AND P2, PT, R251, R155, PT ;  /* 0x0000009bfb00720c */ /* 0x000fe20003f44070 */
[----:B------:R-:W-:Y:S02]  /*c470*/  IMAD.MOV R243, RZ, RZ, -R243 ;  /* 0x000000fffff37224 */ /* 0x000fe400078e0af3 */
[----:B------:R-:W-:Y:S01]  /*c480*/  @!P1 IMAD.IADD R153, R153, 0x1, -R251 ;  /* 0x0000000199999824 */ /* 0x000fe200078e0afb */
[C---:B------:R-:W-:Y:S01]  /*c490*/  ISETP.GT.U32.AND P1, PT, R251.reuse, R160, PT ;  /* 0x000000a0fb00720c */ /* 0x040fe20003f24070 */
[----:B------:R-:W-:-:S02]  /*c4a0*/  IMAD R238, R251, R243, R238 ;  /* 0x000000f3fbee7224 */ /* 0x000fc400078e02ee */
[----:B------:R-:W-:-:S04]  /*c4b0*/  IMAD.HI.U32 R243, R248, R241, RZ ;  /* 0x000000f1f8f37227 */ /* 0x000fc800078e00ff */
[--C-:B------:R-:W-:Y:S01]  /*c4c0*/  @!P5 IMAD.IADD R151, R151, 0x1, -R251.reuse ;  /* 0x000000019797d824 */ /* 0x100fe200078e0afb */
[C---:B------:R-:W-:Y:S01]  /*c4d0*/  ISETP.GT.U32.AND P5, PT, R251.reuse, R158, PT ;  /* 0x0000009efb00720c */ /* 0x040fe20003fa4070 */
[----:B------:R-:W-:Y:S01]  /*c4e0*/  @!P3 IMAD.IADD R156, R156, 0x1, -R251 ;  /* 0x000000019c9cb824 */ /* 0x000fe200078e0afb */
[----:B------:R-:W-:Y:S01]  /*c4f0*/  ISETP.GT.U32.AND P3, PT, R251, R150, PT ;  /* 0x00000096fb00720c */ /* 0x000fe20003f64070 */
[----:B------:R-:W-:Y:S01]  /*c500*/  IMAD.MOV R243, RZ, RZ, -R243 ;  /* 0x000000fffff37224 */ /* 0x000fe200078e0af3 */
[----:B------:R-:W-:Y:S01]  /*c510*/  IABS R242, R242 ;  /* 0x000000f200f27213 */ /* 0x000fe20000000000 */
[--C-:B------:R-:W-:Y:S01]  /*c520*/  @!P4 IMAD.IADD R157, R157, 0x1, -R251.reuse ;  /* 0x000000019d9dc824 */ /* 0x100fe200078e0afb */
[C---:B------:R-:W-:Y:S01]  /*c530*/  ISETP.GT.U32.AND P4, PT, R251.reuse, R151, PT ;  /* 0x00000097fb00720c */ /* 0x040fe20003f84070 */
[----:B------:R-:W-:Y:S01]  /*c540*/  @!P0 IMAD.IADD R152, R152, 0x1, -R251 ;  /* 0x0000000198988824 */ /* 0x000fe200078e0afb */
[C---:B------:R-:W-:Y:S01]  /*c550*/  ISETP.GT.U32.AND P0, PT, R251.reuse, R159, PT ;  /* 0x0000009ffb00720c */ /* 0x040fe20003f04070 */
[----:B------:R-:W-:-:S02]  /*c560*/  IMAD R241, R251, R243, R241 ;  /* 0x000000f3fbf17224 */ /* 0x000fc400078e02f1 */
[--C-:B------:R-:W-:Y:S02]  /*c570*/  @!P6 IMAD.IADD R154, R154, 0x1, -R251.reuse ;  /* 0x000000019a9ae824 */ /* 0x100fe400078e0afb */
[--C-:B------:R-:W-:Y:S01]  /*c580*/  @!P2 IMAD.IADD R155, R155, 0x1, -R251.reuse ;  /* 0x000000019b9ba824 */ /* 0x100fe200078e0afb */
[C---:B------:R-:W-:Y:S01]  /*c590*/  ISETP.GT.U32.AND P2, PT, R251.reuse, R149, PT ;  /* 0x00000095fb00720c */ /* 0x040fe20003f44070 */
[----:B------:R-:W-:Y:S01]  /*c5a0*/  IMAD.HI.U32 R243, R248, R242, RZ ;  /* 0x000000f2f8f37227 */ /* 0x000fe200078e00ff */
[----:B------:R0:W-:Y:S03]  /*c5b0*/  STL [R1+0xfe8], R252 ;  /* 0x000fe8fc01007387 */ /* 0x0001e60000100800 */
[----:B------:R-:W-:Y:S01]  /*c5c0*/  @!P1 IMAD.IADD R160, R160, 0x1, -R251 ;  /* 0x00000001a0a09824 */ /* 0x000fe200078e0afb */
[C---:B------:R-:W-:Y:S01]  /*c5d0*/  ISETP.GT.U32.AND P1, PT, R251.reuse, R154, PT ;  /* 0x0000009afb00720c */ /* 0x040fe20003f24070 */
[----:B------:R-:W-:Y:S01]  /*c5e0*/  IMAD.MOV R243, RZ, RZ, -R243 ;  /* 0x000000fffff37224 */ /* 0x000fe200078e0af3 */
[----:B------:R-:W-:Y:S01]  /*c5f0*/  STL [R1+0xfec], R2 ;  /* 0x000fec0201007387 */ /* 0x000fe20000100800 */
[--C-:B------:R-:W-:Y:S01]  /*c600*/  @!P5 IMAD.IADD R158, R158, 0x1, -R251.reuse ;  /* 0x000000019e9ed824 */ /* 0x100fe200078e0afb */
[C---:B------:R-:W-:Y:S01]  /*c610*/  ISETP.GT.U32.AND P5, PT, R251.reuse, R152, PT ;  /* 0x00000098fb00720c */ /* 0x040fe20003fa4070 */
[----:B------:R-:W-:Y:S01]  /*c620*/  @!P3 IMAD.IADD R150, R150, 0x1, -R251 ;  /* 0x000000019696b824 */ /* 0x000fe200078e0afb */
[----:B------:R-:W-:Y:S01]  /*c630*/  STL [R1+0xff0], R3 ;  /* 0x000ff00301007387 */ /* 0x000fe20000100800 */
[C---:B------:R-:W-:Y:S01]  /*c640*/  ISETP.GT.U32.AND P3, PT, R251.reuse, R156, PT ;  /* 0x0000009cfb00720c */ /* 0x040fe20003f64070 */
[----:B------:R-:W-:-:S02]  /*c650*/  IMAD R242, R251, R243, R242 ;  /* 0x000000f3fbf27224 */ /* 0x000fc400078e02f2 */
[----:B------:R-:W-:Y:S01]  /*c660*/  STL [R1+0xff4], R4 ;  /* 0x000ff40401007387 */ /* 0x000fe20000100800 */
[----:B----4-:R-:W-:Y:S01]  /*c670*/  IABS R243, R249 ;  /* 0x000000f900f37213 */ /* 0x010fe20000000000 */
[--C-:B------:R-:W-:Y:S02]  /*c680*/  @!P4 IMAD.IADD R151, R151, 0x1, -R251.reuse ;  /* 0x000000019797c824 */ /* 0x100fe400078e0afb */
[----:B------:R-:W-:Y:S01]  /*c690*/  STL [R1+0xff8], R5 ;  /* 0x000ff80501007387 */ /* 0x000fe20000100800 */
[----:B------:R-:W-:Y:S01]  /*c6a0*/  @!P0 IMAD.IADD R159, R159, 0x1, -R251 ;  /* 0x000000019f9f8824 */ /* 0x000fe200078e0afb */
[C---:B------:R-:W-:Y:S02]  /*c6b0*/  ISETP.GT.U32.AND P4, PT, R251.reuse, R157, PT ;  /* 0x0000009dfb00720c */ /* 0x040fe40003f84070 */
[----:B------:R1:W-:Y:S01]  /*c6c0*/  STL [R1+0xffc], R6 ;  /* 0x000ffc0601007387 */ /* 0x0003e20000100800 */
[----:B------:R-:W-:-:S03]  /*c6d0*/  ISETP.GT.U32.AND P0, PT, R251, R153, PT ;  /* 0x00000099fb00720c */ /* 0x000fc60003f04070 */
[----:B------:R-:W4:Y:S01]  /*c6e0*/  LDL R249, [R1+0xc68] ;  /* 0x000c680001f97983 */ /* 0x000f220000100800 */
        /* <DEDUP_REMOVED lines=23> */
[----:B0-----:R-:W4:Y:S01]  /*c860*/  LDL R252, [R1+0xc2c] ;  /* 0x000c2c0001fc7983 */ /* 0x001f220000100800 */
[--C-:B------:R-:W-:Y:S01]  /*c870*/  @!P4 IMAD.IADD R164, R164, 0x1, -R251.reuse ;  /* 0x00000001a4a4c824 */ /* 0x100fe200078e0afb */
[----:B------:R-:W-:Y:S01]  /*c880*/  ISETP.GT.U32.AND P4, PT, R251, R171, PT ;  /* 0x000000abfb00720c */ /* 0x000fe20003f84070 */
[--C-:B------:R-:W-:Y:S01]  /*c890*/  @!P0 IMAD.IADD R159, R159, 0x1, -R251.reuse ;  /* 0x000000019f9f8824 */ /* 0x100fe200078e0afb */
[C---:B------:R-:W-:Y:S01]  /*c8a0*/  ISETP.GT.U32.AND P0, PT, R251.reuse, R166, PT ;  /* 0x000000a6fb00720c */ /* 0x040fe20003f04070 */
[--C-:B------:R-:W-:Y:S01]  /*c8b0*/  @!P2 IMAD.IADD R162, R162, 0x1, -R251.reuse ;  /* 0x00000001a2a2a824 */ /* 0x100fe200078e0afb */
[----:B------:R-:W-:Y:S01]  /*c8c0*/  ISETP.GT.U32.AND P2, PT, R251, R169, PT ;  /* 0x000000a9fb00720c */ /* 0x000fe20003f44070 */
[--C-:B------:R-:W-:Y:S01]  /*c8d0*/  @!P1 IMAD.IADD R168, R168, 0x1, -R251.reuse ;  /* 0x00000001a8a89824 */ /* 0x100fe200078e0afb */
[----:B-1----:R-:W0:Y:S01]  /*c8e0*/  LDC R6, c[0x0][0x230] ;  /* 0x00008c00ff067b82 */ /* 0x002e220000000800 */
        /* <DEDUP_REMOVED lines=191> */
[--C-:B------:R-:W-:Y:S02]  /*d4e0*/  @!P6 IMAD.IADD R212, R212, 0x1, -R251.reuse ;  /* 0x00000001d4d4e824 */ /* 0x100fe400078e0afb */
        /* <DEDUP_REMOVED lines=8> */
[----:B------:R-:W-:Y:S01]  /*d570*/  @!P2 IMAD.IADD R211, R211, 0x1, -R251 ;  /* 0x00000001d3d3a824 */ /* 0x000fe200078e0afb */
[----:B------:R-:W-:-:S02]  /*d580*/  ISETP.GT.U32.AND P0, PT, R251, R216, PT ;  /* 0x000000d8fb00720c */ /* 0x000fc40003f04070 */
[----:B------:R-:W-:Y:S01]  /*d590*/  ISETP.GT.U32.AND P2, PT, R251, R218, PT ;  /* 0x000000dafb00720c */ /* 0x000fe20003f44070 */
[--C-:B------:R-:W-:Y:S01]  /*d5a0*/  @!P1 IMAD.IADD R217, R217, 0x1, -R251.reuse ;  /* 0x00000001d9d99824 */ /* 0x100fe200078e0afb */
[----:B------:R-:W-:Y:S01]  /*d5b0*/  ISETP.GT.U32.AND P1, PT, R251, R224, PT ;  /* 0x000000e0fb00720c */ /* 0x000fe20003f24070 */
[--C-:B------:R-:W-:Y:S01]  /*d5c0*/  @!P5 IMAD.IADD R215, R215, 0x1, -R251.reuse ;  /* 0x00000001d7d7d824 */ /* 0x100fe200078e0afb */
[C---:B------:R-:W-:Y:S01]  /*d5d0*/  ISETP.GT.U32.AND P5, PT, R251.reuse, R222, PT ;  /* 0x000000defb00720c */ /* 0x040fe20003fa4070 */
[----:B------:R-:W-:Y:S01]  /*d5e0*/  @!P3 IMAD.IADD R220, R220, 0x1, -R251 ;  /* 0x00000001dcdcb824 */ /* 0x000fe200078e0afb */
[C---:B------:R-:W-:Y:S01]  /*d5f0*/  ISETP.GT.U32.AND P3, PT, R251.reuse, R214, PT ;  /* 0x000000d6fb00720c */ /* 0x040fe20003f64070 */
[----:B------:R-:W-:Y:S02]  /*d600*/  IMAD R240, R251, R244, R240 ;  /* 0x000000f4fbf07224 */ /* 0x000fe400078e02f0 */
[----:B------:R-:W-:-:S04]  /*d610*/  IMAD.HI.U32 R244, R248, R243, RZ ;  /* 0x000000f3f8f47227 */ /* 0x000fc800078e00ff */
[--C-:B------:R-:W-:Y:S01]  /*d620*/  @!P6 IMAD.IADD R212, R212, 0x1, -R251.reuse ;  /* 0x00000001d4d4e824 */ /* 0x100fe200078e0afb */
[----:B------:R-:W-:Y:S01]  /*d630*/  ISETP.GT.U32.AND P6, PT, R251, R219, PT ;  /* 0x000000dbfb00720c */ /* 0x000fe20003fc4070 */
[--C-:B------:R-:W-:Y:S01]  /*d640*/  @!P4 IMAD.IADD R221, R221, 0x1, -R251.reuse ;  /* 0x00000001ddddc824 */ /* 0x100fe200078e0afb */
[C---:B------:R-:W-:Y:S01]  /*d650*/  ISETP.GT.U32.AND P4, PT, R251.reuse, R215, PT ;  /* 0x000000d7fb00720c */ /* 0x040fe20003f84070 */
[----:B------:R-:W-:Y:S02]  /*d660*/  IMAD.MOV R244, RZ, RZ, -R244 ;  /* 0x000000fffff47224 */ /* 0x000fe400078e0af4 */
[--C-:B------:R-:W-:Y:S01]  /*d670*/  @!P0 IMAD.IADD R216, R216, 0x1, -R251.reuse ;  /* 0x00000001d8d88824 */ /* 0x100fe200078e0afb */
[C---:B------:R-:W-:Y:S01]  /*d680*/  ISETP.GT.U32.AND P0, PT, R251.reuse, R223, PT ;  /* 0x000000dffb00720c */ /* 0x040fe20003f04070 */
[----:B------:R-:W-:Y:S01]  /*d690*/  @!P2 IMAD.IADD R218, R218, 0x1, -R251 ;  /* 0x00000001dadaa824 */ /* 0x000fe200078e0afb */
[C---:B------:R-:W-:Y:S01]  /*d6a0*/  ISETP.GT.U32.AND P2, PT, R251.reuse, R225, PT ;  /* 0x000000e1fb00720c */ /* 0x040fe20003f44070 */
[C---:B------:R-:W-:Y:S01]  /*d6b0*/  IMAD R243, R251.reuse, R244, R243 ;  /* 0x000000f4fbf37224 */ /* 0x040fe200078e02f3 */
[----:B--2---:R-:W-:Y:S01]  /*d6c0*/  IABS R244, R246 ;  /* 0x000000f600f47213 */ /* 0x004fe20000000000 */
[--C-:B------:R-:W-:Y:S01]  /*d6d0*/  @!P1 IMAD.IADD R224, R224, 0x1, -R251.reuse ;  /* 0x00000001e0e09824 */ /* 0x100fe200078e0afb */
[C---:B------:R-:W-:Y:S01]  /*d6e0*/  ISETP.GT.U32.AND P1, PT, R251.reuse, R218, PT ;  /* 0x000000dafb00720c */ /* 0x040fe20003f24070 */
[--C-:B------:R-:W-:Y:S01]  /*d6f0*/  @!P5 IMAD.IADD R222, R222, 0x1, -R251.reuse ;  /* 0x00000001deded824 */ /* 0x100fe200078e0afb */
[C---:B------:R-:W-:Y:S01]  /*d700*/  ISETP.GT.U32.AND P5, PT, R251.reuse, R216, PT ;  /* 0x000000d8fb00720c */ /* 0x040fe20003fa4070 */
[----:B------:R-:W-:Y:S01]  /*d710*/  @!P3 IMAD.IADD R214, R214, 0x1, -R251 ;  /* 0x00000001d6d6b824 */ /* 0x000fe200078e0afb */
[----:B------:R-:W-:Y:S01]  /*d720*/  ISETP.GT.U32.AND P3, PT, R251, R220, PT ;  /* 0x000000dcfb00720c */ /* 0x000fe20003f64070 */
[----:B------:R-:W-:-:S04]  /*d730*/  IMAD.HI.U32 R245, R248, R244, RZ ;  /* 0x000000f4f8f57227 */ /* 0x000fc800078e00ff */
[--C-:B------:R-:W-:Y:S02]  /*d740*/  @!P6 IMAD.IADD R219, R219, 0x1, -R251.reuse ;  /* 0x00000001dbdbe824 */ /* 0x100fe400078e0afb */
[----:B------:R-:W-:Y:S01]  /*d750*/  @!P4 IMAD.IADD R215, R215, 0x1, -R251 ;  /* 0x00000001d7d7c824 */ /* 0x000fe200078e0afb */
[----:B------:R-:W-:Y:S01]  /*d760*/  ISETP.GT.U32.AND P4, PT, R251, R221, PT ;  /* 0x000000ddfb00720c */ /* 0x000fe20003f84070 */
[----:B------:R-:W-:Y:S02]  /*d770*/  IMAD.MOV R245, RZ, RZ, -R245 ;  /* 0x000000fffff57224 */ /* 0x000fe400078e0af5 */
[--C-:B------:R-:W-:Y:S01]  /*d780*/  @!P0 IMAD.IADD R223, R223, 0x1, -R251.reuse ;  /* 0x00000001dfdf8824 */ /* 0x100fe200078e0afb */
[----:B------:R-:W-:Y:S01]  /*d790*/  ISETP.GT.U32.AND P0, PT, R251, R217, PT ;  /* 0x000000d9fb00720c */ /* 0x000fe20003f04070 */
[--C-:B------:R-:W-:Y:S01]  /*d7a0*/  @!P2 IMAD.IADD R225, R225, 0x1, -R251.reuse ;  /* 0x00000001e1e1a824 */ /* 0x100fe200078e0afb */
[C---:B------:R-:W-:Y:S01]  /*d7b0*/  ISETP.GT.U32.AND P2, PT, R251.reuse, R219, PT ;  /* 0x000000dbfb00720c */ /* 0x040fe20003f44070 */
[C---:B------:R-:W-:Y:S01]  /*d7c0*/  IMAD R244, R251.reuse, R245, R244 ;  /* 0x000000f5fbf47224 */ /* 0x040fe200078e02f4 */
[----:B------:R-:W-:Y:S01]  /*d7d0*/  IABS R245, R125 ;  /* 0x0000007d00f57213 */ /* 0x000fe20000000000 */
[--C-:B------:R-:W-:Y:S01]  /*d7e0*/  @!P1 IMAD.IADD R218, R218, 0x1, -R251.reuse ;  /* 0x00000001dada9824 */ /* 0x100fe200078e0afb */
[C---:B------:R-:W-:Y:S01]  /*d7f0*/  ISETP.GT.U32.AND P6, PT, R251.reuse, R213, PT ;  /* 0x000000d5fb00720c */ /* 0x040fe20003fc4070 */
[--C-:B------:R-:W-:Y:S01]  /*d800*/  @!P5 IMAD.IADD R216, R216, 0x1, -R251.reuse ;  /* 0x00000001d8d8d824 */ /* 0x100fe200078e0afb */
[C---:B------:R-:W-:Y:S01]  /*d810*/  ISETP.GT.U32.AND P1, PT, R251.reuse, R225, PT ;  /* 0x000000e1fb00720c */ /* 0x040fe20003f24070 */
[----:B------:R-:W-:Y:S01]  /*d820*/  @!P3 IMAD.IADD R220, R220, 0x1, -R251 ;  /* 0x00000001dcdcb824 */ /* 0x000fe200078e0afb */
[C---:B------:R-:W-:Y:S01]  /*d830*/  ISETP.GT.U32.AND P5, PT, R251.reuse, R222, PT ;  /* 0x000000defb00720c */ /* 0x040fe20003fa4070 */
[----:B------:R-:W-:Y:S01]  /*d840*/  IMAD.HI.U32 R246, R248, R245, RZ ;  /* 0x000000f5f8f67227 */ /* 0x000fe200078e00ff */
[----:B------:R-:W-:-:S03]  /*d850*/  ISETP.GT.U32.AND P3, PT, R251, R227, PT ;  /* 0x000000e3fb00720c */ /* 0x000fc60003f64070 */
[--C-:B------:R-:W-:Y:S01]  /*d860*/  @!P4 IMAD.IADD R221, R221, 0x1, -R251.reuse ;  /* 0x00000001ddddc824 */ /* 0x100fe200078e0afb */
[----:B------:R-:W-:Y:S01]  /*d870*/  ISETP.GT.U32.AND P4, PT, R251, R228, PT ;  /* 0x000000e4fb00720c */ /* 0x000fe20003f84070 */
[----:B------:R-:W-:Y:S02]  /*d880*/  IMAD.MOV R246, RZ, RZ, -R246 ;  /* 0x000000fffff67224 */ /* 0x000fe400078e0af6 */
[--C-:B------:R-:W-:Y:S01]  /*d890*/  @!P0 IMAD.IADD R217, R217, 0x1, -R251.reuse ;  /* 0x00000001d9d98824 */ /* 0x100fe200078e0afb */
[----:B------:R-:W-:Y:S01]  /*d8a0*/  ISETP.GT.U32.AND P0, PT, R251, R223, PT ;  /* 0x000000dffb00720c */ /* 0x000fe20003f04070 */
[----:B------:R-:W-:Y:S01]  /*d8b0*/  @!P2 IMAD.IADD R219, R219, 0x1, -R251 ;  /* 0x00000001dbdba824 */ /* 0x000fe200078e0afb */
[C---:B------:R-:W-:Y:S01]  /*d8c0*/  ISETP.GT.U32.AND P2, PT, R251.reuse, R226, PT ;  /* 0x000000e2fb00720c */ /* 0x040fe20003f44070 */
[----:B------:R-:W-:Y:S01]  /*d8d0*/  IMAD R245, R251, R246, R245 ;  /* 0x000000f6fbf57224 */ /* 0x000fe200078e02f5 */
[----:B---3--:R-:W-:Y:S01]  /*d8e0*/  IABS R246, R247 ;  /* 0x000000f700f67213 */ /* 0x008fe20000000000 */
[--C-:B------:R-:W-:Y:S01]  /*d8f0*/  @!P6 IMAD.IADD R213, R213, 0x1, -R251.reuse ;  /* 0x00000001d5d5e824 */ /* 0x100fe200078e0afb */
[----:B------:R-:W-:Y:S01]  /*d900*/  ISETP.GT.U32.AND P6, PT, R251, R224, PT ;  /* 0x000000e0fb00720c */ /* 0x000fe20003fc4070 */
[--C-:B------:R-:W-:Y:S01]  /*d910*/  @!P1 IMAD.IADD R225, R225, 0x1, -R251.reuse ;  /* 0x00000001e1e19824 */ /* 0x100fe200078e0afb */
[C---:B------:R-:W-:Y:S01]  /*d920*/  ISETP.GT.U32.AND P1, PT, R251.reuse, R232, PT ;  /* 0x000000e8fb00720c */ /* 0x040fe20003f24070 */
[--C-:B------:R-:W-:Y:S01]  /*d930*/  @!P5 IMAD.IADD R222, R222, 0x1, -R251.reuse ;  /* 0x00000001deded824 */ /* 0x100fe200078e0afb */
[----:B------:R-:W-:Y:S01]  /*d940*/  ISETP.GT.U32.AND P5, PT, R251, R229, PT ;  /* 0x000000e5fb00720c */ /* 0x000fe20003fa4070 */
[----:B------:R-:W-:Y:S01]  /*d950*/  @!P3 IMAD.IADD R227, R227, 0x1, -R251 ;  /* 0x00000001e3e3b824 */ /* 0x000fe200078e0afb */
[----:B------:R-:W-:Y:S01]  /*d960*/  ISETP.GT.U32.AND P3, PT, R251, R234, PT ;  /* 0x000000eafb00720c */ /* 0x000fe20003f64070 */
[----:B------:R-:W-:-:S04]  /*d970*/  IMAD.HI.U32 R247, R248, R246, RZ ;  /* 0x000000f6f8f77227 */ /* 0x000fc800078e00ff */
[----:B------:R-:W-:Y:S01]  /*d980*/  @!P4 IMAD.IADD R228, R228, 0x1, -R251 ;  /* 0x00000001e4e4c824 */ /* 0x000fe200078e0afb */
[----:B------:R-:W-:Y:S01]  /*d990*/  ISETP.GT.U32.AND P4, PT, R251, R235, PT ;  /* 0x000000ebfb00720c */ /* 0x000fe20003f84070 */
[----:B------:R-:W-:Y:S02]  /*d9a0*/  IMAD.MOV R247, RZ, RZ, -R247 ;  /* 0x000000fffff77224 */ /* 0x000fe400078e0af7 */
[--C-:B------:R-:W-:Y:S01]  /*d9b0*/  @!P0 IMAD.IADD R223, R223, 0x1, -R251.reuse ;  /* 0x00000001dfdf8824 */ /* 0x100fe200078e0afb */
[C---:B------:R-:W-:Y:S01]  /*d9c0*/  ISETP.GT.U32.AND P0, PT, R251.reuse, R230, PT ;  /* 0x000000e6fb00720c */ /* 0x040fe20003f04070 */
[--C-:B------:R-:W-:Y:S01]  /*d9d0*/  @!P2 IMAD.IADD R226, R226, 0x1, -R251.reuse ;  /* 0x00000001e2e2a824 */ /* 0x100fe200078e0afb */
[C---:B------:R-:W-:Y:S01]  /*d9e0*/  ISETP.GT.U32.AND P2, PT, R251.reuse, R233, PT ;  /* 0x000000e9fb00720c */ /* 0x040fe20003f44070 */
[C---:B------:R-:W-:Y:S01]  /*d9f0*/  IMAD R246, R251.reuse, R247, R246 ;  /* 0x000000f7fbf67224 */ /* 0x040fe200078e02f6 */
[----:B----4-:R-:W-:Y:S01]  /*da00*/  IABS R247, R249 ;  /* 0x000000f900f77213 */ /* 0x010fe20000000000 */
[--C-:B------:R-:W-:Y:S01]  /*da10*/  @!P6 IMAD.IADD R224, R224, 0x1, -R251.reuse ;  /* 0x00000001e0e0e824 */ /* 0x100fe200078e0afb */
[C---:B------:R-:W-:Y:S01]  /*da20*/  ISETP.GT.U32.AND P6, PT, R251.reuse, R231, PT ;  /* 0x000000e7fb00720c */ /* 0x040fe20003fc4070 */
[--C-:B------:R-:W-:Y:S01]  /*da30*/  @!P1 IMAD.IADD R232, R232, 0x1, -R251.reuse ;  /* 0x00000001e8e89824 */ /* 0x100fe200078e0afb */
[----:B------:R-:W-:Y:S01]  /*da40*/  ISETP.GT.U32.AND P1, PT, R251, R226, PT ;  /* 0x000000e2fb00720c */ /* 0x000fe20003f24070 */
[--C-:B------:R-:W-:Y:S01]  /*da50*/  @!P5 IMAD.IADD R229, R229, 0x1, -R251.reuse ;  /* 0x00000001e5e5d824 */ /* 0x100fe200078e0afb */
[C---:B------:R-:W-:Y:S01]  /*da60*/  ISETP.GT.U32.AND P5, PT, R251.reuse, R236, PT ;  /* 0x000000ecfb00720c */ /* 0x040fe20003fa4070 */
[----:B------:R-:W-:Y:S01]  /*da70*/  @!P3 IMAD.IADD R234, R234, 0x1, -R251 ;  /* 0x00000001eaeab824 */ /* 0x000fe200078e0afb */
[----:B------:R-:W-:Y:S01]  /*da80*/  ISETP.GT.U32.AND P3, PT, R251, R228, PT ;  /* 0x000000e4fb00720c */ /* 0x000fe20003f64070 */
[----:B------:R-:W-:-:S04]  /*da90*/  IMAD.HI.U32 R249, R248, R247, RZ ;  /* 0x000000f7f8f97227 */ /* 0x000fc800078e00ff */
[----:B------:R-:W-:Y:S01]  /*daa0*/  @!P4 IMAD.IADD R235, R235, 0x1, -R251 ;  /* 0x00000001ebebc824 */ /* 0x000fe200078e0afb */
[C---:B------:R-:W-:Y:S01]  /*dab0*/  ISETP.GT.U32.AND P4, PT, R251.reuse, R229, PT ;  /* 0x000000e5fb00720c */ /* 0x040fe20003f84070 */
[----:B------:R-:W-:Y:S02]  /*dac0*/  IMAD.MOV R249, RZ, RZ, -R249 ;  /* 0x000000fffff97224 */ /* 0x000fe400078e0af9 */
[----:B------:R-:W-:Y:S01]  /*dad0*/  @!P0 IMAD.IADD R230, R230, 0x1, -R251 ;  /* 0x00000001e6e68824 */ /* 0x000fe200078e0afb */
[C---:B------:R-:W-:Y:S01]  /*dae0*/  ISETP.GT.U32.AND P0, PT, R251.reuse, R237, PT ;  /* 0x000000edfb00720c */ /* 0x040fe20003f04070 */
[----:B------:R-:W-:Y:S01]  /*daf0*/  IMAD R247, R251, R249, R247 ;  /* 0x000000f9fbf77224 */ /* 0x000fe200078e02f7 */
[----:B------:R-:W-:Y:S01]  /*db00*/  IABS R249, R0 ;  /* 0x0000000000f97213 */ /* 0x000fe20000000000 */
        /* <DEDUP_REMOVED lines=9> */
[----:B------:R-:W-:Y:S01]  /*dba0*/  ISETP.GT.U32.AND P3, PT, R251, R234, PT ;  /* 0x000000eafb00720c */ /* 0x000fe20003f64070 */
[----:B------:R-:W-:-:S04]  /*dbb0*/  IMAD.HI.U32 R248, R248, R249, RZ ;  /* 0x000000f9f8f87227 */ /* 0x000fc800078e00ff */
[--C-:B------:R-:W-:Y:S01]  /*dbc0*/  @!P4 IMAD.IADD R229, R229, 0x1, -R251.reuse ;  /* 0x00000001e5e5c824 */ /* 0x100fe200078e0afb */
[----:B------:R-:W-:Y:S01]  /*dbd0*/  ISETP.GT.U32.AND P4, PT, R251, R235, PT ;  /* 0x000000ebfb00720c */ /* 0x000fe20003f84070 */
[----:B------:R-:W-:Y:S02]  /*dbe0*/  IMAD.MOV R248, RZ, RZ, -R248 ;  /* 0x000000fffff87224 */ /* 0x000fe400078e0af8 */
[----:B------:R-:W-:Y:S02]  /*dbf0*/  @!P0 IMAD.IADD R237, R237, 0x1, -R251 ;  /* 0x00000001eded8824 */ /* 0x000fe400078e0afb */
[C---:B------:R-:W-:Y:S01]  /*dc00*/  IMAD R248, R251.reuse, R248, R249 ;  /* 0x000000f8fbf87224 */ /* 0x040fe200078e02f9 */
        /* <DEDUP_REMOVED lines=11> */
[----:B------:R-:W-:Y:S01]  /*dcc0*/  IMAD.HI.U32 R2, R124, R249, RZ ;  /* 0x000000f97c027227 */ /* 0x000fe200078e00ff */
[----:B------:R1:W-:Y:S03]  /*dcd0*/  STL [R1+0xfe0], R0 ;  /* 0x000fe00001007387 */ /* 0x0003e60000100800 */
[--C-:B------:R-:W-:Y:S01]  /*dce0*/  @!P4 IMAD.IADD R235, R235, 0x1, -R251.reuse ;  /* 0x00000001ebebc824 */ /* 0x100fe200078e0afb */
[----:B------:R-:W-:Y:S01]  /*dcf0*/  ISETP.GT.U32.AND P4, PT, R251, R242, PT ;  /* 0x000000f2fb00720c */ /* 0x000fe20003f84070 */
[----:B------:R-:W-:-:S02]  /*dd00*/  @!P2 IMAD.IADD R233, R233, 0x1, -R251 ;  /* 0x00000001e9e9a824 */ /* 0x000fc400078e0afb */
[----:B-1----:R-:W-:Y:S01]  /*dd10*/  IMAD.MOV R0, RZ, RZ, -R2 ;  /* 0x000000ffff007224 */ /* 0x002fe200078e0a02 */
[----:B------:R-:W-:Y:S01]  /*dd20*/  ISETP.GT.U32.AND P2, PT, R251, R240, PT ;  /* 0x000000f0fb00720c */ /* 0x000fe20003f44070 */
[----:B------:R-:W-:Y:S01]  /*dd30*/  @!P6 IMAD.IADD R237, R237, 0x1, -R251 ;  /* 0x00000001edede824 */ /* 0x000fe200078e0afb */
[----:B------:R-:W-:Y:S01]  /*dd40*/  ISETP.GT.U32.AND P6, PT, R251, R244, PT ;  /* 0x000000f4fb00720c */ /* 0x000fe20003fc4070 */
[----:B------:R-:W-:Y:S01]  /*dd50*/  IMAD R249, R250, R0, R249 ;  /* 0x00000000faf97224 */ /* 0x000fe200078e02f9 */
[----:B------:R-:W2:Y:S01]  /*dd60*/  LDL.LU R124, [R1+0x1000] ;  /* 0x00100000017c7983 */ /* 0x000ea20000300800 */
        /* <DEDUP_REMOVED lines=9> */
[----:B------:R-:W3:Y:S01]  /*de00*/  LDL R4, [R1+0xb78] ;  /* 0x000b780001047983 */ /* 0x000ee20000100800 */
[----:B------:R-:W-:-:S03]  /*de10*/  @!P6 IMAD.IADD R244, R244, 0x1, -R251 ;  /* 0x00000001f4f4e824 */ /* 0x000fc600078e0afb */
[----:B------:R-:W4:Y:S01]  /*de20*/  LDL R0, [R1+0xc6c] ;  /* 0x000c6c0001007983 */ /* 0x000f220000100800 */
[--C-:B------:R-:W-:Y:S01]  /*de30*/  @!P1 IMAD.IADD R246, R246, 0x1, -R251.reuse ;  /* 0x00000001f6f69824 */ /* 0x100fe200078e0afb */
[----:B------:R-:W-:Y:S01]  /*de40*/  ISETP.GT.U32.AND P1, PT, R251, R242, PT ;  /* 0x000000f2fb00720c */ /* 0x000fe20003f24070 */
[--C-:B------:R-:W-:Y:S01]  /*de50*/  @!P5 IMAD.IADD R243, R243, 0x1, -R251.reuse ;  /* 0x00000001f3f3d824 */ /* 0x100fe200078e0afb */
[----:B------:R-:W-:Y:S01]  /*de60*/  ISETP.GT.U32.AND P5, PT, R251, R240, PT ;  /* 0x000000f0fb00720c */ /* 0x000fe20003fa4070 */
[----:B------:R-:W-:Y:S01]  /*de70*/  @!P3 IMAD.IADD R249, R249, 0x1, -R250 ;  /* 0x00000001f9f9b824 */ /* 0x000fe200078e0afa */
[----:B------:R-:W-:Y:S01]  /*de80*/  ISETP.GT.U32.AND P3, PT, R251, R244, PT ;  /* 0x000000f4fb00720c */ /* 0x000fe20003f64070 */
[----:B------:R-:W-:Y:S01]  /*de90*/  @!P4 IMAD.IADD R239, R239, 0x1, -R251 ;  /* 0x00000001efefc824 */ /* 0x000fe200078e0afb */
[----:B------:R-:W4:Y:S02]  /*dea0*/  LDL R3, [R1+0xc74] ;  /* 0x000c740001037983 */ /* 0x000f240000100800 */
[----:B------:R-:W-:-:S02]  /*deb0*/  ISETP.GT.U32.AND P4, PT, R250, R249, PT ;  /* 0x000000f9fa00720c */ /* 0x000fc40003f84070 */
[----:B------:R-:W4:Y:S03]  /*dec0*/  LDL R2, [R1+0xc7c] ;  /* 0x000c7c0001027983 */ /* 0x000f260000100800 */
[--C-:B------:R-:W-:Y:S02]  /*ded0*/  @!P1 IMAD.IADD R242, R242, 0x1, -R251.reuse ;  /* 0x00000001f2f29824 */ /* 0x100fe400078e0afb */
[--C-:B------:R-:W-:Y:S01]  /*dee0*/  @!P5 IMAD.IADD R240, R240, 0x1, -R251.reuse ;  /* 0x00000001f0f0d824 */ /* 0x100fe200078e0afb */
[----:B------:R-:W-:Y:S01]  /*def0*/  ISETP.GE.AND P5, PT, R252, RZ, PT ;  /* 0x000000fffc00720c */ /* 0x000fe20003fa6270 */
[----:B------:R-:W-:Y:S01]  /*df00*/  @!P3 IMAD.IADD R244, R244, 0x1, -R251 ;  /* 0x00000001f4f4b824 */ /* 0x000fe200078e0afb */
[----:B------:R-:W4:Y:S04]  /*df10*/  LDL R252, [R1+0xc84] ;  /* 0x000c840001fc7983 */ /* 0x000f280000100800 */
[----:B------:R1:W-:Y:S01]  /*df20*/  STL [R1+0xfe4], R242 ;  /* 0x000fe4f201007387 */ /* 0x0003e20000100800 */
[----:B------:R-:W-:-:S03]  /*df30*/  @!P4 IMAD.IADD R249, R249, 0x1, -R250 ;  /* 0x00000001f9f9c824 */ /* 0x000fc600078e0afa */
[----:B-1----:R-:W4:Y:S04]  /*df40*/  LDL R242, [R1+0xb7c] ;  /* 0x000b7c0001f27983 */ /* 0x002f280000100800 */
[----:B------:R1:W-:Y:S04]  /*df50*/  STL [R1+0xfd8], R244 ;  /* 0x000fd8f401007387 */ /* 0x0003e80000100800 */
[----:B------:R-:W4:Y:S01]  /*df60*/  LDL R250, [R1+0xc70] ;  /* 0x000c700001fa7983 */ /* 0x000f220000100800 */
[C---:B------:R-:W-:Y:S02]  /*df70*/  ISETP.GT.U32.AND P0, PT, R251.reuse, R231, PT ;  /* 0x000000e7fb00720c */ /* 0x040fe40003f04070 */
[----:B------:R-:W-:-:S02]  /*df80*/  ISETP.GT.U32.AND P2, PT, R251, R247, PT ;  /* 0x000000f7fb00720c */ /* 0x000fc40003f44070 */
[C---:B------:R-:W-:Y:S01]  /*df90*/  ISETP.GT.U32.AND P6, PT, R251.reuse, R248, PT ;  /* 0x000000f8fb00720c */ /* 0x040fe20003fc4070 */
[----:B0-----:R-:W-:Y:S01]  /*dfa0*/  VIADD R6, R6, 0x3f ;  /* 0x0000003f06067836 */ /* 0x001fe20000000000 */
[----:B------:R-:W-:Y:S01]  /*dfb0*/  ISETP.GT.U32.AND P1, PT, R251, R246, PT ;  /* 0x000000f6fb00720c */ /* 0x000fe20003f24070 */
[----:B------:R-:W-:Y:S01]  /*dfc0*/  @!P5 IMAD.MOV R249, RZ, RZ, -R249 ;  /* 0x000000fffff9d224 */ /* 0x000fe200078e0af9 */
[----:B-1----:R-:W4:Y:S05]  /*dfd0*/  LDL R244, [R1+0xc78] ;  /* 0x000c780001f47983 */ /* 0x002f2a0000100800 */
[----:B------:R-:W-:Y:S01]  /*dfe0*/  @!P0 IMAD.IADD R231, R231, 0x1, -R251 ;  /* 0x00000001e7e78824 */ /* 0x000fe200078e0afb */
[----:B------:R-:W-:-:S13]  /*dff0*/  ISETP.GT.U32.AND P0, PT, R251, R238, PT ;  /* 0x000000eefb00720c */ /* 0x000fda0003f04070 */
[--C-:B------:R-:W-:Y:S01]  /*e000*/  @!P0 IMAD.IADD R238, R238, 0x1, -R251.reuse ;  /* 0x00000001eeee8824 */ /* 0x100fe200078e0afb */
[----:B------:R-:W-:Y:S01]  /*e010*/  ISETP.GT.U32.AND P0, PT, R251, R245, PT ;  /* 0x000000f5fb00720c */ /* 0x000fe20003f04070 */
[----:B------:R-:W-:Y:S01]  /*e020*/  @!P2 IMAD.IADD R247, R247, 0x1, -R251 ;  /* 0x00000001f7f7a824 */ /* 0x000fe200078e0afb */
[----:B------:R-:W-:-:S11]  /*e030*/  ISETP.GT.U32.AND P2, PT, R251, R243, PT ;  /* 0x000000f3fb00720c */ /* 0x000fd60003f44070 */
[--C-:B------:R-:W-:Y:S01]  /*e040*/  @!P0 IMAD.IADD R245, R245, 0x1, -R251.reuse ;  /* 0x00000001f5f58824 */ /* 0x100fe200078e0afb */
[C---:B------:R-:W-:Y:S01]  /*e050*/  ISETP.GT.U32.AND P0, PT, R251.reuse, R241, PT ;  /* 0x000000f1fb00720c */ /* 0x040fe20003f04070 */
[--C-:B------:R-:W-:Y:S01]  /*e060*/  @!P6 IMAD.IADD R248, R248, 0x1, -R251.reuse ;  /* 0x00000001f8f8e824 */ /* 0x100fe200078e0afb */
[----:B------:R-:W-:Y:S01]  /*e070*/  ISETP.GT.U32.AND P6, PT, R251, R247, PT ;  /* 0x000000f7fb00720c */ /* 0x000fe20003fc4070 */
[----:B------:R-:W-:Y:S01]  /*e080*/  @!P2 IMAD.IADD R243, R243, 0x1, -R251 ;  /* 0x00000001f3f3a824 */ /* 0x000fe200078e0afb */
[----:B------:R-:W-:Y:S02]  /*e090*/  SHF.R.S32.HI R5, RZ, 0x1f, R6 ;  /* 0x0000001fff057819 */ /* 0x000fe40000011406 */
[----:B------:R-:W-:-:S07]  /*e0a0*/  ISETP.GT.U32.AND P2, PT, R251, R248, PT ;  /* 0x000000f8fb00720c */ /* 0x000fce0003f44070 */
[--C-:B------:R-:W-:Y:S01]  /*e0b0*/  @!P0 IMAD.IADD R241, R241, 0x1, -R251.reuse ;  /* 0x00000001f1f18824 */ /* 0x100fe200078e0afb */
[----:B------:R-:W-:Y:S02]  /*e0c0*/  ISETP.GT.U32.AND P0, PT, R251, R245, PT ;  /* 0x000000f5fb00720c */ /* 0x000fe40003f04070 */
[----:B------:R-:W-:Y:S01]  /*e0d0*/  LEA.HI R5, R5, R6, RZ, 0x6 ;  /* 0x0000000605057211 */ /* 0x000fe200078f30ff */
[--C-:B------:R-:W-:Y:S01]  /*e0e0*/  @!P1 IMAD.IADD R246, R246, 0x1, -R251.reuse ;  /* 0x00000001f6f69824 */ /* 0x100fe200078e0afb */
[----:B------:R-:W4:Y:S01]  /*e0f0*/  LDL.LU R6, [R1+0xffc] ;  /* 0x000ffc0001067983 */ /* 0x000f220000300800 */
[--C-:B------:R-:W-:Y:S02]  /*e100*/  @!P6 IMAD.IADD R247, R247, 0x1, -R251.reuse ;  /* 0x00000001f7f7e824 */ /* 0x100fe400078e0afb */
[--C-:B------:R-:W-:Y:S01]  /*e110*/  @!P2 IMAD.IADD R248, R248, 0x1, -R251.reuse ;  /* 0x00000001f8f8a824 */ /* 0x100fe200078e0afb */
[----:B------:R-:W4:Y:S05]  /*e120*/  LDL.LU R5, [R1+0xff8] ;  /* 0x000ff80001057983 */ /* 0x000f2a0000300800 */
[----:B------:R-:W-:Y:S01]  /*e130*/  @!P0 IMAD.IADD R245, R245, 0x1, -R251 ;  /* 0x00000001f5f58824 */ /* 0x000fe200078e0afb */
[----:B--2---:R-:W-:-:S02]  /*e140*/  ISETP.NE.AND P3, PT, R124, RZ, PT ;  /* 0x000000ff7c00720c */ /* 0x004fc40003f65270 */
[----:B---3--:R-:W-:Y:S02]  /*e150*/  ISETP.GE.AND P4, PT, R4, RZ, PT ;  /* 0x000000ff0400720c */ /* 0x008fe40003f86270 */
[----:B------:R-:W2:Y:S09]  /*e160*/  LDL.LU R4, [R1+0xff4] ;  /* 0x000ff40001047983 */ /* 0x000eb20000300800 */
[----:B------:R-:W-:-:S02]  /*e170*/  @!P3 LOP3.LUT R249, RZ, R124, RZ, 0x33, !PT ;  /* 0x0000007cfff9b212 */ /* 0x000fc400078e33ff */
[----:B----4-:R-:W-:Y:S01]  /*e180*/  ISETP.GE.AND P0, PT, R0, RZ, PT ;  /* 0x000000ff0000720c */ /* 0x010fe20003f06270 */
[----:B------:R-:W3:Y:S04]  /*e190*/  LDL R251, [R1+0xc8c] ;  /* 0x000c8c0001fb7983 */ /* 0x000ee80000100800 */
[----:B------:R-:W4:Y:S01]  /*e1a0*/  LDL R0, [R1+0xc90] ;  /* 0x000c900001007983 */ /* 0x000f220000100800 */
[----:B------:R-:W-:-:S03]  /*e1b0*/  ISETP.GE.AND P5, PT, R3, RZ, PT ;  /* 0x000000ff0300720c */ /* 0x000fc60003fa6270 */
[----:B------:R-:W2:Y:S01]  /*e1c0*/  LDL R124, [R1+0xc88] ;  /* 0x000c8800017c7983 */ /* 0x000ea20000100800 */
[----:B------:R-:W-:-:S03]  /*e1d0*/  ISETP.GE.AND P1, PT, R250, RZ, PT ;  /* 0x000000fffa00720c */ /* 0x000fc60003f26270 */
[----:B------:R-:W4:Y:S04]  /*e1e0*/  LDL R250, [R1+0xc94] ;  /* 0x000c940001fa7983 */ /* 0x000f280000100800 */
[----:B------:R0:W-:Y:S04]  /*e1f0*/  STL [R1+0xfbc], R249 ;  /* 0x000fbcf901007387 */ /* 0x0001e80000100800 */
[----:B0-----:R-:W3:Y:S04]  /*e200*/  LDL R249, [R1+0xc80] ;  /* 0x000c800001f97983 */ /* 0x001ee80000100800 */
[----:B------:R-:W2:Y:S01]  /*e210*/  LDL.LU R3, [R1+0x24] ;  /* 0x0000240001037983 */ /* 0x000ea20000300800 */
[----:B------:R-:W-:-:S02]  /*e220*/  ISETP.GE.AND P3, PT, R244, RZ, PT ;  /* 0x000000fff400720c */ /* 0x000fc40003f66270 */
[----:B------:R-:W-:Y:S01]  /*e230*/  ISETP.GE.AND P2, PT, R2, RZ, PT ;  /* 0x000000ff0200720c */ /* 0x000fe20003f46270 */
[----:B------:R-:W4:Y:S04]  /*e240*/  LDL R244, [R1+0xc98] ;  /* 0x000c980001f47983 */ /* 0x000f280000100800 */
[----:B------:R-:W4:Y:S01]  /*e250*/  LDL.LU R2, [R1+0x20] ;  /* 0x0000200001027983 */ /* 0x000f220000300800 */
[----:B--2---:R-:W-:Y:S01]  /*e260*/  @!P4 IMAD.MOV R3, RZ, RZ, -R3 ;  /* 0x000000ffff03c224 */ /* 0x004fe200078e0a03 */
[----:B---3--:R-:W-:-:S04]  /*e270*/  ISETP.GE.AND P4, PT, R249, RZ, PT ;  /* 0x000000fff900720c */ /* 0x008fc80003f86270 */
[----:B------:R0:W-:Y:S04]  /*e280*/  STL [R1+0x24], R3 ;  /* 0x0000240301007387 */ /* 0x0001e80000100800 */
[----:B0-----:R-:W2:Y:S04]  /*e290*/  LDL.LU R3, [R1+0xff0] ;  /* 0x000ff00001037983 */ /* 0x001ea80000300800 */
[----:B------:R-:W3:Y:S01]  /*e2a0*/  LDL.LU R249, [R1+0x1c] ;  /* 0x00001c0001f97983 */ /* 0x000ee20000300800 */
[----:B----4-:R-:W-:Y:S01]  /*e2b0*/  @!P0 IMAD.MOV R2, RZ, RZ, -R2 ;  /* 0x000000ffff028224 */ /* 0x010fe200078e0a02 */
[----:B------:R-:W-:-:S04]  /*e2c0*/  ISETP.GE.AND P0, PT, R252, RZ, PT ;  /* 0x000000fffc00720c */ /* 0x000fc80003f06270 */
[----:B------:R0:W-:Y:S04]  /*e2d0*/  STL [R1+0x20], R2 ;  /* 0x0000200201007387 */ /* 0x0001e80000100800 */
[----:B0-----:R-:W4:Y:S04]  /*e2e0*/  LDL.LU R2, [R1+0xfec] ;  /* 0x000fec0001027983 */ /* 0x001f280000300800 */
[----:B------:R-:W2:Y:S01]  /*e2f0*/  LDL.LU R252, [R1+0x18] ;  /* 0x0000180001fc7983 */ /* 0x000ea20000300800 */
[----:B---3--:R-:W-:Y:S01]  /*e300*/  @!P1 IMAD.MOV R249, RZ, RZ, -R249 ;  /* 0x000000fffff99224 */ /* 0x008fe200078e0af9 */
[----:B------:R-:W-:-:S02]  /*e310*/  ISETP.GE.AND P1, PT, R242, RZ, PT ;  /* 0x000000fff200720c */ /* 0x000fc40003f26270 */
[----:B------:R-:W3:Y:S04]  /*e320*/  LDL R242, [R1+0xca0] ;  /* 0x000ca00001f27983 */ /* 0x000ee80000100800 */
[----:B------:R0:W-:Y:S04]  /*e330*/  STL [R1+0x1c], R249 ;  /* 0x00001cf901007387 */ /* 0x0001e80000100800 */
[----:B0-----:R-:W4:Y:S01]  /*e340*/  LDL.LU R249, [R1+0x14] ;  /* 0x0000140001f97983 */ /* 0x001f220000300800 */
[----:B--2---:R-:W-:Y:S01]  /*e350*/  @!P5 IMAD.MOV R252, RZ, RZ, -R252 ;  /* 0x000000fffffcd224 */ /* 0x004fe200078e0afc */
[----:B------:R-:W-:-:S04]  /*e360*/  ISETP.GE.AND P5, PT, R124, RZ, PT ;  /* 0x000000ff7c00720c */ /* 0x000fc80003fa6270 */
[----:B------:R0:W-:Y:S04]  /*e370*/  STL [R1+0x18], R252 ;  /* 0x000018fc01007387 */ /* 0x0001e80000100800 */
[----:B0-----:R-:W2:Y:S04]  /*e380*/  LDL.LU R252, [R1+0xfe8] ;  /* 0x000fe80001fc7983 */ /* 0x001ea80000300800 */
[----:B------:R-:W3:Y:S01]  /*e390*/  LDL.LU R124, [R1+0x10] ;  /* 0x00001000017c7983 */ /* 0x000ee20000300800 */
[----:B----4-:R-:W-:-:S05]  /*e3a0*/  @!P3 IMAD.MOV R249, RZ, RZ, -R249 ;  /* 0x000000fffff9b224 */ /* 0x010fca00078e0af9 */
[----:B------:R0:W-:Y:S04]  /*e3b0*/  STL [R1+0x14], R249 ;  /* 0x000014f901007387 */ /* 0x0001e80000100800 */
[----:B0-----:R-:W4:Y:S01]  /*e3c0*/  LDL.LU R249, [R1+0xc] ;  /* 0x00000c0001f97983 */ /* 0x001f220000300800 */
[----:B------:R-:W-:Y:S01]  /*e3d0*/  ISETP.GE.AND P3, PT, R251, RZ, PT ;  /* 0x000000fffb00720c */ /* 0x000fe20003f66270 */
[----:B---3--:R-:W-:Y:S01]  /*e3e0*/  @!P2 IMAD.MOV R124, RZ, RZ, -R124 ;  /* 0x000000ffff7ca224 */ /* 0x008fe200078e0a7c */
[----:B------:R-:W-:Y:S02]  /*e3f0*/  ISETP.GE.AND P2, PT, R0, RZ, PT ;  /* 0x000000ff0000720c */ /* 0x000fe40003f46270 */
[----:B------:R-:W3:Y:S04]  /*e400*/  LDL R0, [R1+0xca4] ;  /* 0x000ca40001007983 */ /* 0x000ee80000100800 */
[----:B------:R-:W2:Y:S04]  /*e410*/  LDL.LU R251, [R1+0x8] ;  /* 0x0000080001fb7983 */ /* 0x000ea80000300800 */
[----:B------:R-:W-:Y:S01]  /*e420*/  STL [R1+0x10], R124 ;  /* 0x0000107c01007387 */ /* 0x000fe20000100800 */
[----:B----4-:R-:W-:Y:S01]  /*e430*/  @!P4 IMAD.MOV R249, RZ, RZ, -R249 ;  /* 0x000000fffff9c224 */ /* 0x010fe200078e0af9 */
[----:B------:R-:W-:-:S04]  /*e440*/  ISETP.GE.AND P4, PT, R250, RZ, PT ;  /* 0x000000fffa00720c */ /* 0x000fc80003f86270 */
[----:B------:R0:W-:Y:S04]  /*e450*/  STL [R1+0xfc0], R249 ;  /* 0x000fc0f901007387 */ /* 0x0001e80000100800 */
[----:B------:R-:W4:Y:S01]  /*e460*/  LDL.LU R250, [R1+0x4] ;  /* 0x0000040001fa7983 */ /* 0x000f220000300800 */
[----:B--2---:R-:W-:-:S03]  /*e470*/  @!P0 IMAD.MOV R251, RZ, RZ, -R251 ;  /* 0x000000fffffb8224 */ /* 0x004fc600078e0afb */
[----:B0-----:R-:W2:Y:S01]  /*e480*/  LDL R249, [R1+0xcac] ;  /* 0x000cac0001f97983 */ /* 0x001ea20000100800 */
[----:B------:R-:W-:-:S03]  /*e490*/  ISETP.GE.AND P0, PT, R244, RZ, PT ;  /* 0x000000fff400720c */ /* 0x000fc60003f06270 */
[----:B------:R0:W-:Y:S04]  /*e4a0*/  STL [R1+0xfc4], R251 ;  /* 0x000fc4fb01007387 */ /* 0x0001e80000100800 */
[----:B0-----:R-:W3:Y:S04]  /*e4b0*/  LDL R251, [R1+0xb80] ;  /* 0x000b800001fb7983 */ /* 0x001ee80000100800 */
[----:B------:R-:W2:Y:S04]  /*e4c0*/  LDL.LU R124, [R1] ;  /* 0x00000000017c7983 */ /* 0x000ea80000300800 */
[----:B------:R-:W3:Y:S01]  /*e4d0*/  LDL R244, [R1+0xcb0] ;  /* 0x000cb00001f47983 */ /* 0x000ee20000100800 */
[----:B----4-:R-:W-:-:S05]  /*e4e0*/  @!P1 IMAD.MOV R250, RZ, RZ, -R250 ;  /* 0x000000fffffa9224 */ /* 0x010fca00078e0afa */
[----:B------:R0:W-:Y:S04]  /*e4f0*/  STL [R1+0xfc8], R250 ;  /* 0x000fc8fa01007387 */ /* 0x0001e80000100800 */
[----:B0-----:R-:W4:Y:S01]  /*e500*/  LDL R250, [R1+0xc9c] ;  /* 0x000c9c0001fa7983 */ /* 0x001f220000100800 */
[----:B--2---:R-:W-:Y:S01]  /*e510*/  @!P5 IMAD.MOV R124, RZ, RZ, -R124 ;  /* 0x000000ffff7cd224 */ /* 0x004fe200078e0a7c */
[----:B------:R-:W-:Y:S01]  /*e520*/  ISETP.GE.AND P5, PT, R242, RZ, PT ;  /* 0x000000fff200720c */ /* 0x000fe20003fa6270 */
[----:B------:R-:W-:Y:S02]  /*e530*/  @!P3 IMAD.MOV R252, RZ, RZ, -R252 ;  /* 0x000000fffffcb224 */ /* 0x000fe400078e0afc */
[----:B------:R-:W-:Y:S01]  /*e540*/  @!P2 IMAD.MOV R2, RZ, RZ, -R2 ;  /* 0x000000ffff02a224 */ /* 0x000fe200078e0a02 */
[----:B---3--:R-:W-:-:S02]  /*e550*/  ISETP.GE.AND P3, PT, R251, RZ, PT ;  /* 0x000000fffb00720c */ /* 0x008fc40003f66270 */
[----:B------:R-:W-:Y:S02]  /*e560*/  ISETP.GE.AND P2, PT, R0, RZ, PT ;  /* 0x000000ff0000720c */ /* 0x000fe40003f46270 */
[----:B----4-:R-:W-:Y:S02]  /*e570*/  ISETP.GE.AND P1, PT, R250, RZ, PT ;  /* 0x000000fffa00720c */ /* 0x010fe40003f26270 */
[----:B------:R-:W2:Y:S04]  /*e580*/  LDL R250, [R1+0xcb8] ;  /* 0x000cb80001fa7983 */ /* 0x000ea80000100800 */
[----:B------:R0:W-:Y:S04]  /*e590*/  STL [R1+0xfcc], R124 ;  /* 0x000fcc7c01007387 */ /* 0x0001e80000100800 */
[----:B------:R-:W3:Y:S04]  /*e5a0*/  LDL R242, [R1+0xcbc] ;  /* 0x000cbc0001f27983 */ /* 0x000ee80000100800 */
[----:B0-----:R-:W4:Y:S04]  /*e5b0*/  LDL R124, [R1+0xcb4] ;  /* 0x000cb400017c7983 */ /* 0x001f280000100800 */
[----:B------:R0:W-:Y:S04]  /*e5c0*/  STL [R1+0xfd0], R252 ;  /* 0x000fd0fc01007387 */ /* 0x0001e80000100800 */
[----:B------:R-:W4:Y:S04]  /*e5d0*/  LDL R251, [R1+0xb84] ;  /* 0x000b840001fb7983 */ /* 0x000f280000100800 */
[----:B0-----:R-:W2:Y:S04]  /*e5e0*/  LDL R252, [R1+0xca8] ;  /* 0x000ca80001fc7983 */ /* 0x001ea80000100800 */
[----:B------:R0:W-:Y:S04]  /*e5f0*/  STL [R1+0xfd4], R2 ;  /* 0x000fd40201007387 */ /* 0x0001e80000100800 */
[----:B------:R-:W4:Y:S01]  /*e600*/  LDL R0, [R1+0xcc0] ;  /* 0x000cc00001007983 */ /* 0x000f220000100800 */
[----:B------:R-:W-:Y:S01]  /*e610*/  @!P1 IMAD.MOV R5, RZ, RZ, -R5 ;  /* 0x000000ffff059224 */ /* 0x000fe200078e0a05 */
[----:B------:R-:W-:-:S02]  /*e620*/  ISETP.GE.AND P1, PT, R244, RZ, PT ;  /* 0x000000fff400720c */ /* 0x000fc40003f26270 */
[----:B------:R-:W2:Y:S01]  /*e630*/  LDL R244, [R1+0xccc] ;  /* 0x000ccc0001f47983 */ /* 0x000ea20000100800 */
[----:B------:R-:W-:Y:S01]  /*e640*/  @!P0 IMAD.MOV R4, RZ, RZ, -R4 ;  /* 0x000000ffff048224 */ /* 0x000fe200078e0a04 */
[----:B------:R-:W-:Y:S01]  /*e650*/  ISETP.GE.AND P0, PT, R249, RZ, PT ;  /* 0x000000fff900720c */ /* 0x000fe20003f06270 */
[----:B------:R-:W-:Y:S01]  /*e660*/  @!P2 IMAD.MOV R8, RZ, RZ, -R8 ;  /* 0x000000ffff08a224 */ /* 0x000fe200078e0a08 */
[----:B------:R-:W2:Y:S01]  /*e670*/  LDL R249, [R1+0xcc8] ;  /* 0x000cc80001f97983 */ /* 0x000ea20000100800 */
[----:B------:R-:W-:Y:S02]  /*e680*/  @!P4 IMAD.MOV R3, RZ, RZ, -R3 ;  /* 0x000000ffff03c224 */ /* 0x000fe400078e0a03 */
[----:B------:R-:W-:Y:S01]  /*e690*/  @!P3 IMAD.MOV R7, RZ, RZ, -R7 ;  /* 0x000000ffff07b224 */ /* 0x000fe200078e0a07 */
[----:B0-----:R-:W2:Y:S07]  /*e6a0*/  LDL R2, [R1+0xc14] ;  /* 0x000c140001027983 */ /* 0x001eae0000100800 */
[----:B------:R-:W-:Y:S01]  /*e6b0*/  @!P0 IMAD.MOV R10, RZ, RZ, -R10 ;  /* 0x000000ffff0a8224 */ /* 0x000fe200078e0a0a */
[----:B---3--:R-:W-:-:S02]  /*e6c0*/  ISETP.GE.AND P2, PT, R242, RZ, PT ;  /* 0x000000fff200720c */ /* 0x008fc40003f46270 */
[----:B------:R-:W3:Y:S01]  /*e6d0*/  LDL R242, [R1+0xcd8] ;  /* 0x000cd80001f27983 */ /* 0x000ee20000100800 */
[----:B----4-:R-:W-:-:S03]  /*e6e0*/  ISETP.GE.AND P0, PT, R0, RZ, PT ;  /* 0x000000ff0000720c */ /* 0x010fc60003f06270 */
[----:B------:R-:W4:Y:S01]  /*e6f0*/  LDL R0, [R1+0xcdc] ;  /* 0x000cdc0001007983 */ /* 0x000f220000100800 */
[----:B--2---:R-:W-:-:S03]  /*e700*/  ISETP.GE.AND P4, PT, R252, RZ, PT ;  /* 0x000000fffc00720c */ /* 0x004fc60003f86270 */
[----:B------:R-:W2:Y:S01]  /*e710*/  LDL R252, [R1+0xcc4] ;  /* 0x000cc40001fc7983 */ /* 0x000ea20000100800 */
[----:B------:R-:W-:-:S03]  /*e720*/  ISETP.GE.AND P3, PT, R250, RZ, PT ;  /* 0x000000fffa00720c */ /* 0x000fc60003f66270 */
[----:B------:R-:W2:Y:S01]  /*e730*/  LDL R250, [R1+0xcd4] ;  /* 0x000cd40001fa7983 */ /* 0x000ea20000100800 */
[----:B------:R-:W-:Y:S01]  /*e740*/  @!P5 IMAD.MOV R6, RZ, RZ, -R6 ;  /* 0x000000ffff06d224 */ /* 0x000fe200078e0a06 */
[----:B------:R-:W-:Y:S02]  /*e750*/  ISETP.GE.AND P5, PT, R124, RZ, PT ;  /* 0x000000ff7c00720c */ /* 0x000fe40003fa6270 */
[----:B------:R-:W2:Y:S02]  /*e760*/  LDL R124, [R1+0xcd0] ;  /* 0x000cd000017c7983 */ /* 0x000ea40000100800 */
[----:B------:R-:W-:Y:S01]  /*e770*/  @!P4 IMAD.MOV R9, RZ, RZ, -R9 ;  /* 0x000000ffff09c224 */ /* 0x000fe200078e0a09 */
[----:B------:R-:W-:Y:S02]  /*e780*/  ISETP.GE.AND P4, PT, R251, RZ, PT ;  /* 0x000000fffb00720c */ /* 0x000fe40003f86270 */
[----:B------:R-:W2:Y:S01]  /*e790*/  LDL R251, [R1+0xb88] ;  /* 0x000b880001fb7983 */ /* 0x000ea20000100800 */
[----:B------:R-:W-:Y:S01]  /*e7a0*/  @!P3 IMAD.MOV R13, RZ, RZ, -R13 ;  /* 0x000000ffff0db224 */ /* 0x000fe200078e0a0d */
[----:B------:R-:W-:-:S02]  /*e7b0*/  ISETP.GE.AND P3, PT, R244, RZ, PT ;  /* 0x000000fff400720c */ /* 0x000fc40003f66270 */
[----:B------:R-:W2:Y:S02]  /*e7c0*/  LDL R244, [R1+0xce8] ;  /* 0x000ce80001f47983 */ /* 0x000ea40000100800 */
[----:B------:R-:W-:Y:S01]  /*e7d0*/  @!P5 IMAD.MOV R12, RZ, RZ, -R12 ;  /* 0x000000ffff0cd224 */ /* 0x000fe200078e0a0c */
[----:B------:R-:W-:Y:S01]  /*e7e0*/  ISETP.GE.AND P5, PT, R249, RZ, PT ;  /* 0x000000fff900720c */ /* 0x000fe20003fa6270 */
[----:B------:R-:W-:Y:S01]  /*e7f0*/  @!P0 IMAD.MOV R16, RZ, RZ, -R16 ;  /* 0x000000ffff108224 */ /* 0x000fe200078e0a10 */
[----:B------:R-:W2:Y:S01]  /*e800*/  LDL R249, [R1+0xce4] ;  /* 0x000ce40001f97983 */ /* 0x000ea20000100800 */
[----:B---3--:R-:W-:-:S03]  /*e810*/  ISETP.GE.AND P0, PT, R242, RZ, PT ;  /* 0x000000fff200720c */ /* 0x008fc60003f06270 */
[----:B------:R-:W3:Y:S07]  /*e820*/  LDL R242, [R1+0xcf4] ;  /* 0x000cf40001f27983 */ /* 0x000eee0000100800 */
[----:B------:R-:W-:Y:S01]  /*e830*/  @!P5 IMAD.MOV R18, RZ, RZ, -R18 ;  /* 0x000000ffff12d224 */ /* 0x000fe200078e0a12 */
[----:B----4-:R-:W-:Y:S02]  /*e840*/  ISETP.GE.AND P5, PT, R0, RZ, PT ;  /* 0x000000ff0000720c */ /* 0x010fe40003fa6270 */
[----:B------:R-:W4:Y:S01]  /*e850*/  LDL R0, [R1+0xcf8] ;  /* 0x000cf80001007983 */ /* 0x000f220000100800 */
[----:B------:R-:W-:Y:S01]  /*e860*/  @!P1 IMAD.MOV R11, RZ, RZ, -R11 ;  /* 0x000000ffff0b9224 */ /* 0x000fe200078e0a0b */
[----:B--2---:R-:W-:-:S02]  /*e870*/  ISETP.GE.AND P1, PT, R252, RZ, PT ;  /* 0x000000fffc00720c */ /* 0x004fc40003f26270 */
[----:B------:R-:W2:Y:S01]  /*e880*/  LDL R252, [R1+0xce0] ;  /* 0x000ce00001fc7983 */ /* 0x000ea20000100800 */
[----:B------:R-:W-:Y:S01]  /*e890*/  @!P4 IMAD.MOV R15, RZ, RZ, -R15 ;  /* 0x000000ffff0fc224 */ /* 0x000fe200078e0a0f */
[----:B------:R-:W-:Y:S02]  /*e8a0*/  ISETP.GE.AND P4, PT, R250, RZ, PT ;  /* 0x000000fffa00720c */ /* 0x000fe40003f86270 */
[----:B------:R-:W2:Y:S01]  /*e8b0*/  LDL R250, [R1+0xcf0] ;  /* 0x000cf00001fa7983 */ /* 0x000ea20000100800 */
[----:B------:R-:W-:Y:S01]  /*e8c0*/  @!P2 IMAD.MOV R14, RZ, RZ, -R14 ;  /* 0x000000ffff0ea224 */ /* 0x000fe200078e0a0e */
[----:B------:R-:W-:Y:S02]  /*e8d0*/  ISETP.GE.AND P2, PT, R124, RZ, PT ;  /* 0x000000ff7c00720c */ /* 0x000fe40003f46270 */
[----:B------:R-:W2:Y:S03]  /*e8e0*/  LDL R124, [R1+0xcec] ;  /* 0x000cec00017c7983 */ /* 0x000ea60000100800 */
[----:B------:R-:W-:Y:S01]  /*e8f0*/  @!P1 IMAD.MOV R17, RZ, RZ, -R17 ;  /* 0x000000ffff119224 */ /* 0x000fe200078e0a11 */
[----:B------:R-:W-:-:S02]  /*e900*/  ISETP.GE.AND P1, PT, R251, RZ, PT ;  /* 0x000000fffb00720c */ /* 0x000fc40003f26270 */
[----:B------:R-:W2:Y:S01]  /*e910*/  LDL R251, [R1+0xb8c] ;  /* 0x000b8c0001fb7983 */ /* 0x000ea20000100800 */
[----:B------:R-:W-:Y:S01]  /*e920*/  @!P4 IMAD.MOV R21, RZ, RZ, -R21 ;  /* 0x000000ffff15c224 */ /* 0x000fe200078e0a15 */
[----:B------:R-:W-:Y:S02]  /*e930*/  ISETP.GE.AND P4, PT, R244, RZ, PT ;  /* 0x000000fff400720c */ /* 0x000fe40003f86270 */
[----:B------:R-:W2:Y:S01]  /*e940*/  LDL R244, [R1+0xd04] ;  /* 0x000d040001f47983 */ /* 0x000ea20000100800 */
        /* <DEDUP_REMOVED lines=586> */
[----:B--2---:R-:W-:Y:S01]  /*10df0*/  ISETP.GE.AND P3, PT, R252, RZ, PT ;  /* 0x000000fffc00720c */ /* 0x004fe20003f66270 */
[----:B------:R-:W-:Y:S01]  /*10e00*/  @!P1 IMAD.MOV R217, RZ, RZ, -R217 ;  /* 0x000000ffffd99224 */ /* 0x000fe200078e0ad9 */
[----:B------:R-:W2:Y:S01]  /*10e10*/  LDL R252, [R1+0xc20] ;  /* 0x000c200001fc7983 */ /* 0x000ea20000100800 */
[----:B------:R-:W-:Y:S01]  /*10e20*/  ISETP.GE.AND P1, PT, R250, RZ, PT ;  /* 0x000000fffa00720c */ /* 0x000fe20003f26270 */
[----:B------:R-:W-:-:S02]  /*10e30*/  @!P0 IMAD.MOV R216, RZ, RZ, -R216 ;  /* 0x000000ffffd88224 */ /* 0x000fc400078e0ad8 */
[----:B------:R-:W2:Y:S01]  /*10e40*/  LDL R250, [R1+0xc30] ;  /* 0x000c300001fa7983 */ /* 0x000ea20000100800 */
[----:B------:R-:W-:-:S03]  /*10e50*/  ISETP.GE.AND P0, PT, R124, RZ, PT ;  /* 0x000000ff7c00720c */ /* 0x000fc60003f06270 */
[----:B------:R-:W2:Y:S03]  /*10e60*/  LDL R124, [R1+0xc24] ;  /* 0x000c2400017c7983 */ /* 0x000ea60000100800 */
[----:B------:R-:W-:Y:S01]  /*10e70*/  @!P3 IMAD.MOV R219, RZ, RZ, -R219 ;  /* 0x000000ffffdbb224 */ /* 0x000fe200078e0adb */
[----:B------:R-:W-:Y:S02]  /*10e80*/  ISETP.GE.AND P3, PT, R251, RZ, PT ;  /* 0x000000fffb00720c */ /* 0x000fe40003f66270 */
        /* <DEDUP_REMOVED lines=8> */
[----:B------:R-:W-:Y:S01]  /*10f10*/  @!P2 IMAD.MOV R226, RZ, RZ, -R226 ;  /* 0x000000ffffe2a224 */ /* 0x000fe200078e0ae2 */
[----:B------:R-:W-:-:S02]  /*10f20*/  ISETP.GE.AND P4, PT, R2, RZ, PT ;  /* 0x000000ff0200720c */ /* 0x000fc40003f86270 */
[----:B------:R-:W2:Y:S01]  /*10f30*/  LDL R2, [R1+0xc3c] ;  /* 0x000c3c0001027983 */ /* 0x000ea20000100800 */
[----:B---3--:R-:W-:-:S03]  /*10f40*/  ISETP.GE.AND P2, PT, R242, RZ, PT ;  /* 0x000000fff200720c */ /* 0x008fc60003f46270 */
[----:B------:R-:W3:Y:S01]  /*10f50*/  LDL R242, [R1+0xc4c] ;  /* 0x000c4c0001f27983 */ /* 0x000ee20000100800 */
[----:B------:R-:W-:Y:S01]  /*10f60*/  @!P1 IMAD.MOV R229, RZ, RZ, -R229 ;  /* 0x000000ffffe59224 */ /* 0x000fe200078e0ae5 */
[----:B----4-:R-:W-:Y:S02]  /*10f70*/  ISETP.GE.AND P1, PT, R0, RZ, PT ;  /* 0x000000ff0000720c */ /* 0x010fe40003f26270 */
[----:B------:R-:W0:Y:S01]  /*10f80*/  S2R R0, SR_TID.X ;  /* 0x0000000000007919 */ /* 0x000e220000002100 */
[----:B------:R-:W-:Y:S01]  /*10f90*/  @!P5 IMAD.MOV R224, RZ, RZ, -R224 ;  /* 0x000000ffffe0d224 */ /* 0x000fe200078e0ae0 */
[----:B--2---:R-:W-:Y:S02]  /*10fa0*/  ISETP.GE.AND P5, PT, R252, RZ, PT ;  /* 0x000000fffc00720c */ /* 0x004fe40003fa6270 */
[----:B------:R-:W2:Y:S01]  /*10fb0*/  LDL R252, [R1+0xc48] ;  /* 0x000c480001fc7983 */ /* 0x000ea20000100800 */
[----:B------:R-:W-:Y:S02]  /*10fc0*/  @!P3 IMAD.MOV R225, RZ, RZ, -R225 ;  /* 0x000000ffffe1b224 */ /* 0x000fe400078e0ae1 */
[----:B------:R-:W-:Y:S01]  /*10fd0*/  @!P0 IMAD.MOV R228, RZ, RZ, -R228 ;  /* 0x000000ffffe48224 */ /* 0x000fe200078e0ae4 */
[----:B------:R-:W-:Y:S01]  /*10fe0*/  ISETP.GE.AND P3, PT, R124, RZ, PT ;  /* 0x000000ff7c00720c */ /* 0x000fe20003f66270 */
[----:B------:R-:W-:Y:S01]  /*10ff0*/  @!P2 IMAD.MOV R232, RZ, RZ, -R232 ;  /* 0x000000ffffe8a224 */ /* 0x000fe200078e0ae8 */
[----:B------:R-:W4:Y:S01]  /*11000*/  LDL R124, [R1+0xc50] ;  /* 0x000c5000017c7983 */ /* 0x000f220000100800 */
[----:B------:R-:W-:-:S02]  /*11010*/  ISETP.GE.AND P0, PT, R251, RZ, PT ;  /* 0x000000fffb00720c */ /* 0x000fc40003f06270 */
[----:B0-----:R-:W-:Y:S01]  /*11020*/  SHF.R.U32.HI R0, RZ, 0x6, R0 ;  /* 0x00000006ff007819 */ /* 0x001fe20000011600 */
[----:B------:R-:W-:Y:S01]  /*11030*/  @!P4 IMAD.MOV R227, RZ, RZ, -R227 ;  /* 0x000000ffffe3c224 */ /* 0x000fe200078e0ae3 */
[----:B------:R-:W-:-:S06]  /*11040*/  ISETP.GE.AND P2, PT, R244, RZ, PT ;  /* 0x000000fff400720c */ /* 0x000fcc0003f46270 */
[----:B------:R-:W-:Y:S01]  /*11050*/  @!P3 IMAD.MOV R231, RZ, RZ, -R231 ;  /* 0x000000ffffe7b224 */ /* 0x000fe200078e0ae7 */
[----:B------:R-:W-:Y:S01]  /*11060*/  SGXT.U32 R0, R0, 0x1 ;  /* 0x000000010000781a */ /* 0x000fe20000000000 */
[----:B------:R-:W4:Y:S03]  /*11070*/  LDL R251, [R1+0xc58] ;  /* 0x000c580001fb7983 */ /* 0x000f260000100800 */
[----:B------:R-:W-:Y:S01]  /*11080*/  LOP3.LUT R0, R0, 0x3c, RZ, 0xfc, !PT ;  /* 0x0000003c00007812 */ /* 0x000fe200078efcff */
[----:B------:R-:W-:-:S04]  /*11090*/  IMAD R244, RZ, RZ, -UR25 ;  /* 0x80000019fff47e24 */ /* 0x000fc8000f8e02ff */
[----:B------:R-:W-:Y:S01]  /*110a0*/  IMAD R0, R0, UR25, RZ ;  /* 0x0000001900007c24 */ /* 0x000fe2000f8e02ff */
[----:B------:R-:W-:Y:S01]  /*110b0*/  ISETP.GE.AND P4, PT, R250, RZ, PT ;  /* 0x000000fffa00720c */ /* 0x000fe20003f86270 */
[----:B------:R-:W-:Y:S01]  /*110c0*/  @!P5 IMAD.MOV R230, RZ, RZ, -R230 ;  /* 0x000000ffffe6d224 */ /* 0x000fe200078e0ae6 */
[----:B------:R-:W4:Y:S01]  /*110d0*/  LDL R250, [R1+0xc54] ;  /* 0x000c540001fa7983 */ /* 0x000f220000100800 */
[----:B------:R-:W-:Y:S01]  /*110e0*/  IMAD R0, R244, 0x2, R0 ;  /* 0x00000002f4007824 */ /* 0x000fe200078e0200 */
[----:B------:R-:W-:Y:S01]  /*110f0*/  ISETP.GE.AND P3, PT, R249, RZ, PT ;  /* 0x000000fff900720c */ /* 0x000fe20003f66270 */
[----:B------:R-:W-:Y:S01]  /*11100*/  @!P0 IMAD.MOV R234, RZ, RZ, -R234 ;  /* 0x000000ffffea8224 */ /* 0x000fe200078e0aea */
[----:B------:R-:W4:Y:S01]  /*11110*/  LDL R249, [R1+0xc5c] ;  /* 0x000c5c0001f97983 */ /* 0x000f220000100800 */
[----:B------:R-:W-:Y:S01]  /*11120*/  ISETP.GE.AND P5, PT, R2, RZ, PT ;  /* 0x000000ff0200720c */ /* 0x000fe20003fa6270 */
[----:B------:R-:W-:Y:S02]  /*11130*/  IMAD R2, R244, 0x2, R0 ;  /* 0x00000002f4027824 */ /* 0x000fe400078e0200 */
[----:B------:R0:W-:Y:S04]  /*11140*/  STL [R1+0x130], R0 ;  /* 0x0001300001007387 */ /* 0x0001e80000100800 */
[----:B0-----:R-:W4:Y:S01]  /*11150*/  LDL R0, [R1+0xc68] ;  /* 0x000c680001007983 */ /* 0x001f220000100800 */
[----:B---3--:R-:W-:-:S03]  /*11160*/  ISETP.GE.AND P0, PT, R242, RZ, PT ;  /* 0x000000fff200720c */ /* 0x008fc60003f06270 */
[----:B------:R-:W3:Y:S04]  /*11170*/  LDL R242, [R1+0xc64] ;  /* 0x000c640001f27983 */ /* 0x000ee80000100800 */
[----:B------:R0:W-:Y:S01]  /*11180*/  STL [R1+0x134], R2 ;  /* 0x0001340201007387 */ /* 0x0001e20000100800 */
[----:B------:R-:W-:Y:S02]  /*11190*/  @!P4 IMAD.MOV R233, RZ, RZ, -R233 ;  /* 0x000000ffffe9c224 */ /* 0x000fe400078e0ae9 */
[----:B0-----:R-:W-:-:S05]  /*111a0*/  IMAD R2, R244, 0x2, R2 ;  /* 0x00000002f4027824 */ /* 0x001fca00078e0202 */
[----:B------:R0:W-:Y:S02]  /*111b0*/  STL [R1+0x108], R2 ;  /* 0x0001080201007387 */ /* 0x0001e40000100800 */
[----:B0-----:R-:W-:Y:S01]  /*111c0*/  IMAD R2, R244, 0x2, R2 ;  /* 0x00000002f4027824 */ /* 0x001fe200078e0202 */
[----:B--2---:R-:W-:-:S04]  /*111d0*/  ISETP.GE.AND P4, PT, R252, RZ, PT ;  /* 0x000000fffc00720c */ /* 0x004fc80003f86270 */
[----:B------:R0:W-:Y:S01]  /*111e0*/  STL [R1+0x10c], R2 ;  /* 0x00010c0201007387 */ /* 0x0001e20000100800 */
[----:B------:R-:W-:Y:S01]  /*111f0*/  @!P1 IMAD.MOV R235, RZ, RZ, -R235 ;  /* 0x000000ffffeb9224 */ /* 0x000fe200078e0aeb */
[----:B----4-:R-:W-:Y:S01]  /*11200*/  ISETP.GE.AND P1, PT, R124, RZ, PT ;  /* 0x000000ff7c00720c */ /* 0x010fe20003f26270 */
[----:B0-----:R-:W-:-:S06]  /*11210*/  IMAD R2, R244, 0x2, R2 ;  /* 0x00000002f4027824 */ /* 0x001fcc00078e0202 */
[----:B------:R-:W-:Y:S01]  /*11220*/  @!P4 IMAD.MOV R239, RZ, RZ, -R239 ;  /* 0x000000ffffefc224 */ /* 0x000fe200078e0aef */
[----:B------:R0:W-:Y:S01]  /*11230*/  STL [R1+0x110], R2 ;  /* 0x0001100201007387 */ /* 0x0001e20000100800 */
[----:B------:R-:W-:Y:S01]  /*11240*/  ISETP.GE.AND P4, PT, R125, RZ, PT ;  /* 0x000000ff7d00720c */ /* 0x000fe20003f86270 */
[----:B------:R-:W-:Y:S02]  /*11250*/  @!P5 IMAD.MOV R236, RZ, RZ, -R236 ;  /* 0x000000ffffecd224 */ /* 0x000fe400078e0aec */
[----:B0-----:R-:W-:-:S04]  /*11260*/  IMAD R2, R244, 0x2, R2 ;  /* 0x00000002f4027824 */ /* 0x001fc800078e0202 */
[----:B------:R-:W-:Y:S01]  /*11270*/  IMAD R125, R244, 0x4, R2 ;  /* 0x00000004f47d7824 */ /* 0x000fe200078e0202 */
[----:B------:R0:W-:Y:S01]  /*11280*/  STL [R1+0x114], R2 ;  /* 0x0001140201007387 */ /* 0x0001e20000100800 */
[----:B------:R-:W-:Y:S01]  /*11290*/  @!P3 IMAD.MOV R237, RZ, RZ, -R237 ;  /* 0x000000ffffedb224 */ /* 0x000fe200078e0aed */
[----:B------:R-:W-:Y:S01]  /*112a0*/  ISETP.GE.AND P3, PT, R251, RZ, PT ;  /* 0x000000fffb00720c */ /* 0x000fe20003f66270 */
[----:B------:R-:W-:Y:S02]  /*112b0*/  @!P2 IMAD.MOV R238, RZ, RZ, -R238 ;  /* 0x000000ffffeea224 */ /* 0x000fe400078e0aee */
[----:B------:R-:W-:Y:S01]  /*112c0*/  @!P0 IMAD.MOV R240, RZ, RZ, -R240 ;  /* 0x000000fffff08224 */ /* 0x000fe200078e0af0 */
[----:B0-----:R-:W2:Y:S01]  /*112d0*/  LDL.LU R2, [R1+0x24] ;  /* 0x0000240001027983 */ /* 0x001ea20000300800 */
[----:B------:R-:W-:-:S03]  /*112e0*/  ISETP.GE.AND P5, PT, R250, RZ, PT ;  /* 0x000000fffa00720c */ /* 0x000fc60003fa6270 */
[----:B------:R-:W4:Y:S01]  /*112f0*/  LDL.LU R252, [R1+0x20] ;  /* 0x0000200001fc7983 */ /* 0x000f220000300800 */
[----:B------:R-:W-:-:S03]  /*11300*/  ISETP.GE.AND P2, PT, R249, RZ, PT ;  /* 0x000000fff900720c */ /* 0x000fc60003f46270 */
[----:B------:R-:W4:Y:S01]  /*11310*/  LDL.LU R124, [R1+0x1c] ;  /* 0x00001c00017c7983 */ /* 0x000f220000300800 */
[----:B------:R-:W-:-:S03]  /*11320*/  @!P1 IMAD.MOV R241, RZ, RZ, -R241 ;  /* 0x000000fffff19224 */ /* 0x000fc600078e0af1 */
[----:B------:R0:W-:Y:S04]  /*11330*/  STL [R1+0x118], R125 ;  /* 0x0001187d01007387 */ /* 0x0001e80000100800 */
[----:B------:R-:W4:Y:S01]  /*11340*/  LDL.LU R250, [R1+0x18] ;  /* 0x0000180001fa7983 */ /* 0x000f220000300800 */
[----:B------:R-:W-:-:S03]  /*11350*/  ISETP.GE.AND P1, PT, R0, RZ, PT ;  /* 0x000000ff0000720c */ /* 0x000fc60003f26270 */
[----:B------:R-:W4:Y:S01]  /*11360*/  LDL.LU R251, [R1+0x14] ;  /* 0x0000140001fb7983 */ /* 0x000f220000300800 */
[----:B0-----:R-:W-:-:S03]  /*11370*/  IMAD R125, R244, 0x2, R125 ;  /* 0x00000002f47d7824 */ /* 0x001fc600078e027d */
[----:B------:R-:W4:Y:S01]  /*11380*/  LDL.LU R249, [R1+0x10] ;  /* 0x0000100001f97983 */ /* 0x000f220000300800 */
[----:B------:R-:W-:Y:S01]  /*11390*/  IMAD R244, R244, 0x2, R125 ;  /* 0x00000002f4f47824 */ /* 0x000fe200078e027d */
[----:B---3--:R-:W-:Y:S02]  /*113a0*/  ISETP.GE.AND P0, PT, R242, RZ, PT ;  /* 0x000000fff200720c */ /* 0x008fe40003f06270 */
[----:B------:R-:W3:Y:S04]  /*113b0*/  LDL.LU R242, [R1+0xfe4] ;  /* 0x000fe40001f27983 */ /* 0x000ee80000300800 */
[----:B------:R-:W2:Y:S04]  /*113c0*/  LDL.LU R0, [R1+0xfe0] ;  /* 0x000fe00001007983 */ /* 0x000ea80000300800 */
[----:B------:R0:W-:Y:S04]  /*113d0*/  STL [R1+0x11c], R125 ;  /* 0x00011c7d01007387 */ /* 0x0001e80000100800 */
[----:B0-----:R-:W4:Y:S01]  /*113e0*/  LDL.LU R125, [R1+0xfdc] ;  /* 0x000fdc00017d7983 */ /* 0x001f220000300800 */
[----:B------:R-:W-:-:S03]  /*113f0*/  @!P3 IMAD.MOV R243, RZ, RZ, -R243 ;  /* 0x000000fffff3b224 */ /* 0x000fc600078e0af3 */
[----:B------:R-:W-:Y:S01]  /*11400*/  STL [R1+0x120], R244 ;  /* 0x000120f401007387 */ /* 0x000fe20000100800 */
[----:B---3--:R-:W-:Y:S01]  /*11410*/  @!P5 IMAD.MOV R242, RZ, RZ, -R242 ;  /* 0x000000fffff2d224 */ /* 0x008fe200078e0af2 */
[----:B--2---:R-:W-:Y:S02]  /*11420*/  ISETP.GE.AND P5, PT, R0, RZ, PT ;  /* 0x000000ff0000720c */ /* 0x004fe40003fa6270 */
[----:B------:R0:W-:Y:S02]  /*11430*/  STL [R1+0xf78], R0 ;  /* 0x000f780001007387 */ /* 0x0001e40000100800 */
[----:B0-----:R-:W-:Y:S01]  /*11440*/  IMAD R0, RZ, RZ, -UR25 ;  /* 0x80000019ff007e24 */ /* 0x001fe2000f8e02ff */
[----:B----4-:R-:W-:Y:S02]  /*11450*/  ISETP.NE.AND P3, PT, R125, RZ, PT ;  /* 0x000000ff7d00720c */ /* 0x010fe40003f65270 */
[----:B------:R-:W-:Y:S01]  /*11460*/  LOP3.LUT R125, RZ, R125, RZ, 0x33, !PT ;  /* 0x0000007dff7d7212 */ /* 0x000fe200078e33ff */
[----:B------:R-:W-:-:S03]  /*11470*/  IMAD R244, R0, 0x2, R244 ;  /* 0x0000000200f47824 */ /* 0x000fc600078e02f4 */
[C---:B------:R-:W-:Y:S01]  /*11480*/  SEL R2, R125.reuse, R2, !P3 ;  /* 0x000000027d027207 */ /* 0x040fe20005800000 */
[----:B------:R-:W-:Y:S01]  /*11490*/  IMAD R0, R0, 0x2, R244 ;  /* 0x0000000200007824 */ /* 0x000fe200078e02f4 */
[C---:B------:R-:W-:Y:S01]  /*114a0*/  SEL R252, R125.reuse, R252, !P3 ;  /* 0x000000fc7dfc7207 */ /* 0x040fe20005800000 */
[----:B------:R0:W-:Y:S01]  /*114b0*/  STL [R1+0x124], R244 ;  /* 0x000124f401007387 */ /* 0x0001e20000100800 */
[C---:B------:R-:W-:Y:S02]  /*114c0*/  SEL R124, R125.reuse, R124, !P3 ;  /* 0x0000007c7d7c7207 */ /* 0x040fe40005800000 */
[C---:B------:R-:W-:Y:S02]  /*114d0*/  SEL R250, R125.reuse, R250, !P3 ;  /* 0x000000fa7dfa7207 */ /* 0x040fe40005800000 */
[C---:B------:R-:W-:Y:S01]  /*114e0*/  SEL R251, R125.reuse, R251, !P3 ;  /* 0x000000fb7dfb7207 */ /* 0x040fe20005800000 */
[----:B0-----:R-:W2:Y:S04]  /*114f0*/  LDL.LU R244, [R1+0xfd8] ;  /* 0x000fd80001f47983 */ /* 0x001ea80000300800 */
[----:B------:R0:W-:Y:S01]  /*11500*/  STL [R1+0x104], R2 ;  /* 0x0001040201007387 */ /* 0x0001e20000100800 */
[----:B------:R-:W-:-:S03]  /*11510*/  SEL R249, R125, R249, !P3 ;  /* 0x000000f97df97207 */ /* 0x000fc60005800000 */
[----:B0-----:R-:W3:Y:S04]  /*11520*/  LDL.LU R2, [R1+0xfd4] ;  /* 0x000fd40001027983 */ /* 0x001ee80000300800 */
[----:B------:R0:W-:Y:S04]  /*11530*/  STL [R1+0x100], R252 ;  /* 0x000100fc01007387 */ /* 0x0001e80000100800 */
[----:B0-----:R-:W4:Y:S04]  /*11540*/  LDL.LU R252, [R1+0xfd0] ;  /* 0x000fd00001fc7983 */ /* 0x001f280000300800 */
[----:B------:R0:W-:Y:S04]  /*11550*/  STL [R1+0xfc], R124 ;  /* 0x0000fc7c01007387 */ /* 0x0001e80000100800 */
[----:B0-----:R-:W2:Y:S04]  /*11560*/  LDL.LU R124, [R1+0xfcc] ;  /* 0x000fcc00017c7983 */ /* 0x001ea80000300800 */
[----:B------:R0:W-:Y:S04]  /*11570*/  STL [R1+0xf8], R250 ;  /* 0x0000f8fa01007387 */ /* 0x0001e80000100800 */
[----:B0-----:R-:W3:Y:S04]  /*11580*/  LDL.LU R250, [R1+0xfc8] ;  /* 0x000fc80001fa7983 */ /* 0x001ee80000300800 */
[----:B------:R0:W-:Y:S04]  /*11590*/  STL [R1+0xf4], R251 ;  /* 0x0000f4fb01007387 */ /* 0x0001e80000100800 */
[----:B0-----:R-:W4:Y:S04]  /*115a0*/  LDL.LU R251, [R1+0xfc4] ;  /* 0x000fc40001fb7983 */ /* 0x001f280000300800 */
[----:B------:R0:W-:Y:S04]  /*115b0*/  STL [R1+0xf0], R249 ;  /* 0x0000f0f901007387 */ /* 0x0001e80000100800 */
[----:B0-----:R-:W2:Y:S01]  /*115c0*/  LDL.LU R249, [R1+0xfc0] ;  /* 0x000fc00001f97983 */ /* 0x001ea20000300800 */
[----:B------:R-:W-:-:S02]  /*115d0*/  SEL R3, R125, R3, !P3 ;  /* 0x000000037d037207 */ /* 0x000fc40005800000 */
[C---:B------:R-:W-:Y:S02]  /*115e0*/  SEL R85, R125.reuse, R85, !P3 ;  /* 0x000000557d557207 */ /* 0x040fe40005800000 */
[C---:B---3--:R-:W-:Y:S02]  /*115f0*/  SEL R250, R125.reuse, R250, !P3 ;  /* 0x000000fa7dfa7207 */ /* 0x048fe40005800000 */
[C---:B----4-:R-:W-:Y:S02]  /*11600*/  SEL R251, R125.reuse, R251, !P3 ;  /* 0x000000fb7dfb7207 */ /* 0x050fe40005800000 */
[----:B--2---:R-:W-:-:S05]  /*11610*/  SEL R249, R125, R249, !P3 ;  /* 0x000000f97df97207 */ /* 0x004fca0005800000 */
[----:B------:R0:W-:Y:S04]  /*11620*/  STL [R1+0xec], R249 ;  /* 0x0000ecf901007387 */ /* 0x0001e80000100800 */
[----:B0-----:R-:W2:Y:S04]  /*11630*/  LDL.LU R249, [R1+0xfbc] ;  /* 0x000fbc0001f97983 */ /* 0x001ea80000300800 */
[----:B------:R0:W-:Y:S04]  /*11640*/  STL [R1+0xe8], R251 ;  /* 0x0000e8fb01007387 */ /* 0x0001e80000100800 */
[----:B------:R1:W-:Y:S01]  /*11650*/  STL [R1+0xe4], R250 ;  /* 0x0000e4fa01007387 */ /* 0x0003e20000100800 */
[----:B0-----:R-:W-:-:S02]  /*11660*/  SEL R251, R125, R124, !P3 ;  /* 0x0000007c7dfb7207 */ /* 0x001fc40005800000 */
[C---:B------:R-:W-:Y:S02]  /*11670*/  SEL R124, R125.reuse, R2, !P3 ;  /* 0x000000027d7c7207 */ /* 0x040fe40005800000 */
[C---:B-1----:R-:W-:Y:S01]  /*11680*/  SEL R250, R125.reuse, R252, !P3 ;  /* 0x000000fc7dfa7207 */ /* 0x042fe20005800000 */
[----:B------:R-:W-:Y:S01]  /*11690*/  STL [R1+0xe0], R251 ;  /* 0x0000e0fb01007387 */ /* 0x000fe20000100800 */
[----:B------:R-:W-:-:S03]  /*116a0*/  SEL R2, R125, R4, !P3 ;  /* 0x000000047d027207 */ /* 0x000fc60005800000 */
[----:B------:R-:W-:Y:S01]  /*116b0*/  STL [R1+0xdc], R250 ;  /* 0x0000dcfa01007387 */ /* 0x000fe20000100800 */
[----:B------:R-:W-:-:S03]  /*116c0*/  SEL R4, R125, R5, !P3 ;  /* 0x000000057d047207 */ /* 0x000fc60005800000 */
[----:B------:R-:W-:Y:S04]  /*116d0*/  STL [R1+0xd8], R124 ;  /* 0x0000d87c01007387 */ /* 0x000fe80000100800 */
[----:B------:R0:W-:Y:S04]  /*116e0*/  STL [R1+0xd4], R3 ;  /* 0x0000d40301007387 */ /* 0x0001e80000100800 */
[----:B------:R1:W-:Y:S01]  /*116f0*/  STL [R1+0xd0], R2 ;  /* 0x0000d00201007387 */ /* 0x0003e20000100800 */
[----:B0-----:R-:W-:-:S03]  /*11700*/  SEL R3, R125, R6, !P3 ;  /* 0x000000067d037207 */ /* 0x001fc60005800000 */
[----:B------:R0:W-:Y:S01]  /*11710*/  STL [R1+0xcc], R4 ;  /* 0x0000cc0401007387 */ /* 0x0001e20000100800 */
[----:B-1----:R-:W-:-:S03]  /*11720*/  SEL R2, R125, R7, !P3 ;  /* 0x000000077d027207 */ /* 0x002fc60005800000 */
[----:B------:R1:W-:Y:S04]  /*11730*/  STL [R1+0xc8], R3 ;  /* 0x0000c80301007387 */ /* 0x0003e80000100800 */
[----:B------:R3:W-:Y:S01]  /*11740*/  STL [R1+0xc4], R2 ;  /* 0x0000c40201007387 */ /* 0x0007e20000100800 */
[C---:B0-----:R-:W-:Y:S02]  /*11750*/  SEL R4, R125.reuse, R8, !P3 ;  /* 0x000000087d047207 */ /* 0x041fe40005800000 */
[----:B-1----:R-:W-:-:S03]  /*11760*/  SEL R3, R125, R9, !P3 ;  /* 0x000000097d037207 */ /* 0x002fc60005800000 */
[----:B------:R0:W-:Y:S01]  /*11770*/  STL [R1+0xc0], R4 ;  /* 0x0000c00401007387 */ /* 0x0001e20000100800 */
[----:B---3--:R-:W-:-:S03]  /*11780*/  SEL R2, R125, R10, !P3 ;  /* 0x0000000a7d027207 */ /* 0x008fc60005800000 */
        /* <DEDUP_REMOVED lines=60> */
[----:B------:R1:W-:Y:S01]  /*11b50*/  STL [R1+0x44], R3 ;  /* 0x0000440301007387 */ /* 0x0003e20000100800 */
[----:B------:R-:W-:-:S03]  /*11b60*/  SEL R19, R125, R43, !P3 ;  /* 0x0000002b7d137207 */ /* 0x000fc60005800000 */
[----:B------:R3:W-:Y:S01]  /*11b70*/  STL [R1+0x4], R2 ;  /* 0x0000040201007387 */ /* 0x0007e20000100800 */
[C---:B0-----:R-:W-:Y:S02]  /*11b80*/  SEL R4, R125.reuse, R66, !P3 ;  /* 0x000000427d047207 */ /* 0x041fe40005800000 */
[C---:B-1----:R-:W-:Y:S01]  /*11b90*/  SEL R3, R125.reuse, R67, !P3 ;  /* 0x000000437d037207 */ /* 0x042fe20005800000 */
[----:B------:R-:W0:Y:S01]  /*11ba0*/  S2R R43, SR_TID.X ;  /* 0x00000000002b7919 */ /* 0x000e220000002100 */
[C---:B---3--:R-:W-:Y:S01]  /*11bb0*/  SEL R2, R125.reuse, R68, !P3 ;  /* 0x000000447d027207 */ /* 0x048fe20005800000 */
[----:B------:R1:W-:Y:S04]  /*11bc0*/  STL [R1+0xc], R4 ;  /* 0x00000c0401007387 */ /* 0x0003e80000100800 */
[----:B------:R3:W-:Y:S04]  /*11bd0*/  STL [R1+0x1c], R3 ;  /* 0x00001c0301007387 */ /* 0x0007e80000100800 */
[----:B------:R4:W-:Y:S01]  /*11be0*/  STL [R1+0x40], R2 ;  /* 0x0000400201007387 */ /* 0x0009e20000100800 */
[----:B-1----:R-:W-:-:S02]  /*11bf0*/  SEL R4, R125, R69, !P3 ;  /* 0x000000457d047207 */ /* 0x002fc40005800000 */
[----:B---3--:R-:W-:-:S03]  /*11c00*/  SEL R3, R125, R70, !P3 ;  /* 0x000000467d037207 */ /* 0x008fc60005800000 */
[----:B------:R1:W-:Y:S01]  /*11c10*/  STL [R1+0x34], R4 ;  /* 0x0000340401007387 */ /* 0x0003e20000100800 */
[----:B----4-:R-:W-:-:S03]  /*11c20*/  SEL R2, R125, R71, !P3 ;  /* 0x000000477d027207 */ /* 0x010fc60005800000 */
[----:B------:R3:W-:Y:S04]  /*11c30*/  STL [R1+0x3c], R3 ;  /* 0x00003c0301007387 */ /* 0x0007e80000100800 */
[----:B------:R4:W-:Y:S01]  /*11c40*/  STL [R1+0x38], R2 ;  /* 0x0000380201007387 */ /* 0x0009e20000100800 */
[C---:B-1----:R-:W-:Y:S02]  /*11c50*/  SEL R4, R125.reuse, R72, !P3 ;  /* 0x000000487d047207 */ /* 0x042fe40005800000 */
        /* <DEDUP_REMOVED lines=9> */
[----:B------:R3:W-:Y:S01]  /*11cf0*/  STL [R1+0x18], R3 ;  /* 0x0000180301007387 */ /* 0x0007e20000100800 */
[----:B------:R-:W-:-:S03]  /*11d00*/  SEL R252, R125, R81, !P3 ;  /* 0x000000517dfc7207 */ /* 0x000fc60005800000 */
[----:B------:R4:W-:Y:S01]  /*11d10*/  STL [R1+0x14], R2 ;  /* 0x0000140201007387 */ /* 0x0009e20000100800 */
[C---:B-1----:R-:W-:Y:S02]  /*11d20*/  SEL R4, R125.reuse, R78, !P3 ;  /* 0x0000004e7d047207 */ /* 0x042fe40005800000 */
[----:B---3--:R-:W-:-:S03]  /*11d30*/  SEL R3, R125, R79, !P3 ;  /* 0x0000004f7d037207 */ /* 0x008fc60005800000 */
[----:B------:R-:W-:Y:S01]  /*11d40*/  STL [R1+0x10], R4 ;  /* 0x0000100401007387 */ /* 0x000fe20000100800 */
[C---:B------:R-:W-:Y:S02]  /*11d50*/  SEL R251, R125.reuse, R82, !P3 ;  /* 0x000000527dfb7207 */ /* 0x040fe40005800000 */
[C---:B----4-:R-:W-:Y:S01]  /*11d60*/  SEL R2, R125.reuse, R80, !P3 ;  /* 0x000000507d027207 */ /* 0x050fe20005800000 */
[----:B------:R0:W-:Y:S01]  /*11d70*/  STL [R1+0x8], R3 ;  /* 0x0000080301007387 */ /* 0x0001e20000100800 */
[C---:B------:R-:W-:Y:S02]  /*11d80*/  SEL R250, R125.reuse, R83, !P3 ;  /* 0x000000537dfa7207 */ /* 0x040fe40005800000 */
[----:B------:R-:W-:Y:S01]  /*11d90*/  SEL R124, R125, R84, !P3 ;  /* 0x000000547d7c7207 */ /* 0x000fe20005800000 */
[----:B------:R-:W-:Y:S04]  /*11da0*/  STL [R1+0xfa8], R252 ;  /* 0x000fa8fc01007387 */ /* 0x000fe80000100800 */
[----:B------:R1:W-:Y:S04]  /*11db0*/  STL [R1], R2 ;  /* 0x0000000201007387 */ /* 0x0003e80000100800 */
[----:B------:R-:W-:Y:S01]  /*11dc0*/  STL [R1+0xfac], R251 ;  /* 0x000facfb01007387 */ /* 0x000fe20000100800 */
[----:B0-----:R-:W-:-:S03]  /*11dd0*/  IMAD.SHL.U32 R3, R43, 0x8, RZ ;  /* 0x000000082b037824 */ /* 0x001fc600078e00ff */
[----:B------:R-:W-:Y:S01]  /*11de0*/  STL [R1+0xfb0], R250 ;  /* 0x000fb0fa01007387 */ /* 0x000fe20000100800 */
[----:B------:R-:W-:-:S03]  /*11df0*/  SEL R21, R125, R41, !P3 ;  /* 0x000000297d157207 */ /* 0x000fc60005800000 */
[----:B------:R-:W-:Y:S01]  /*11e00*/  STL [R1+0xfb4], R124 ;  /* 0x000fb47c01007387 */ /* 0x000fe20000100800 */
[----:B------:R-:W-:-:S03]  /*11e10*/  SEL R22, R125, R40, !P3 ;  /* 0x000000287d167207 */ /* 0x000fc60005800000 */
[----:B------:R-:W-:Y:S01]  /*11e20*/  STL [R1+0xfb8], R85 ;  /* 0x000fb85501007387 */ /* 0x000fe20000100800 */
[----:B------:R-:W-:-:S03]  /*11e30*/  SEL R24, R125, R39, !P3 ;  /* 0x000000277d187207 */ /* 0x000fc60005800000 */
[----:B------:R-:W-:Y:S01]  /*11e40*/  STL [R1+0xf7c], R0 ;  /* 0x000f7c0001007387 */ /* 0x000fe20000100800 */
[----:B------:R-:W-:-:S03]  /*11e50*/  SEL R25, R125, R38, !P3 ;  /* 0x000000267d197207 */ /* 0x000fc60005800000 */
[----:B------:R-:W3:Y:S01]  /*11e60*/  LDL.LU R41, [R1+0x104] ;  /* 0x0001040001297983 */ /* 0x000ee20000300800 */
[----:B------:R-:W-:-:S03]  /*11e70*/  SEL R26, R125, R37, !P3 ;  /* 0x000000257d1a7207 */ /* 0x000fc60005800000 */
[----:B------:R-:W4:Y:S01]  /*11e80*/  LDL.LU R40, [R1+0x100] ;  /* 0x0001000001287983 */ /* 0x000f220000300800 */
[----:B------:R-:W-:-:S03]  /*11e90*/  SEL R27, R125, R36, !P3 ;  /* 0x000000247d1b7207 */ /* 0x000fc60005800000 */
[----:B------:R-:W4:Y:S01]  /*11ea0*/  LDL.LU R39, [R1+0xfc] ;  /* 0x0000fc0001277983 */ /* 0x000f220000300800 */
[----:B------:R-:W-:-:S03]  /*11eb0*/  SEL R28, R125, R35, !P3 ;  /* 0x000000237d1c7207 */ /* 0x000fc60005800000 */
[----:B------:R0:W-:Y:S01]  /*11ec0*/  STL [R1+0xb74], R3 ;  /* 0x000b740301007387 */ /* 0x0001e20000100800 */
[----:B------:R-:W-:-:S03]  /*11ed0*/  SEL R29, R125, R34, !P3 ;  /* 0x000000227d1d7207 */ /* 0x000fc60005800000 */
[----:B------:R-:W4:Y:S01]  /*11ee0*/  LDL.LU R38, [R1+0xf8] ;  /* 0x0000f80001267983 */ /* 0x000f220000300800 */
[----:B------:R-:W-:-:S03]  /*11ef0*/  SEL R30, R125, R33, !P3 ;  /* 0x000000217d1e7207 */ /* 0x000fc60005800000 */
[----:B------:R-:W4:Y:S01]  /*11f00*/  LDL.LU R37, [R1+0xf4] ;  /* 0x0000f40001257983 */ /* 0x000f220000300800 */
[----:B------:R-:W-:-:S03]  /*11f10*/  SEL R31, R125, R32, !P3 ;  /* 0x000000207d1f7207 */ /* 0x000fc60005800000 */
[----:B------:R-:W4:Y:S04]  /*11f20*/  LDL.LU R36, [R1+0xf0] ;  /* 0x0000f00001247983 */ /* 0x000f280000300800 */
[----:B------:R-:W4:Y:S04]  /*11f30*/  LDL.LU R35, [R1+0xec] ;  /* 0x0000ec0001237983 */ /* 0x000f280000300800 */
[----:B------:R-:W4:Y:S04]  /*11f40*/  LDL.LU R34, [R1+0xe8] ;  /* 0x0000e80001227983 */ /* 0x000f280000300800 */
[----:B------:R-:W4:Y:S04]  /*11f50*/  LDL.LU R33, [R1+0xe4] ;  /* 0x0000e40001217983 */ /* 0x000f280000300800 */
[----:B------:R-:W4:Y:S01]  /*11f60*/  LDL.LU R32, [R1+0xe0] ;  /* 0x0000e00001207983 */ /* 0x000f220000300800 */
[----:B-1----:R-:W1:Y:S01]  /*11f70*/  S2R R2, SR_TID.X ;  /* 0x0000000000027919 */ /* 0x002e620000002100 */
[C---:B------:R-:W-:Y:S01]  /*11f80*/  SEL R20, R125.reuse, R42, !P3 ;  /* 0x0000002a7d147207 */ /* 0x040fe20005800000 */
[----:B------:R-:W-:Y:S01]  /*11f90*/  IMAD R42, RZ, RZ, -UR25 ;  /* 0x80000019ff2a7e24 */ /* 0x000fe2000f8e02ff */
[----:B------:R-:W-:-:S03]  /*11fa0*/  SEL R18, R125, R44, !P3 ;  /* 0x0000002c7d127207 */ /* 0x000fc60005800000 */
[----:B------:R-:W-:-:S04]  /*11fb0*/  IMAD R74, R42, 0x2, R0 ;  /* 0x000000022a4a7824 */ /* 0x000fc800078e0200 */
[----:B------:R-:W-:Y:S01]  /*11fc0*/  IMAD R75, R42, 0x2, R74 ;  /* 0x000000022a4b7824 */ /* 0x000fe200078e024a */
[----:B------:R-:W-:-:S03]  /*11fd0*/  LOP3.LUT R23, R3, 0x30, RZ, 0xc0, !PT ;  /* 0x0000003003177812 */ /* 0x000fc600078ec0ff */
[C---:B------:R-:W-:Y:S01]  /*11fe0*/  IMAD R76, R42.reuse, 0x4, R75 ;  /* 0x000000042a4c7824 */ /* 0x040fe200078e024b */
[----:B------:R-:W-:Y:S01]  /*11ff0*/  SHF.R.U32.HI R43, RZ, 0x6, R43 ;  /* 0x00000006ff2b7819 */ /* 0x000fe2000001162b */
[----:B------:R-:W-:Y:S02]  /*12000*/  @!P0 IMAD.MOV R246, RZ, RZ, -R246 ;  /* 0x000000fffff68224 */ /* 0x000fe400078e0af6 */
[----:B------:R-:W-:Y:S02]  /*12010*/  @!P1 IMAD.MOV R247, RZ, RZ, -R247 ;  /* 0x000000fffff79224 */ /* 0x000fe400078e0af7 */
[----:B------:R-:W-:Y:S01]  /*12020*/  IMAD R77, R42, 0x2, R76 ;  /* 0x000000022a4d7824 */ /* 0x000fe200078e024c */
[----:B-1----:R-:W-:Y:S01]  /*12030*/  LOP3.LUT R44, R2, 0x3f, RZ, 0xc0, !PT ;  /* 0x0000003f022c7812 */ /* 0x002fe200078ec0ff */
[----:B--2---:R-:W-:Y:S01]  /*12040*/  IMAD R2, R249, UR6, RZ ;  /* 0x00000006f9027c24 */ /* 0x004fe2000f8e02ff */
[----:B------:R-:W-:-:S03]  /*12050*/  ULDC.64 UR6, c[0x0][0x210] ;  /* 0x0000840000067ab9 */ /* 0x000fc60000000a00 */
[----:B------:R-:W-:Y:S01]  /*12060*/  IMAD R4, R44, UR26, RZ ;  /* 0x0000001a2c047c24 */ /* 0x000fe2000f8e02ff */
[----:B0-----:R-:W-:Y:S01]  /*12070*/  IADD3 R3, P1, R2, UR6, RZ ;  /* 0x0000000602037c10 */ /* 0x001fe2000ff3e0ff */
[----:B------:R-:W-:-:S03]  /*12080*/  IMAD R23, R44, 0x40, R23 ;  /* 0x000000402c177824 */ /* 0x000fc600078e0217 */
[----:B------:R-:W-:Y:S01]  /*12090*/  IADD3 R5, P0, R4, UR4, RZ ;  /* 0x0000000404057c10 */ /* 0x000fe2000ff1e0ff */
[----:B------:R-:W-:Y:S01]  /*120a0*/  IMAD R79, R42, 0x2, R77 ;  /* 0x000000022a4f7824 */ /* 0x000fe200078e024d */
[----:B------:R-:W-:Y:S01]  /*120b0*/  SGXT.U32 R43, R43, 0x1 ;  /* 0x000000012b2b781a */ /* 0x000fe20000000000 */
[----:B------:R-:W-:Y:S01]  /*120c0*/  STL [R1+0xf80], R74 ;  /* 0x000f804a01007387 */ /* 0x000fe20000100800 */
[----:B------:R-:W-:Y:S02]  /*120d0*/  LEA.HI.X.SX32 R4, R4, UR5, 0x1, P0 ;  /* 0x0000000504047c11 */ /* 0x000fe400080f0eff */
[----:B------:R-:W-:Y:S01]  /*120e0*/  LEA.HI.X.SX32 R2, R2, UR7, 0x1, P1 ;  /* 0x0000000702027c11 */ /* 0x000fe200088f0eff */
[----:B------:R-:W-:Y:S01]  /*120f0*/  STL [R1+0xf84], R75 ;  /* 0x000f844b01007387 */ /* 0x000fe20000100800 */
[----:B------:R-:W-:Y:S01]  /*12100*/  LOP3.LUT R23, R23, R43, RZ, 0xfc, !PT ;  /* 0x0000002b17177212 */ /* 0x000fe200078efcff */
[----:B------:R-:W-:Y:S01]  /*12110*/  IMAD R78, R42, 0x2, R79 ;  /* 0x000000022a4e7824 */ /* 0x000fe200078e024f */
[C---:B------:R-:W-:Y:S01]  /*12120*/  SEL R6, R125.reuse, R56, !P3 ;  /* 0x000000387d067207 */ /* 0x040fe20005800000 */
[----:B------:R-:W-:Y:S01]  /*12130*/  STL [R1+0xf88], R3 ;  /* 0x000f880301007387 */ /* 0x000fe20000100800 */
[----:B------:R-:W-:Y:S01]  /*12140*/  SEL R7, R125, R55, !P3 ;  /* 0x000000377d077207 */ /* 0x000fe20005800000 */
[----:B------:R-:W-:-:S02]  /*12150*/  ULDC UR4, c[0x0][0x240] ;  /* 0x0000900000047ab9 */ /* 0x000fc40000000800 */
[----:B------:R-:W-:Y:S04]  /*12160*/  STL [R1+0xf8c], R76 ;  /* 0x000f8c4c01007387 */ /* 0x000fe80000100800 */
[----:B------:R-:W-:Y:S04]  /*12170*/  STL [R1+0xfa4], R4 ;  /* 0x000fa40401007387 */ /* 0x000fe80000100800 */
[----:B------:R-:W-:Y:S04]  /*12180*/  STL [R1+0xf90], R2 ;  /* 0x000f900201007387 */ /* 0x000fe80000100800 */
[----:B------:R-:W-:Y:S04]  /*12190*/  STL [R1+0xf94], R77 ;  /* 0x000f944d01007387 */ /* 0x000fe80000100800 */
[----:B------:R-:W-:Y:S04]  /*121a0*/  STL [R1+0xf98], R23 ;  /* 0x000f981701007387 */ /* 0x000fe80000100800 */
[----:B------:R-:W-:Y:S04]  /*121b0*/  STL [R1+0xfa0], R78 ;  /* 0x000fa04e01007387 */ /* 0x000fe80000100800 */
[----:B------:R0:W-:Y:S04]  /*121c0*/  STL [R1+0xf9c], R79 ;  /* 0x000f9c4f01007387 */ /* 0x0001e80000100800 */
[----:B------:R-:W2:Y:S04]  /*121d0*/  LDL.LU R62, [R1+0xdc] ;  /* 0x0000dc00013e7983 */ /* 0x000ea80000300800 */
[----:B------:R-:W2:Y:S04]  /*121e0*/  LDL.LU R61, [R1+0xd8] ;  /* 0x0000d800013d7983 */ /* 0x000ea80000300800 */
[----:B------:R-:W2:Y:S04]  /*121f0*/  LDL.LU R60, [R1+0xd4] ;  /* 0x0000d400013c7983 */ /* 0x000ea80000300800 */
[----:B------:R-:W2:Y:S01]  /*12200*/  LDL.LU R59, [R1+0xd0] ;  /* 0x0000d000013b7983 */ /* 0x000ea20000300800 */
[----:B------:R-:W-:-:S03]  /*12210*/  SEL R8, R125, R54, !P3 ;  /* 0x000000367d087207 */ /* 0x000fc60005800000 */
        /* <DEDUP_REMOVED lines=18> */
[----:B------:R-:W2:Y:S04]  /*12340*/  LDL.LU R49, [R1+0xa8] ;  /* 0x0000a80001317983 */ /* 0x000ea80000300800 */
[----:B------:R-:W2:Y:S04]  /*12350*/  LDL.LU R48, [R1+0xa4] ;  /* 0x0000a40001307983 */ /* 0x000ea80000300800 */
[----:B------:R-:W2:Y:S04]  /*12360*/  LDL.LU R47, [R1+0xa0] ;  /* 0x0000a000012f7983 */ /* 0x000ea80000300800 */
[----:B------:R-:W2:Y:S04]  /*12370*/  LDL.LU R46, [R1+0x9c] ;  /* 0x00009c00012e7983 */ /* 0x000ea80000300800 */
[----:B------:R-:W2:Y:S04]  /*12380*/  LDL.LU R45, [R1+0x98] ;  /* 0x00009800012d7983 */ /* 0x000ea80000300800 */
[----:B------:R-:W2:Y:S04]  /*12390*/  LDL.LU R44, [R1+0x94] ;  /* 0x00009400012c7983 */ /* 0x000ea80000300800 */
[----:B------:R-:W2:Y:S04]  /*123a0*/  LDL.LU R43, [R1+0x90] ;  /* 0x00009000012b7983 */ /* 0x000ea80000300800 */
[----:B------:R-:W2:Y:S01]  /*123b0*/  LDL.LU R42, [R1+0x8c] ;  /* 0x00008c00012a7983 */ /* 0x000ea20000300800 */
[----:B------:R-:W-:-:S02]  /*123c0*/  @!P2 IMAD.MOV R244, RZ, RZ, -R244 ;  /* 0x000000fffff4a224 */ /* 0x000fc400078e0af4 */
[----:B------:R-:W-:Y:S02]  /*123d0*/  @!P4 IMAD.MOV R245, RZ, RZ, -R245 ;  /* 0x000000fffff5c224 */ /* 0x000fe400078e0af5 */
[----:B------:R-:W-:Y:S01]  /*123e0*/  @!P5 IMAD.MOV R248, RZ, RZ, -R248 ;  /* 0x000000fffff8d224 */ /* 0x000fe200078e0af8 */
[C---:B------:R-:W-:Y:S02]  /*123f0*/  SEL R86, R125.reuse, R86, !P3 ;  /* 0x000000567d567207 */ /* 0x040fe40005800000 */
[C---:B------:R-:W-:Y:S02]  /*12400*/  SEL R87, R125.reuse, R87, !P3 ;  /* 0x000000577d577207 */ /* 0x040fe40005800000 */
[C---:B------:R-:W-:Y:S02]  /*12410*/  SEL R88, R125.reuse, R88, !P3 ;  /* 0x000000587d587207 */ /* 0x040fe40005800000 */
[C---:B------:R-:W-:Y:S02]  /*12420*/  SEL R89, R125.reuse, R89, !P3 ;  /* 0x000000597d597207 */ /* 0x040fe40005800000 */
[----:B------:R-:W-:-:S02]  /*12430*/  SEL R90, R125, R90, !P3 ;  /* 0x0000005a7d5a7207 */ /* 0x000fc40005800000 */
[C---:B------:R-:W-:Y:S02]  /*12440*/  SEL R91, R125.reuse, R91, !P3 ;  /* 0x0000005b7d5b7207 */ /* 0x040fe40005800000 */
        /* <DEDUP_REMOVED lines=29> */
[----:B------:R-:W-:Y:S01]  /*12620*/  SEL R121, R125, R121, !P3 ;  /* 0x000000797d797207 */ /* 0x000fe20005800000 */
[----:B---3--:R-:W-:Y:S02]  /*12630*/  IMAD R72, R41, UR4, RZ ;  /* 0x0000000429487c24 */ /* 0x008fe4000f8e02ff */
[----:B------:R-:W3:Y:S01]  /*12640*/  LDL.LU R41, [R1+0x88] ;  /* 0x0000880001297983 */ /* 0x000ee20000300800 */
[----:B----4-:R-:W-:-:S03]  /*12650*/  IMAD R71, R40, UR4, RZ ;  /* 0x0000000428477c24 */ /* 0x010fc6000f8e02ff */
[----:B------:R-:W4:Y:S01]  /*12660*/  LDL.LU R40, [R1+0x84] ;  /* 0x0000840001287983 */ /* 0x000f220000300800 */
[----:B------:R-:W-:-:S03]  /*12670*/  IMAD R70, R39, UR4, RZ ;  /* 0x0000000427467c24 */ /* 0x000fc6000f8e02ff */
        /* <DEDUP_REMOVED lines=14> */
[----:B------:R-:W4:Y:S04]  /*12760*/  LDL.LU R32, [R1+0x64] ;  /* 0x0000640001207983 */ /* 0x000f280000300800 */
[----:B------:R-:W4:Y:S01]  /*12770*/  LDL.LU R73, [R1+0x60] ;  /* 0x0000600001497983 */ /* 0x000f220000300800 */
[----:B------:R-:W-:-:S03]  /*12780*/  SEL R122, R125, R122, !P3 ;  /* 0x0000007a7d7a7207 */ /* 0x000fc60005800000 */
[----:B------:R-:W4:Y:S01]  /*12790*/  LDL.LU R80, [R1+0x5c] ;  /* 0x00005c0001507983 */ /* 0x000f220000300800 */
[----:B------:R-:W-:-:S03]  /*127a0*/  SEL R123, R125, R123, !P3 ;  /* 0x0000007b7d7b7207 */ /* 0x000fc60005800000 */
[----:B------:R-:W4:Y:S01]  /*127b0*/  LDL.LU R81, [R1+0x58] ;  /* 0x0000580001517983 */ /* 0x000f220000300800 */
[C---:B------:R-:W-:Y:S02]  /*127c0*/  SEL R126, R125.reuse, R126, !P3 ;  /* 0x0000007e7d7e7207 */ /* 0x040fe40005800000 */
[C---:B------:R-:W-:Y:S01]  /*127d0*/  SEL R127, R125.reuse, R127, !P3 ;  /* 0x0000007f7d7f7207 */ /* 0x040fe20005800000 */
[----:B------:R-:W4:Y:S01]  /*127e0*/  LDL.LU R82, [R1+0x54] ;  /* 0x0000540001527983 */ /* 0x000f220000300800 */
[C---:B------:R-:W-:Y:S02]  /*127f0*/  SEL R128, R125.reuse, R128, !P3 ;  /* 0x000000807d807207 */ /* 0x040fe40005800000 */
[C---:B------:R-:W-:Y:S01]  /*12800*/  SEL R129, R125.reuse, R129, !P3 ;  /* 0x000000817d817207 */ /* 0x040fe20005800000 */
[----:B------:R-:W4:Y:S01]  /*12810*/  LDL.LU R83, [R1+0x50] ;  /* 0x0000500001537983 */ /* 0x000f220000300800 */
[C---:B------:R-:W-:Y:S02]  /*12820*/  SEL R130, R125.reuse, R130, !P3 ;  /* 0x000000827d827207 */ /* 0x040fe40005800000 */
[C---:B------:R-:W-:Y:S01]  /*12830*/  SEL R131, R125.reuse, R131, !P3 ;  /* 0x000000837d837207 */ /* 0x040fe20005800000 */
[----:B------:R-:W4:Y:S01]  /*12840*/  LDL.LU R84, [R1+0x4c] ;  /* 0x00004c0001547983 */ /* 0x000f220000300800 */
        /* <DEDUP_REMOVED lines=116> */
[----:B------:R-:W-:Y:S02]  /*12f90*/  SEL R125, R125, R247, !P3 ;  /* 0x000000f77d7d7207 */ /* 0x000fe40005800000 */
[----:B------:R-:W4:Y:S04]  /*12fa0*/  LDL.LU R247, [R1+0x48] ;  /* 0x0000480001f77983 */ /* 0x000f280000300800 */
[----:B------:R-:W4:Y:S04]  /*12fb0*/  LDL.LU R249, [R1+0x44] ;  /* 0x0000440001f97983 */ /* 0x000f280000300800 */
[----:B------:R-:W2:Y:S04]  /*12fc0*/  LDL.LU R85, [R1+0x4] ;  /* 0x0000040001557983 */ /* 0x000ea80000300800 */
[----:B------:R-:W3:Y:S04]  /*12fd0*/  LDL.LU R124, [R1+0xc] ;  /* 0x00000c00017c7983 */ /* 0x000ee80000300800 */
[----:B------:R-:W4:Y:S04]  /*12fe0*/  LDL.LU R250, [R1+0x1c] ;  /* 0x00001c0001fa7983 */ /* 0x000f280000300800 */
[----:B------:R-:W4:Y:S04]  /*12ff0*/  LDL.LU R251, [R1+0x40] ;  /* 0x0000400001fb7983 */ /* 0x000f280000300800 */
[----:B------:R-:W4:Y:S04]  /*13000*/  LDL.LU R252, [R1+0x34] ;  /* 0x0000340001fc7983 */ /* 0x000f280000300800 */
[----:B0-----:R-:W4:Y:S04]  /*13010*/  LDL.LU R79, [R1+0x3c] ;  /* 0x00003c00014f7983 */ /* 0x001f280000300800 */
[----:B------:R-:W4:Y:S04]  /*13020*/  LDL.LU R78, [R1+0x38] ;  /* 0x00003800014e7983 */ /* 0x000f280000300800 */
        /* <DEDUP_REMOVED lines=8> */
[----:B------:R-:W4:Y:S01]  /*130b0*/  LDL.LU R0, [R1] ;  /* 0x0000000001007983 */ /* 0x000f220000300800 */
[----:B--2---:R-:W-:-:S02]  /*130c0*/  IMAD R85, R85, UR4, RZ ;  /* 0x0000000455557c24 */ /* 0x004fc4000f8e02ff */
[----:B---3--:R-:W-:-:S03]  /*130d0*/  IMAD R124, R124, UR4, RZ ;  /* 0x000000047c7c7c24 */ /* 0x008fc6000f8e02ff */
[----:B------:R0:W-:Y:S01]  /*130e0*/  STL [R1+0x4], R85 ;  /* 0x0000045501007387 */ /* 0x0001e20000100800 */
[----:B----4-:R-:W-:Y:S02]  /*130f0*/  IMAD R250, R250, UR4, RZ ;  /* 0x00000004fafa7c24 */ /* 0x010fe4000f8e02ff */
[----:B------:R-:W-:Y:S01]  /*13100*/  IMAD R251, R251, UR4, RZ ;  /* 0x00000004fbfb7c24 */ /* 0x000fe2000f8e02ff */
[----:B0-----:R-:W2:Y:S01]  /*13110*/  LDL.LU R85, [R1+0xfb8] ;  /* 0x000fb80001557983 */ /* 0x001ea20000300800 */
[----:B------:R-:W-:-:S03]  /*13120*/  IMAD R252, R252, UR4, RZ ;  /* 0x00000004fcfc7c24 */ /* 0x000fc6000f8e02ff */
[----:B------:R0:W-:Y:S01]  /*13130*/  STL [R1+0xc], R124 ;  /* 0x00000c7c01007387 */ /* 0x0001e20000100800 */
[----:B------:R-:W-:-:S03]  /*13140*/  IMAD R79, R79, UR4, RZ ;  /* 0x000000044f4f7c24 */ /* 0x000fc6000f8e02ff */
[----:B0-----:R-:W3:Y:S04]  /*13150*/  LDL.LU R124, [R1+0xfb4] ;  /* 0x000fb400017c7983 */ /* 0x001ee80000300800 */
[----:B------:R0:W-:Y:S04]  /*13160*/  STL [R1+0x1c], R250 ;  /* 0x00001cfa01007387 */ /* 0x0001e80000100800 */
[----:B0-----:R-:W4:Y:S04]  /*13170*/  LDL.LU R250, [R1+0xfb0] ;  /* 0x000fb00001fa7983 */ /* 0x001f280000300800 */
[----:B------:R0:W-:Y:S04]  /*13180*/  STL [R1+0x28], R251 ;  /* 0x000028fb01007387 */ /* 0x0001e80000100800 */
[----:B0-----:R-:W2:Y:S04]  /*13190*/  LDL.LU R251, [R1+0xfac] ;  /* 0x000fac0001fb7983 */ /* 0x001ea80000300800 */
[----:B------:R0:W-:Y:S04]  /*131a0*/  STL [R1+0x34], R252 ;  /* 0x000034fc01007387 */ /* 0x0001e80000100800 */
[----:B0-----:R-:W3:Y:S04]  /*131b0*/  LDL.LU R252, [R1+0xfa8] ;  /* 0x000fa80001fc7983 */ /* 0x001ee80000300800 */
[----:B------:R0:W-:Y:S02]  /*131c0*/  STL [R1+0x3c], R79 ;  /* 0x00003c4f01007387 */ /* 0x0001e40000100800 */
[----:B0-----:R-:W-:-:S02]  /*131d0*/  IMAD R79, R23, UR4, RZ ;  /* 0x00000004174f7c24 */ /* 0x001fc4000f8e02ff */
[----:B------:R-:W-:Y:S02]  /*131e0*/  IMAD R23, R77, UR4, RZ ;  /* 0x000000044d177c24 */ /* 0x000fe4000f8e02ff */
[----:B------:R-:W-:Y:S02]  /*131f0*/  IMAD R77, R2, UR4, RZ ;  /* 0x00000004024d7c24 */ /* 0x000fe4000f8e02ff */
[----:B------:R-:W-:Y:S01]  /*13200*/  IMAD R2, R4, UR4, RZ ;  /* 0x0000000404027c24 */ /* 0x000fe2000f8e02ff */
[----:B------:R-:W-:-:S05]  /*13210*/  IADD3 R4, P2, R72, R5, RZ ;  /* 0x0000000548047210 */ /* 0x000fca0007f5e0ff */
[----:B------:R0:W-:Y:S02]  /*13220*/  STL [R1+0x204], R4 ;  /* 0x0002040401007387 */ /* 0x0001e40000100800 */
[----:B0-----:R-:W-:-:S05]  /*13230*/  IADD3 R4, P6, R71, R5, RZ ;  /* 0x0000000547047210 */ /* 0x001fca0007fde0ff */
        /* <DEDUP_REMOVED lines=8> */
[----:B------:R0:W-:Y:S04]  /*132c0*/  STL [R1+0x22c], R4 ;  /* 0x00022c0401007387 */ /* 0x0001e80000100800 */
[----:B0-----:R-:W4:Y:S01]  /*132d0*/  LDL.LU R4, [R1+0xfa4] ;  /* 0x000fa40001047983 */ /* 0x001f220000300800 */
[----:B------:R-:W-:Y:S02]  /*132e0*/  IMAD R62, R62, UR4, RZ ;  /* 0x000000043e3e7c24 */ /* 0x000fe4000f8e02ff */
[----:B------:R-:W-:Y:S02]  /*132f0*/  IMAD R61, R61, UR4, RZ ;  /* 0x000000043d3d7c24 */ /* 0x000fe4000f8e02ff */
[----:B------:R-:W-:Y:S02]  /*13300*/  IMAD R60, R60, UR4, RZ ;  /* 0x000000043c3c7c24 */ /* 0x000fe4000f8e02ff */
[----:B------:R-:W-:-:S02]  /*13310*/  IMAD R59, R59, UR4, RZ ;  /* 0x000000043b3b7c24 */ /* 0x000fc4000f8e02ff */
[----:B------:R-:W-:Y:S02]  /*13320*/  IMAD R58, R58, UR4, RZ ;  /* 0x000000043a3a7c24 */ /* 0x000fe4000f8e02ff */
[----:B------:R-:W-:Y:S02]  /*13330*/  IMAD R57, R57, UR4, RZ ;  /* 0x0000000439397c24 */ /* 0x000fe4000f8e02ff */
        /* <DEDUP_REMOVED lines=47> */
[----:B------:R-:W-:Y:S01]  /*13630*/  IMAD R8, R8, UR4, RZ ;  /* 0x0000000408087c24 */ /* 0x000fe2000f8e02ff */
[----:B----4-:R-:W-:-:S05]  /*13640*/  LEA.HI.X.SX32 R72, R72, R4, 0x1, P2 ;  /* 0x0000000448487211 */ /* 0x010fca00010f0eff */
[----:B------:R0:W-:Y:S01]  /*13650*/  STL [R1+0x200], R72 ;  /* 0x0002004801007387 */ /* 0x0001e20000100800 */
[----:B------:R-:W-:Y:S02]  /*13660*/  LEA.HI.X.SX32 R70, R70, R4, 0x1, P1 ;  /* 0x0000000446467211 */ /* 0x000fe400008f0eff */
[----:B0-----:R-:W-:-:S05]  /*13670*/  IADD3 R72, P3, R66, R5, RZ ;  /* 0x0000000542487210 */ /* 0x001fca0007f7e0ff */
[----:B------:R0:W-:Y:S02]  /*13680*/  STL [R1+0x234], R72 ;  /* 0x0002344801007387 */ /* 0x0001e40000100800 */
[----:B0-----:R-:W-:Y:S02]  /*13690*/  LEA.HI.X.SX32 R72, R71, R4, 0x1, P6 ;  /* 0x0000000447487211 */ /* 0x001fe400030f0eff */
[----:B------:R-:W-:-:S03]  /*136a0*/  IADD3 R71, P2, R65, R5, RZ ;  /* 0x0000000541477210 */ /* 0x000fc60007f5e0ff */
[----:B------:R0:W-:Y:S04]  /*136b0*/  STL [R1+0x208], R72 ;  /* 0x0002084801007387 */ /* 0x0001e80000100800 */
[----:B------:R1:W-:Y:S04]  /*136c0*/  STL [R1+0x23c], R71 ;  /* 0x00023c4701007387 */ /* 0x0003e80000100800 */
[----:B------:R4:W-:Y:S01]  /*136d0*/  STL [R1+0x210], R70 ;  /* 0x0002104601007387 */ /* 0x0009e20000100800 */
[----:B0-----:R-:W-:Y:S02]  /*136e0*/  IADD3 R72, P1, R64, R5, RZ ;  /* 0x0000000540487210 */ /* 0x001fe40007f3e0ff */
[----:B-1----:R-:W-:-:S02]  /*136f0*/  LEA.HI.X.SX32 R71, R69, R4, 0x1, P0 ;  /* 0x0000000445477211 */ /* 0x002fc400000f0eff */
[-C--:B------:R-:W-:Y:S02]  /*13700*/  LEA.HI.X.SX32 R69, R68, R4.reuse, 0x1, P4 ;  /* 0x0000000444457211 */ /* 0x080fe400020f0eff */
[-C--:B----4-:R-:W-:Y:S01]  /*13710*/  IADD3 R70, P0, R63, R5.reuse, RZ ;  /* 0x000000053f467210 */ /* 0x090fe20007f1e0ff */
[----:B------:R-:W-:Y:S01]  /*13720*/  STL [R1+0x244], R72 ;  /* 0x0002444801007387 */ /* 0x000fe20000100800 */
[-C--:B------:R-:W-:Y:S02]  /*13730*/  IADD3 R68, P4, R62, R5.reuse, RZ ;  /* 0x000000053e447210 */ /* 0x080fe40007f9e0ff */
[----:B------:R-:W-:Y:S01]  /*13740*/  LEA.HI.X.SX32 R67, R67, R4, 0x1, P5 ;  /* 0x0000000443437211 */ /* 0x000fe200028f0eff */
[----:B------:R-:W-:Y:S04]  /*13750*/  STL [R1+0x218], R71 ;  /* 0x0002184701007387 */ /* 0x000fe80000100800 */
[----:B------:R-:W-:Y:S04]  /*13760*/  STL [R1+0x24c], R70 ;  /* 0x00024c4601007387 */ /* 0x000fe80000100800 */
[----:B------:R0:W-:Y:S04]  /*13770*/  STL [R1+0x220], R69 ;  /* 0x0002204501007387 */ /* 0x0001e80000100800 */
[----:B------:R1:W-:Y:S04]  /*13780*/  STL [R1+0x254], R68 ;  /* 0x0002544401007387 */ /* 0x0003e80000100800 */
[----:B------:R4:W-:Y:S01]  /*13790*/  STL [R1+0x228], R67 ;  /* 0x0002284301007387 */ /* 0x0009e20000100800 */
[----:B0-----:R-:W-:-:S02]  /*137a0*/  IADD3 R69, P5, R61, R5, RZ ;  /* 0x000000053d457210 */ /* 0x001fc40007fbe0ff */
[-C--:B-1----:R-:W-:Y:S02]  /*137b0*/  LEA.HI.X.SX32 R68, R66, R4.reuse, 0x1, P3 ;  /* 0x0000000442447211 */ /* 0x082fe400018f0eff */
        /* <DEDUP_REMOVED lines=191> */
[----:B-1----:R-:W-:-:S03]  /*143b0*/  LEA.HI.X.SX32 R19, R17, R4, 0x1, P3 ;  /* 0x0000000411137211 */ /* 0x002fc600018f0eff */
[----:B------:R-:W-:Y:S01]  /*143c0*/  STL [R1+0x3e0], R20 ;  /* 0x0003e01401007387 */ /* 0x000fe20000100800 */
[----:B----4-:R-:W-:-:S03]  /*143d0*/  IADD3 R18, P3, R11, R5, RZ ;  /* 0x000000050b127210 */ /* 0x010fc60007f7e0ff */
[----:B------:R-:W-:Y:S01]  /*143e0*/  STL [R1+0x3b4], R19 ;  /* 0x0003b41301007387 */ /* 0x000fe20000100800 */
[-C--:B------:R-:W-:Y:S02]  /*143f0*/  LEA.HI.X.SX32 R17, R16, R4.reuse, 0x1, P2 ;  /* 0x0000000410117211 */ /* 0x080fe400010f0eff */
[----:B------:R-:W-:Y:S01]  /*14400*/  IADD3 R16, P2, R10, R5, RZ ;  /* 0x000000050a107210 */ /* 0x000fe20007f5e0ff */
[----:B------:R-:W-:Y:S01]  /*14410*/  STL [R1+0x3e8], R18 ;  /* 0x0003e81201007387 */ /* 0x000fe20000100800 */
[----:B------:R-:W-:-:S03]  /*14420*/  LEA.HI.X.SX32 R15, R15, R4, 0x1, P1 ;  /* 0x000000040f0f7211 */ /* 0x000fc600008f0eff */
[----:B------:R-:W4:Y:S04]  /*14430*/  LDL.LU R67, [R1+0x4] ;  /* 0x0000040001437983 */ /* 0x000f280000300800 */
[----:B------:R-:W-:Y:S04]  /*14440*/  STL [R1+0x3bc], R17 ;  /* 0x0003bc1101007387 */ /* 0x000fe80000100800 */
[----:B------:R0:W-:Y:S04]  /*14450*/  STL [R1+0x3f0], R16 ;  /* 0x0003f01001007387 */ /* 0x0001e80000100800 */
[----:B------:R-:W4:Y:S04]  /*14460*/  LDL.LU R68, [R1+0xc] ;  /* 0x00000c0001447983 */ /* 0x000f280000300800 */
[----:B------:R1:W-:Y:S01]  /*14470*/  STL [R1+0x3c4], R15 ;  /* 0x0003c40f01007387 */ /* 0x0003e20000100800 */
[----:B0-----:R-:W-:-:S03]  /*14480*/  IADD3 R16, P1, R9, R5, RZ ;  /* 0x0000000509107210 */ /* 0x001fc60007f3e0ff */
[----:B------:R-:W4:Y:S04]  /*14490*/  LDL.LU R69, [R1+0x1c] ;  /* 0x00001c0001457983 */ /* 0x000f280000300800 */
[----:B------:R-:W-:Y:S01]  /*144a0*/  STL [R1+0x3f8], R16 ;  /* 0x0003f81001007387 */ /* 0x000fe20000100800 */
[----:B-1----:R-:W-:-:S03]  /*144b0*/  LEA.HI.X.SX32 R15, R14, R4, 0x1, P0 ;  /* 0x000000040e0f7211 */ /* 0x002fc600000f0eff */
[----:B------:R-:W4:Y:S01]  /*144c0*/  LDL.LU R70, [R1+0x28] ;  /* 0x0000280001467983 */ /* 0x000f220000300800 */
[----:B------:R-:W-:-:S03]  /*144d0*/  IADD3 R14, P0, R8, R5, RZ ;  /* 0x00000005080e7210 */ /* 0x000fc60007f1e0ff */
[----:B------:R0:W-:Y:S04]  /*144e0*/  STL [R1+0x3cc], R15 ;  /* 0x0003cc0f01007387 */ /* 0x0001e80000100800 */
[----:B------:R-:W4:Y:S04]  /*144f0*/  LDL.LU R71, [R1+0x34] ;  /* 0x0000340001477983 */ /* 0x000f280000300800 */
[----:B------:R1:W-:Y:S04]  /*14500*/  STL [R1+0x400], R14 ;  /* 0x0004000e01007387 */ /* 0x0003e80000100800 */
[----:B------:R-:W4:Y:S01]  /*14510*/  LDL.LU R72, [R1+0x3c] ;  /* 0x00003c0001487983 */ /* 0x000f220000300800 */
[----:B------:R-:W-:Y:S01]  /*14520*/  IMAD R7, R7, UR4, RZ ;  /* 0x0000000407077c24 */ /* 0x000fe2000f8e02ff */
[----:B------:R-:W-:Y:S01]  /*14530*/  LEA.HI.X.SX32 R13, R13, R4, 0x1, P4 ;  /* 0x000000040d0d7211 */ /* 0x000fe200020f0eff */
[----:B------:R-:W-:-:S02]  /*14540*/  IMAD R6, R6, UR4, RZ ;  /* 0x0000000406067c24 */ /* 0x000fc4000f8e02ff */
[----:B------:R-:W-:Y:S01]  /*14550*/  IMAD R73, R73, UR4, RZ ;  /* 0x0000000449497c24 */ /* 0x000fe2000f8e02ff */
[-C--:B0-----:R-:W-:Y:S01]  /*14560*/  IADD3 R15, P4, R7, R5.reuse, RZ ;  /* 0x00000005070f7210 */ /* 0x081fe20007f9e0ff */
[----:B------:R0:W-:Y:S01]  /*14570*/  STL [R1+0x3d4], R13 ;  /* 0x0003d40d01007387 */ /* 0x0001e20000100800 */
[-C--:B-1----:R-:W-:Y:S01]  /*14580*/  LEA.HI.X.SX32 R14, R12, R4.reuse, 0x1, P5 ;  /* 0x000000040c0e7211 */ /* 0x082fe200028f0eff */
[----:B------:R-:W-:Y:S01]  /*14590*/  IMAD R80, R80, UR4, RZ ;  /* 0x0000000450507c24 */ /* 0x000fe2000f8e02ff */
[-C--:B------:R-:W-:Y:S01]  /*145a0*/  LEA.HI.X.SX32 R12, R11, R4.reuse, 0x1, P3 ;  /* 0x000000040b0c7211 */ /* 0x080fe200018f0eff */
[----:B------:R-:W-:Y:S01]  /*145b0*/  STL [R1+0x408], R15 ;  /* 0x0004080f01007387 */ /* 0x000fe20000100800 */
[-C--:B------:R-:W-:Y:S01]  /*145c0*/  IADD3 R11, P3, R73, R5.reuse, RZ ;  /* 0x00000005490b7210 */ /* 0x080fe20007f7e0ff */
[----:B------:R-:W-:Y:S01]  /*145d0*/  IMAD R81, R81, UR4, RZ ;  /* 0x0000000451517c24 */ /* 0x000fe2000f8e02ff */
[----:B------:R-:W-:Y:S02]  /*145e0*/  LEA.HI.X.SX32 R10, R10, R4, 0x1, P2 ;  /* 0x000000040a0a7211 */ /* 0x000fe400010f0eff */
[----:B0-----:R-:W-:Y:S01]  /*145f0*/  IADD3 R13, P5, R6, R5, RZ ;  /* 0x00000005060d7210 */ /* 0x001fe20007fbe0ff */
[----:B------:R-:W-:Y:S01]  /*14600*/  STL [R1+0x3dc], R14 ;  /* 0x0003dc0e01007387 */ /* 0x000fe20000100800 */
[----:B------:R-:W-:-:S03]  /*14610*/  IMAD R82, R82, UR4, RZ ;  /* 0x0000000452527c24 */ /* 0x000fc6000f8e02ff */
[----:B------:R-:W-:Y:S04]  /*14620*/  STL [R1+0x410], R13 ;  /* 0x0004100d01007387 */ /* 0x000fe80000100800 */
[----:B------:R0:W-:Y:S04]  /*14630*/  STL [R1+0x3e4], R12 ;  /* 0x0003e40c01007387 */ /* 0x0001e80000100800 */
[----:B------:R1:W-:Y:S01]  /*14640*/  STL [R1+0x418], R11 ;  /* 0x0004180b01007387 */ /* 0x0003e20000100800 */
[----:B------:R-:W-:-:S03]  /*14650*/  IMAD R83, R83, UR4, RZ ;  /* 0x0000000453537c24 */ /* 0x000fc6000f8e02ff */
[----:B------:R2:W-:Y:S01]  /*14660*/  STL [R1+0x3ec], R10 ;  /* 0x0003ec0a01007387 */ /* 0x0005e20000100800 */
[-C--:B0-----:R-:W-:Y:S02]  /*14670*/  IADD3 R12, P2, R80, R5.reuse, RZ ;  /* 0x00000005500c7210 */ /* 0x081fe40007f5e0ff */
[-C--:B-1----:R-:W-:Y:S02]  /*14680*/  LEA.HI.X.SX32 R11, R9, R4.reuse, 0x1, P1 ;  /* 0x00000004090b7211 */ /* 0x082fe400008f0eff */
[-C--:B------:R-:W-:Y:S02]  /*14690*/  LEA.HI.X.SX32 R9, R8, R4.reuse, 0x1, P0 ;  /* 0x0000000408097211 */ /* 0x080fe400000f0eff */
[-C--:B--2---:R-:W-:Y:S01]  /*146a0*/  IADD3 R10, P1, R81, R5.reuse, RZ ;  /* 0x00000005510a7210 */ /* 0x084fe20007f3e0ff */
[----:B------:R-:W-:Y:S01]  /*146b0*/  STL [R1+0x420], R12 ;  /* 0x0004200c01007387 */ /* 0x000fe20000100800 */
[----:B------:R-:W-:Y:S01]  /*146c0*/  IADD3 R8, P0, R82, R5, RZ ;  /* 0x0000000552087210 */ /* 0x000fe20007f1e0ff */
[----:B------:R-:W-:Y:S01]  /*146d0*/  IMAD R84, R84, UR4, RZ ;  /* 0x0000000454547c24 */ /* 0x000fe2000f8e02ff */
[----:B------:R-:W-:Y:S01]  /*146e0*/  LEA.HI.X.SX32 R7, R7, R4, 0x1, P4 ;  /* 0x0000000407077211 */ /* 0x000fe200020f0eff */
[----:B------:R-:W-:Y:S04]  /*146f0*/  STL [R1+0x3f4], R11 ;  /* 0x0003f40b01007387 */ /* 0x000fe80000100800 */
[----:B------:R-:W-:Y:S01]  /*14700*/  STL [R1+0x428], R10 ;  /* 0x0004280a01007387 */ /* 0x000fe20000100800 */
[----:B------:R-:W-:-:S03]  /*14710*/  IMAD R247, R247, UR4, RZ ;  /* 0x00000004f7f77c24 */ /* 0x000fc6000f8e02ff */
[----:B------:R0:W-:Y:S04]  /*14720*/  STL [R1+0x3fc], R9 ;  /* 0x0003fc0901007387 */ /* 0x0001e80000100800 */
[----:B------:R1:W-:Y:S04]  /*14730*/  STL [R1+0x430], R8 ;  /* 0x0004300801007387 */ /* 0x0003e80000100800 */
[----:B------:R2:W-:Y:S01]  /*14740*/  STL [R1+0x404], R7 ;  /* 0x0004040701007387 */ /* 0x0005e20000100800 */
[----:B0-----:R-:W-:Y:S02]  /*14750*/  IADD3 R9, P4, R83, R5, RZ ;  /* 0x0000000553097210 */ /* 0x001fe40007f9e0ff */
[-C--:B-1----:R-:W-:Y:S01]  /*14760*/  LEA.HI.X.SX32 R8, R6, R4.reuse, 0x1, P5 ;  /* 0x0000000406087211 */ /* 0x082fe200028f0eff */
[----:B------:R-:W-:Y:S01]  /*14770*/  IMAD R249, R249, UR4, RZ ;  /* 0x00000004f9f97c24 */ /* 0x000fe2000f8e02ff */
[----:B------:R-:W-:-:S02]  /*14780*/  LEA.HI.X.SX32 R6, R73, R4, 0x1, P3 ;  /* 0x0000000449067211 */ /* 0x000fc400018f0eff */
[-C--:B--2---:R-:W-:Y:S01]  /*14790*/  IADD3 R7, P5, R84, R5.reuse, RZ ;  /* 0x0000000554077210 */ /* 0x084fe20007fbe0ff */
[----:B------:R-:W-:Y:S04]  /*147a0*/  STL [R1+0x438], R9 ;  /* 0x0004380901007387 */ /* 0x000fe80000100800 */
[----:B------:R0:W-:Y:S04]  /*147b0*/  STL [R1+0x40c], R8 ;  /* 0x00040c0801007387 */ /* 0x0001e80000100800 */
[----:B------:R1:W-:Y:S04]  /*147c0*/  STL [R1+0x440], R7 ;  /* 0x0004400701007387 */ /* 0x0003e80000100800 */
[----:B------:R2:W-:Y:S01]  /*147d0*/  STL [R1+0x414], R6 ;  /* 0x0004140601007387 */ /* 0x0005e20000100800 */
[----:B0-----:R-:W-:-:S02]  /*147e0*/  IADD3 R8, P3, R247, R5, RZ ;  /* 0x00000005f7087210 */ /* 0x001fc40007f7e0ff */
[----:B-1----:R-:W-:-:S03]  /*147f0*/  LEA.HI.X.SX32 R7, R80, R4, 0x1, P2 ;  /* 0x0000000450077211 */ /* 0x002fc600010f0eff */
[----:B------:R0:W-:Y:S01]  /*14800*/  STL [R1+0x448], R8 ;  /* 0x0004480801007387 */ /* 0x0001e20000100800 */
[----:B--2---:R-:W-:-:S03]  /*14810*/  IADD3 R6, P2, R249, R5, RZ ;  /* 0x00000005f9067210 */ /* 0x004fc60007f5e0ff */
[----:B------:R-:W-:Y:S04]  /*14820*/  STL [R1+0x41c], R7 ;  /* 0x00041c0701007387 */ /* 0x000fe80000100800 */
[----:B------:R1:W-:Y:S01]  /*14830*/  STL [R1+0x450], R6 ;  /* 0x0004500601007387 */ /* 0x0003e20000100800 */
[----:B0-----:R-:W-:-:S05]  /*14840*/  LEA.HI.X.SX32 R8, R81, R4, 0x1, P1 ;  /* 0x0000000451087211 */ /* 0x001fca00008f0eff */
[----:B------:R0:W-:Y:S01]  /*14850*/  STL [R1+0x424], R8 ;  /* 0x0004240801007387 */ /* 0x0001e20000100800 */
[----:B-1----:R-:W-:Y:S01]  /*14860*/  LEA.HI.X.SX32 R6, R82, R4, 0x1, P0 ;  /* 0x0000000452067211 */ /* 0x002fe200000f0eff */
[----:B------:R-:W-:Y:S02]  /*14870*/  IMAD R78, R78, UR4, RZ ;  /* 0x000000044e4e7c24 */ /* 0x000fe4000f8e02ff */
[----:B------:R-:W-:Y:S02]  /*14880*/  IMAD R76, R76, UR4, RZ ;  /* 0x000000044c4c7c24 */ /* 0x000fe4000f8e02ff */
[----:B------:R-:W-:Y:S02]  /*14890*/  IMAD R3, R3, UR4, RZ ;  /* 0x0000000403037c24 */ /* 0x000fe4000f8e02ff */
[----:B------:R-:W-:Y:S02]  /*148a0*/  IMAD R75, R75, UR4, RZ ;  /* 0x000000044b4b7c24 */ /* 0x000fe4000f8e02ff */
[----:B------:R-:W-:-:S02]  /*148b0*/  IMAD R74, R74, UR4, RZ ;  /* 0x000000044a4a7c24 */ /* 0x000fc4000f8e02ff */
[----:B------:R-:W-:Y:S02]  /*148c0*/  IMAD R0, R0, UR4, RZ ;  /* 0x0000000400007c24 */ /* 0x000fe4000f8e02ff */
[----:B---3--:R-:W-:Y:S02]  /*148d0*/  IMAD R252, R252, UR4, RZ ;  /* 0x00000004fcfc7c24 */ /* 0x008fe4000f8e02ff */
        /* <DEDUP_REMOVED lines=8> */
[----:B------:R-:W-:Y:S01]  /*14960*/  IMAD R90, R90, UR4, RZ ;  /* 0x000000045a5a7c24 */ /* 0x000fe2000f8e02ff */
[----:B----4-:R-:W-:-:S05]  /*14970*/  IADD3 R7, P1, R67, R5, RZ ;  /* 0x0000000543077210 */ /* 0x010fca0007f3e0ff */
[----:B------:R1:W-:Y:S04]  /*14980*/  STL [R1+0x458], R7 ;  /* 0x0004580701007387 */ /* 0x0003e80000100800 */
[----:B------:R2:W-:Y:S01]  /*14990*/  STL [R1+0x42c], R6 ;  /* 0x00042c0601007387 */ /* 0x0005e20000100800 */
[----:B0-----:R-:W-:Y:S02]  /*149a0*/  IADD3 R8, P0, R68, R5, RZ ;  /* 0x0000000544087210 */ /* 0x001fe40007f1e0ff */
[----:B-1----:R-:W-:-:S03]  /*149b0*/  LEA.HI.X.SX32 R7, R83, R4, 0x1, P4 ;  /* 0x0000000453077211 */ /* 0x002fc600020f0eff */
[----:B------:R0:W-:Y:S01]  /*149c0*/  STL [R1+0x460], R8 ;  /* 0x0004600801007387 */ /* 0x0001e20000100800 */
[----:B--2---:R-:W-:-:S03]  /*149d0*/  IADD3 R6, P4, R69, R5, RZ ;  /* 0x0000000545067210 */ /* 0x004fc60007f9e0ff */
[----:B------:R1:W-:Y:S04]  /*149e0*/  STL [R1+0x434], R7 ;  /* 0x0004340701007387 */ /* 0x0003e80000100800 */
[----:B------:R2:W-:Y:S01]  /*149f0*/  STL [R1+0x468], R6 ;  /* 0x0004680601007387 */ /* 0x0005e20000100800 */
[----:B0-----:R-:W-:Y:S02]  /*14a00*/  LEA.HI.X.SX32 R8, R84, R4, 0x1, P5 ;  /* 0x0000000454087211 */ /* 0x001fe400028f0eff */
[----:B-1----:R-:W-:-:S03]  /*14a10*/  IADD3 R7, P5, R70, R5, RZ ;  /* 0x0000000546077210 */ /* 0x002fc60007fbe0ff */
[----:B------:R0:W-:Y:S01]  /*14a20*/  STL [R1+0x43c], R8 ;  /* 0x00043c0801007387 */ /* 0x0001e20000100800 */
[----:B--2---:R-:W-:-:S03]  /*14a30*/  LEA.HI.X.SX32 R6, R247, R4, 0x1, P3 ;  /* 0x00000004f7067211 */ /* 0x004fc600018f0eff */
        /* <DEDUP_REMOVED lines=30> */
[----:B------:R1:W-:Y:S01]  /*14c20*/  STL [R1+0x47c], R7 ;  /* 0x00047c0701007387 */ /* 0x0003e20000100800 */
[----:B0-----:R-:W-:-:S03]  /*14c30*/  LEA.HI.X.SX32 R8, R78, R4, 0x1, P1 ;  /* 0x000000044e087211 */ /* 0x001fc600008f0eff */
[----:B------:R-:W2:Y:S04]  /*14c40*/  LDL.LU R78, [R1+0xfa0] ;  /* 0x000fa000014e7983 */ /* 0x000ea80000300800 */
[----:B------:R0:W-:Y:S01]  /*14c50*/  STL [R1+0x4b0], R6 ;  /* 0x0004b00601007387 */ /* 0x0001e20000100800 */
[----:B-1----:R-:W-:-:S03]  /*14c60*/  LEA.HI.X.SX32 R7, R79, R4, 0x1, P0 ;  /* 0x000000044f077211 */ /* 0x002fc600000f0eff */
[----:B------:R1:W-:Y:S04]  /*14c70*/  STL [R1+0x484], R8 ;  /* 0x0004840801007387 */ /* 0x0003e80000100800 */
[----:B------:R-:W3:Y:S01]  /*14c80*/  LDL.LU R79, [R1+0xf9c] ;  /* 0x000f9c00014f7983 */ /* 0x000ee20000300800 */
[----:B0-----:R-:W-:-:S05]  /*14c90*/  IADD3 R6, P1, R3, R5, RZ ;  /* 0x0000000503067210 */ /* 0x001fca0007f3e0ff */
[----:B------:R0:W-:Y:S01]  /*14ca0*/  STL [R1+0x4b8], R6 ;  /* 0x0004b80601007387 */ /* 0x0001e20000100800 */
[----:B-1----:R-:W-:-:S03]  /*14cb0*/  LEA.HI.X.SX32 R8, R23, R4, 0x1, P4 ;  /* 0x0000000417087211 */ /* 0x002fc600020f0eff */
[----:B------:R1:W-:Y:S04]  /*14cc0*/  STL [R1+0x48c], R7 ;  /* 0x00048c0701007387 */ /* 0x0003e80000100800 */
[----:B------:R-:W4:Y:S01]  /*14cd0*/  LDL.LU R23, [R1+0xf98] ;  /* 0x000f980001177983 */ /* 0x000f220000300800 */
[----:B0-----:R-:W-:-:S05]  /*14ce0*/  IADD3 R6, P0, R75, R5, RZ ;  /* 0x000000054b067210 */ /* 0x001fca0007f1e0ff */
        /* <DEDUP_REMOVED lines=8> */
[----:B------:R-:W2:Y:S01]  /*14d70*/  LDL.LU R2, [R1+0xf90] ;  /* 0x000f900001027983 */ /* 0x000ea20000300800 */
        /* <DEDUP_REMOVED lines=19> */
[----:B------:R-:W4:Y:S01]  /*14eb0*/  LDL.LU R74, [R1+0xf80] ;  /* 0x000f8000014a7983 */ /* 0x000f220000300800 */
[-C--:B0-----:R-:W-:Y:S02]  /*14ec0*/  IADD3 R6, P0, R124, R5.reuse, RZ ;  /* 0x000000057c067210 */ /* 0x081fe40007f1e0ff */
[----:B-1----:R-:W-:-:S03]  /*14ed0*/  IADD3 R7, P4, R85, R5, RZ ;  /* 0x0000000555077210 */ /* 0x002fc60007f9e0ff */
[----:B------:R0:W-:Y:S04]  /*14ee0*/  STL [R1+0x4f0], R6 ;  /* 0x0004f00601007387 */ /* 0x0001e80000100800 */
[----:B------:R1:W-:Y:S01]  /*14ef0*/  STL [R1+0x4c4], R8 ;  /* 0x0004c40801007387 */ /* 0x0003e20000100800 */
[----:B0-----:R-:W-:-:S03]  /*14f00*/  LEA.HI.X.SX32 R6, R0, R4, 0x1, P5 ;  /* 0x0000000400067211 */ /* 0x001fc600028f0eff */
[----:B------:R-:W4:Y:S01]  /*14f10*/  LDL.LU R0, [R1+0xf7c] ;  /* 0x000f7c0001007983 */ /* 0x000f220000300800 */
[----:B-1----:R-:W-:-:S03]  /*14f20*/  IADD3 R8, P5, R86, R5, RZ ;  /* 0x0000000556087210 */ /* 0x002fc60007fbe0ff */
[----:B------:R0:W-:Y:S04]  /*14f30*/  STL [R1+0x4f8], R7 ;  /* 0x0004f80701007387 */ /* 0x0001e80000100800 */
[----:B------:R1:W-:Y:S01]  /*14f40*/  STL [R1+0x4cc], R6 ;  /* 0x0004cc0601007387 */ /* 0x0003e20000100800 */
[----:B0-----:R-:W-:-:S03]  /*14f50*/  LEA.HI.X.SX32 R7, R252, R4, 0x1, P3 ;  /* 0x00000004fc077211 */ /* 0x001fc600018f0eff */
[----:B------:R0:W-:Y:S01]  /*14f60*/  STL [R1+0x500], R8 ;  /* 0x0005000801007387 */ /* 0x0001e20000100800 */
[----:B-1----:R-:W-:-:S03]  /*14f70*/  IADD3 R6, P3, R87, R5, RZ ;  /* 0x0000000557067210 */ /* 0x002fc60007f7e0ff */
[----:B------:R1:W-:Y:S04]  /*14f80*/  STL [R1+0x4d4], R7 ;  /* 0x0004d40701007387 */ /* 0x0003e80000100800 */
[----:B------:R1:W-:Y:S01]  /*14f90*/  STL [R1+0x508], R6 ;  /* 0x0005080601007387 */ /* 0x0003e20000100800 */
[----:B0-----:R-:W-:Y:S02]  /*14fa0*/  LEA.HI.X.SX32 R8, R251, R4, 0x1, P2 ;  /* 0x00000004fb087211 */ /* 0x001fe400010f0eff */
[----:B-1----:R-:W-:-:S03]  /*14fb0*/  IADD3 R7, P2, R88, R5, RZ ;  /* 0x0000000558077210 */ /* 0x002fc60007f5e0ff */
[----:B------:R0:W-:Y:S01]  /*14fc0*/  STL [R1+0x4dc], R8 ;  /* 0x0004dc0801007387 */ /* 0x0001e20000100800 */
[----:B------:R-:W-:-:S03]  /*14fd0*/  LEA.HI.X.SX32 R6, R250, R4, 0x1, P1 ;  /* 0x00000004fa067211 */ /* 0x000fc600008f0eff */
[----:B------:R1:W-:Y:S01]  /*14fe0*/  STL [R1+0x510], R7 ;  /* 0x0005100701007387 */ /* 0x0003e20000100800 */
[----:B------:R-:W-:-:S03]  /*14ff0*/  IMAD R91, R91, UR4, RZ ;  /* 0x000000045b5b7c24 */ /* 0x000fc6000f8e02ff */
[----:B------:R1:W-:Y:S01]  /*15000*/  STL [R1+0x4e4], R6 ;  /* 0x0004e40601007387 */ /* 0x0003e20000100800 */
[----:B0-----:R-:W-:Y:S02]  /*15010*/  IADD3 R8, P1, R89, R5, RZ ;  /* 0x0000000559087210 */ /* 0x001fe40007f3e0ff */
[----:B-1----:R-:W-:-:S03]  /*15020*/  LEA.HI.X.SX32 R7, R124, R4, 0x1, P0 ;  /* 0x000000047c077211 */ /* 0x002fc600000f0eff */
[----:B------:R0:W-:Y:S01]  /*15030*/  STL [R1+0x518], R8 ;  /* 0x0005180801007387 */ /* 0x0001e20000100800 */
[----:B------:R-:W-:-:S03]  /*15040*/  IADD3 R6, P0, R90, R5, RZ ;  /* 0x000000055a067210 */ /* 0x000fc60007f1e0ff */
[----:B------:R1:W-:Y:S01]  /*15050*/  STL [R1+0x4ec], R7 ;  /* 0x0004ec0701007387 */ /* 0x0003e20000100800 */
[----:B------:R-:W-:-:S03]  /*15060*/  IMAD R92, R92, UR4, RZ ;  /* 0x000000045c5c7c24 */ /* 0x000fc6000f8e02ff */
[----:B------:R1:W-:Y:S01]  /*15070*/  STL [R1+0x520], R6 ;  /* 0x0005200601007387 */ /* 0x0003e20000100800 */
[----:B0-----:R-:W-:Y:S01]  /*15080*/  LEA.HI.X.SX32 R8, R85, R4, 0x1, P4 ;  /* 0x0000000455087211 */ /* 0x001fe200020f0eff */
[----:B------:R-:W-:Y:S01]  /*15090*/  IMAD R93, R93, UR4, RZ ;  /* 0x000000045d5d7c24 */ /* 0x000fe2000f8e02ff */
        /* <DEDUP_REMOVED lines=69> */
[----:B--2---:R-:W-:-:S03]  /*154f0*/  IADD3 R6, P3, R105, R5, RZ ;  /* 0x0000000569067210 */ /* 0x004fc60007f7e0ff */
[----:B------:R1:W-:Y:S01]  /*15500*/  STL [R1+0x564], R7 ;  /* 0x0005640701007387 */ /* 0x0003e20000100800 */
[----:B------:R-:W-:-:S03]  /*15510*/  IMAD R107, R107, UR4, RZ ;  /* 0x000000046b6b7c24 */ /* 0x000fc6000f8e02ff */
[----:B------:R2:W-:Y:S01]  /*15520*/  STL [R1+0x598], R6 ;  /* 0x0005980601007387 */ /* 0x0005e20000100800 */
[----:B0-----:R-:W-:Y:S01]  /*15530*/  LEA.HI.X.SX32 R8, R100, R4, 0x1, P2 ;  /* 0x0000000464087211 */ /* 0x001fe200010f0eff */
[----:B------:R-:W-:Y:S01]  /*15540*/  IMAD R108, R108, UR4, RZ ;  /* 0x000000046c6c7c24 */ /* 0x000fe2000f8e02ff */
[----:B-1----:R-:W-:-:S03]  /*15550*/  IADD3 R7, P2, R106, R5, RZ ;  /* 0x000000056a077210 */ /* 0x002fc60007f5e0ff */
[----:B------:R0:W-:Y:S01]  /*15560*/  STL [R1+0x56c], R8 ;  /* 0x00056c0801007387 */ /* 0x0001e20000100800 */
[----:B--2---:R-:W-:-:S03]  /*15570*/  LEA.HI.X.SX32 R6, R101, R4, 0x1, P1 ;  /* 0x0000000465067211 */ /* 0x004fc600008f0eff */
        /* <DEDUP_REMOVED lines=663> */
[-C--:B0-----:R-:W-:Y:S01]  /*17ef0*/  IADD3 R8, P1, R241, R5.reuse, RZ ;  /* 0x00000005f1087210 */ /* 0x081fe20007f3e0ff */
[----:B------:R-:W0:Y:S01]  /*17f00*/  S2R R72, SR_TID.X ;  /* 0x0000000000487919 */ /* 0x000e220000002100 */
[----:B-1----:R-:W-:Y:S02]  /*17f10*/  LEA.HI.X.SX32 R7, R236, R4, 0x1, P0 ;  /* 0x00000004ec077211 */ /* 0x002fe400000f0eff */
[----:B--2---:R-:W-:Y:S01]  /*17f20*/  IADD3 R6, P0, R242, R5, RZ ;  /* 0x00000005f2067210 */ /* 0x004fe20007f1e0ff */
[----:B------:R1:W-:Y:S01]  /*17f30*/  STL [R1+0xae4], R8 ;  /* 0x000ae40801007387 */ /* 0x0003e20000100800 */
[----:B------:R-:W-:-:S03]  /*17f40*/  IMAD R244, R244, UR4, RZ ;  /* 0x00000004f4f47c24 */ /* 0x000fc6000f8e02ff */
[----:B------:R2:W-:Y:S01]  /*17f50*/  STL [R1+0xab8], R7 ;  /* 0x000ab80701007387 */ /* 0x0005e20000100800 */
[----:B------:R-:W-:-:S03]  /*17f60*/  IMAD R245, R245, UR4, RZ ;  /* 0x00000004f5f57c24 */ /* 0x000fc6000f8e02ff */
[----:B------:R3:W-:Y:S01]  /*17f70*/  STL [R1+0xaec], R6 ;  /* 0x000aec0601007387 */ /* 0x0007e20000100800 */
[----:B-1----:R-:W-:Y:S02]  /*17f80*/  LEA.HI.X.SX32 R8, R237, R4, 0x1, P4 ;  /* 0x00000004ed087211 */ /* 0x002fe400020f0eff */
[----:B--2---:R-:W-:-:S03]  /*17f90*/  IADD3 R7, P4, R243, R5, RZ ;  /* 0x00000005f3077210 */ /* 0x004fc60007f9e0ff */
[----:B------:R1:W-:Y:S01]  /*17fa0*/  STL [R1+0xac0], R8 ;  /* 0x000ac00801007387 */ /* 0x0003e20000100800 */
[----:B---3--:R-:W-:-:S03]  /*17fb0*/  LEA.HI.X.SX32 R6, R238, R4, 0x1, P5 ;  /* 0x00000004ee067211 */ /* 0x008fc600028f0eff */
[----:B------:R2:W-:Y:S01]  /*17fc0*/  STL [R1+0xaf0], R7 ;  /* 0x000af00701007387 */ /* 0x0005e20000100800 */
[----:B------:R-:W-:-:S03]  /*17fd0*/  IMAD R246, R246, UR4, RZ ;  /* 0x00000004f6f67c24 */ /* 0x000fc6000f8e02ff */
[----:B------:R3:W-:Y:S01]  /*17fe0*/  STL [R1+0xac8], R6 ;  /* 0x000ac80601007387 */ /* 0x0007e20000100800 */
[----:B-1----:R-:W-:Y:S02]  /*17ff0*/  IADD3 R8, P5, R244, R5, RZ ;  /* 0x00000005f4087210 */ /* 0x002fe40007fbe0ff */
[----:B--2---:R-:W-:-:S03]  /*18000*/  LEA.HI.X.SX32 R7, R239, R4, 0x1, P3 ;  /* 0x00000004ef077211 */ /* 0x004fc600018f0eff */
[----:B------:R1:W-:Y:S01]  /*18010*/  STL [R1+0xaf4], R8 ;  /* 0x000af40801007387 */ /* 0x0003e20000100800 */
[----:B---3--:R-:W-:-:S03]  /*18020*/  IADD3 R6, P3, R245, R5, RZ ;  /* 0x00000005f5067210 */ /* 0x008fc60007f7e0ff */
[----:B------:R2:W-:Y:S01]  /*18030*/  STL [R1+0xad0], R7 ;  /* 0x000ad00701007387 */ /* 0x0005e20000100800 */
[----:B------:R-:W-:-:S03]  /*18040*/  IMAD R248, R248, UR4, RZ ;  /* 0x00000004f8f87c24 */ /* 0x000fc6000f8e02ff */
[----:B------:R3:W-:Y:S01]  /*18050*/  STL [R1+0xaf8], R6 ;  /* 0x000af80601007387 */ /* 0x0007e20000100800 */
[----:B-1----:R-:W-:Y:S01]  /*18060*/  LEA.HI.X.SX32 R8, R240, R4, 0x1, P2 ;  /* 0x00000004f0087211 */ /* 0x002fe200010f0eff */
[----:B------:R-:W-:Y:S01]  /*18070*/  IMAD R125, R125, UR4, RZ ;  /* 0x000000047d7d7c24 */ /* 0x000fe2000f8e02ff */
[----:B--2---:R-:W-:-:S03]  /*18080*/  IADD3 R7, P2, R246, R5, RZ ;  /* 0x00000005f6077210 */ /* 0x004fc60007f5e0ff */
[----:B------:R1:W-:Y:S01]  /*18090*/  STL [R1+0xad8], R8 ;  /* 0x000ad80801007387 */ /* 0x0003e20000100800 */
[----:B---3--:R-:W-:-:S03]  /*180a0*/  LEA.HI.X.SX32 R6, R241, R4, 0x1, P1 ;  /* 0x00000004f1067211 */ /* 0x008fc600008f0eff */
[----:B------:R2:W-:Y:S04]  /*180b0*/  STL [R1+0xafc], R7 ;  /* 0x000afc0701007387 */ /* 0x0005e80000100800 */
[----:B------:R3:W-:Y:S01]  /*180c0*/  STL [R1+0xae0], R6 ;  /* 0x000ae00601007387 */ /* 0x0007e20000100800 */
[----:B-1----:R-:W-:Y:S02]  /*180d0*/  IADD3 R8, P1, R248, R5, RZ ;  /* 0x00000005f8087210 */ /* 0x002fe40007f3e0ff */
[----:B--2---:R-:W-:-:S03]  /*180e0*/  LEA.HI.X.SX32 R7, R242, R4, 0x1, P0 ;  /* 0x00000004f2077211 */ /* 0x004fc600000f0eff */
[----:B------:R-:W-:Y:S01]  /*180f0*/  STL [R1+0xb00], R8 ;  /* 0x000b000801007387 */ /* 0x000fe20000100800 */
[----:B---3--:R-:W-:Y:S02]  /*18100*/  IADD3 R6, P0, R125, R5, RZ ;  /* 0x000000057d067210 */ /* 0x008fe40007f1e0ff */
[----:B------:R-:W-:Y:S01]  /*18110*/  LEA.HI.X.SX32 R5, R243, R4, 0x1, P4 ;  /* 0x00000004f3057211 */ /* 0x000fe200020f0eff */
[----:B------:R-:W-:Y:S04]  /*18120*/  STL [R1+0xae8], R7 ;  /* 0x000ae80701007387 */ /* 0x000fe80000100800 */
[----:B------:R1:W-:Y:S01]  /*18130*/  STL [R1+0x6e8], R6 ;  /* 0x0006e80601007387 */ /* 0x0003e20000100800 */
[----:B0-----:R-:W-:-:S03]  /*18140*/  SHF.R.U32.HI R72, RZ, 0x6, R72 ;  /* 0x00000006ff487819 */ /* 0x001fc60000011648 */
[----:B------:R-:W2:Y:S04]  /*18150*/  LDL.LU R62, [R1+0x130] ;  /* 0x00013000013e7983 */ /* 0x000ea80000300800 */
[----:B------:R0:W-:Y:S01]  /*18160*/  STL [R1+0x5d8], R5 ;  /* 0x0005d80501007387 */ /* 0x0001e20000100800 */
[----:B-1----:R-:W-:-:S03]  /*18170*/  LEA.HI.X.SX32 R6, R245, R4, 0x1, P3 ;  /* 0x00000004f5067211 */ /* 0x002fc600018f0eff */
[----:B------:R-:W3:Y:S01]  /*18180*/  LDL.LU R63, [R1+0x134] ;  /* 0x00013400013f7983 */ /* 0x000ee20000300800 */
[----:B------:R-:W-:Y:S02]  /*18190*/  SGXT.U32 R72, R72, 0x1 ;  /* 0x000000014848781a */ /* 0x000fe40000000000 */
[----:B0-----:R-:W-:-:S05]  /*181a0*/  LEA.HI.X.SX32 R5, R244, R4, 0x1, P5 ;  /* 0x00000004f4057211 */ /* 0x001fca00028f0eff */
[----:B------:R0:W-:Y:S04]  /*181b0*/  STL [R1+0x6dc], R5 ;  /* 0x0006dc0501007387 */ /* 0x0001e80000100800 */
[----:B------:R-:W4:Y:S01]  /*181c0*/  LDL.LU R64, [R1+0x108] ;  /* 0x0001080001407983 */ /* 0x000f220000300800 */
[----:B------:R-:W-:-:S03]  /*181d0*/  IMAD.WIDE R58, R72, UR25, RZ ;  /* 0x00000019483a7c25 */ /* 0x000fc6000f8e02ff */
[----:B------:R1:W-:Y:S01]  /*181e0*/  STL [R1+0x6e0], R6 ;  /* 0x0006e00601007387 */ /* 0x0003e20000100800 */
[----:B0-----:R-:W-:-:S03]  /*181f0*/  LEA.HI.X.SX32 R5, R246, R4, 0x1, P2 ;  /* 0x00000004f6057211 */ /* 0x001fc600010f0eff */
[----:B------:R-:W4:Y:S04]  /*18200*/  LDL.LU R65, [R1+0x10c] ;  /* 0x00010c0001417983 */ /* 0x000f280000300800 */
[----:B------:R0:W-:Y:S01]  /*18210*/  STL [R1+0x6e4], R5 ;  /* 0x0006e40501007387 */ /* 0x0001e20000100800 */
[----:B-1----:R-:W-:-:S03]  /*18220*/  IADD3 R6, P2, R58, R3, RZ ;  /* 0x000000033a067210 */ /* 0x002fc60007f5e0ff */
[----:B------:R-:W4:Y:S04]  /*18230*/  LDL.LU R66, [R1+0x110] ;  /* 0x0001100001427983 */ /* 0x000f280000300800 */
[----:B------:R-:W4:Y:S01]  /*18240*/  LDL.LU R67, [R1+0x114] ;  /* 0x0001140001437983 */ /* 0x000f220000300800 */
[----:B0-----:R-:W-:-:S03]  /*18250*/  LEA.HI.X.SX32 R5, R248, R4, 0x1, P1 ;  /* 0x00000004f8057211 */ /* 0x001fc600008f0eff */
[----:B------:R-:W-:Y:S04]  /*18260*/  STL [R1+0x6f0], R6 ;  /* 0x0006f00601007387 */ /* 0x000fe80000100800 */
[----:B------:R-:W4:Y:S01]  /*18270*/  LDL.LU R68, [R1+0x118] ;  /* 0x0001180001447983 */ /* 0x000f220000300800 */
[----:B------:R-:W-:-:S03]  /*18280*/  LEA.HI.X.SX32 R4, R125, R4, 0x1, P0 ;  /* 0x000000047d047211 */ /* 0x000fc600000f0eff */
[----:B------:R0:W-:Y:S04]  /*18290*/  STL [R1+0x6ec], R5 ;  /* 0x0006ec0501007387 */ /* 0x0001e80000100800 */
[----:B------:R-:W4:Y:S04]  /*182a0*/  LDL.LU R69, [R1+0x11c] ;  /* 0x00011c0001457983 */ /* 0x000f280000300800 */
[----:B------:R-:W4:Y:S04]  /*182b0*/  LDL.LU R70, [R1+0x120] ;  /* 0x0001200001467983 */ /* 0x000f280000300800 */
[----:B------:R-:W-:Y:S04]  /*182c0*/  STL [R1+0x5dc], R4 ;  /* 0x0005dc0401007387 */ /* 0x000fe80000100800 */
[----:B------:R-:W4:Y:S01]  /*182d0*/  LDL.LU R71, [R1+0x124] ;  /* 0x0001240001477983 */ /* 0x000f220000300800 */
[----:B0-----:R-:W-:-:S02]  /*182e0*/  IMAD.X R5, R59, 0x1, R2, P2 ;  /* 0x000000013b057824 */ /* 0x001fc400010e0602 */
[----:B------:R-:W0:Y:S01]  /*182f0*/  S2R R59, SR_TID.X ;  /* 0x00000000003b7919 */ /* 0x000e220000002100 */
[----:B------:R-:W1:Y:S02]  /*18300*/  S2R R61, SR_TID.X ;  /* 0x00000000003d7919 */ /* 0x000e640000002100 */
[----:B------:R-:W-:Y:S01]  /*18310*/  STL [R1+0x6d8], R5 ;  /* 0x0006d80501007387 */ /* 0x000fe20000100800 */
[----:B0-----:R-:W-:Y:S02]  /*18320*/  LEA.HI R60, R59, 0x2e, RZ, 0x1a ;  /* 0x0000002e3b3c7811 */ /* 0x001fe400078fd0ff */
[----:B-1----:R-:W-:-:S03]  /*18330*/  LEA.HI R58, R61, 0x3e, RZ, 0x1a ;  /* 0x0000003e3d3a7811 */ /* 0x002fc600078fd0ff */
[----:B------:R-:W-:Y:S01]  /*18340*/  IMAD R8, R60, UR25, RZ ;  /* 0x000000193c087c24 */ /* 0x000fe2000f8e02ff */
[----:B------:R-:W-:Y:S02]  /*18350*/  LEA.HI R60, R61, 0xe, RZ, 0x1a ;  /* 0x0000000e3d3c7811 */ /* 0x000fe400078fd0ff */
[----:B------:R-:W-:Y:S01]  /*18360*/  SHF.R.U32.HI R61, RZ, 0x6, R61 ;  /* 0x00000006ff3d7819 */ /* 0x000fe2000001163d */
[----:B------:R-:W-:Y:S01]  /*18370*/  IMAD R7, R58, UR25, RZ ;  /* 0x000000193a077c24 */ /* 0x000fe2000f8e02ff */
[----:B------:R-:W-:Y:S02]  /*18380*/  LEA.HI R59, R59, 0x1e, RZ, 0x1a ;  /* 0x0000001e3b3b7811 */ /* 0x000fe400078fd0ff */
[----:B------:R-:W-:Y:S01]  /*18390*/  SGXT.U32 R61, R61, 0x1 ;  /* 0x000000013d3d781a */ /* 0x000fe20000000000 */
[----:B------:R-:W-:Y:S01]  /*183a0*/  IMAD R10, R60, UR25, RZ ;  /* 0x000000193c0a7c24 */ /* 0x000fe2000f8e02ff */
[-C--:B------:R-:W-:Y:S02]  /*183b0*/  IADD3 R11, P2, R7, R3.reuse, RZ ;  /* 0x00000003070b7210 */ /* 0x080fe40007f5e0ff */
[----:B------:R-:W-:Y:S01]  /*183c0*/  LOP3.LUT R61, R61, 0x3c, RZ, 0xfc, !PT ;  /* 0x0000003c3d3d7812 */ /* 0x000fe200078efcff */
[----:B------:R-:W-:Y:S01]  /*183d0*/  IMAD R9, R59, UR25, RZ ;  /* 0x000000193b097c24 */ /* 0x000fe2000f8e02ff */
[-C--:B------:R-:W-:Y:S01]  /*183e0*/  IADD3 R12, P3, R8, R3.reuse, RZ ;  /* 0x00000003080c7210 */ /* 0x080fe20007f7e0ff */
[----:B------:R0:W-:Y:S02]  /*183f0*/  STL [R1+0x5f8], R11 ;  /* 0x0005f80b01007387 */ /* 0x0001e40000100800 */
[----:B------:R-:W-:Y:S01]  /*18400*/  IMAD R61, R61, UR25, RZ ;  /* 0x000000193d3d7c24 */ /* 0x000fe2000f8e02ff */
[-C--:B------:R-:W-:Y:S01]  /*18410*/  IADD3 R13, P4, R9, R3.reuse, RZ ;  /* 0x00000003090d7210 */ /* 0x080fe20007f9e0ff */
[----:B------:R1:W-:Y:S01]  /*18420*/  STL [R1+0x638], R12 ;  /* 0x0006380c01007387 */ /* 0x0003e20000100800 */
[----:B0-----:R-:W-:-:S03]  /*18430*/  IADD3 R11, P5, R10, R3, RZ ;  /* 0x000000030a0b7210 */ /* 0x001fc60007fbe0ff */
[----:B------:R-:W-:Y:S01]  /*18440*/  STL [R1+0x678], R13 ;  /* 0x0006780d01007387 */ /* 0x000fe20000100800 */
[----:B-1----:R-:W-:-:S03]  /*18450*/  IADD3 R12, P0, R61, R3, RZ ;  /* 0x000000033d0c7210 */ /* 0x002fc60007f1e0ff */
[----:B------:R0:W-:Y:S04]  /*18460*/  STL [R1+0x6b8], R11 ;  /* 0x0006b80b01007387 */ /* 0x0001e80000100800 */
[----:B------:R3:W-:Y:S01]  /*18470*/  STL [R1+0x600], R12 ;  /* 0x0006000c01007387 */ /* 0x0007e20000100800 */
[-C--:B0-----:R-:W-:Y:S02]  /*18480*/  LEA.HI.X.SX32 R11, R7, R2.reuse, 0x1, P2 ;  /* 0x00000002070b7211 */ /* 0x081fe400010f0eff */
[-C--:B------:R-:W-:Y:S02]  /*18490*/  LEA.HI.X.SX32 R7, R8, R2.reuse, 0x1, P3 ;  /* 0x0000000208077211 */ /* 0x080fe400018f0eff */
[-C--:B------:R-:W-:Y:S02]  /*184a0*/  LEA.HI.X.SX32 R8, R9, R2.reuse, 0x1, P4 ;  /* 0x0000000209087211 */ /* 0x080fe400020f0eff */
[----:B------:R-:W-:Y:S01]  /*184b0*/  LEA.HI.X.SX32 R9, R10, R2, 0x1, P5 ;  /* 0x000000020a097211 */ /* 0x000fe200028f0eff */
[----:B------:R-:W-:-:S04]  /*184c0*/  IMAD R72, RZ, RZ, -UR25 ;  /* 0x80000019ff487e24 */ /* 0x000fc8000f8e02ff */
[----:B------:R-:W-:-:S04]  /*184d0*/  IMAD R4, R72, 0x2, R78 ;  /* 0x0000000248047824 */ /* 0x000fc800078e024e */
[----:B------:R-:W-:-:S04]  /*184e0*/  IMAD R5, R72, 0x2, R4 ;  /* 0x0000000248057824 */ /* 0x000fc800078e0204 */
[----:B------:R-:W-:Y:S01]  /*184f0*/  IMAD R6, R72, 0x2, R5 ;  /* 0x0000000248067824 */ /* 0x000fe200078e0205 */
[----:B--2---:R-:W-:-:S05]  /*18500*/  IADD3 R13, P1, R62, R3, RZ ;  /* 0x000000033e0d7210 */ /* 0x004fca0007f3e0ff */
[----:B------:R-:W-:Y:S01]  /*18510*/  STL [R1+0x608], R13 ;  /* 0x0006080d01007387 */ /* 0x000fe20000100800 */
[----:B---3--:R-:W-:-:S03]  /*18520*/  IADD3 R12, P2, R63, R3, RZ ;  /* 0x000000033f0c7210 */ /* 0x008fc60007f5e0ff */
[----:B------:R4:W-:Y:S04]  /*18530*/  STL [R1+0x5f4], R11 ;  /* 0x0005f40b01007387 */ /* 0x0009e80000100800 */
[----:B------:R-:W-:Y:S04]  /*18540*/  STL [R1+0x610], R12 ;  /* 0x0006100c01007387 */ /* 0x000fe80000100800 */
[----:B------:R0:W-:Y:S01]  /*18550*/  STL [R1+0x634], R7 ;  /* 0x0006340701007387 */ /* 0x0001e20000100800 */
[----:B----4-:R-:W-:-:S05]  /*18560*/  IADD3 R11, P3, R64, R3, RZ ;  /* 0x00000003400b7210 */ /* 0x010fca0007f7e0ff */
[----:B------:R-:W-:Y:S01]  /*18570*/  STL [R1+0x618], R11 ;  /* 0x0006180b01007387 */ /* 0x000fe20000100800 */
[----:B0-----:R-:W-:-:S03]  /*18580*/  IADD3 R7, P4, R65, R3, RZ ;  /* 0x0000000341077210 */ /* 0x001fc60007f9e0ff */
[----:B------:R0:W-:Y:S04]  /*18590*/  STL [R1+0x674], R8 ;  /* 0x0006740801007387 */ /* 0x0001e80000100800 */
        /* <DEDUP_REMOVED lines=48> */
[----:B------:R1:W5:Y:S04]  /*188a0*/  LDL.LU R0, [R1+0xf78] ;  /* 0x000f780001007983 */ /* 0x0003680000300800 */
[----:B------:R-:W-:Y:S01]  /*188b0*/  STL [R1+0x690], R7 ;  /* 0x0006900701007387 */ /* 0x000fe20000100800 */
[----:B0-----:R-:W-:-:S03]  /*188c0*/  IADD3 R8, P5, R78, R3, RZ ;  /* 0x000000034e087210 */ /* 0x001fc60007fbe0ff */
[----:B------:R0:W-:Y:S01]  /*188d0*/  STL [R1+0x65c], R9 ;  /* 0x00065c0901007387 */ /* 0x0001e20000100800 */
[----:B------:R-:W-:-:S03]  /*188e0*/  LEA.HI.X.SX32 R10, R75, R2, 0x1, P1 ;  /* 0x000000024b0a7211 */ /* 0x000fc600008f0eff */
[----:B------:R2:W-:Y:S01]  /*188f0*/  STL [R1+0x698], R8 ;  /* 0x0006980801007387 */ /* 0x0005e20000100800 */
[----:B0-----:R-:W-:Y:S02]  /*18900*/  LEA.HI.X.SX32 R9, R74, R2, 0x1, P0 ;  /* 0x000000024a097211 */ /* 0x001fe400000f0eff */
[----:B--2---:R-:W-:-:S03]  /*18910*/  IADD3 R8, P0, R4, R3, RZ ;  /* 0x0000000304087210 */ /* 0x004fc60007f1e0ff */
[----:B------:R0:W-:Y:S04]  /*18920*/  STL [R1+0x664], R9 ;  /* 0x0006640901007387 */ /* 0x0001e80000100800 */
[----:B------:R-:W-:Y:S01]  /*18930*/  STL [R1+0x6a0], R8 ;  /* 0x0006a00801007387 */ /* 0x000fe20000100800 */
[----:B0-----:R-:W-:-:S03]  /*18940*/  IADD3 R9, P6, R5, R3, RZ ;  /* 0x0000000305097210 */ /* 0x001fc60007fde0ff */
[----:B------:R0:W-:Y:S01]  /*18950*/  STL [R1+0x66c], R10 ;  /* 0x00066c0a01007387 */ /* 0x0001e20000100800 */
[----:B------:R-:W-:-:S03]  /*18960*/  LEA.HI.X.SX32 R11, R77, R2, 0x1, P3 ;  /* 0x000000024d0b7211 */ /* 0x000fc600018f0eff */
[----:B------:R2:W-:Y:S01]  /*18970*/  STL [R1+0x6a8], R9 ;  /* 0x0006a80901007387 */ /* 0x0005e20000100800 */
[----:B------:R-:W-:Y:S01]  /*18980*/  IMAD R7, R72, 0x4, R6 ;  /* 0x0000000448077824 */ /* 0x000fe200078e0206 */
[----:B0-----:R-:W-:Y:S02]  /*18990*/  LEA.HI.X.SX32 R10, R76, R2, 0x1, P2 ;  /* 0x000000024c0a7211 */ /* 0x001fe400010f0eff */
[----:B--2---:R-:W-:-:S03]  /*189a0*/  IADD3 R9, P1, R6, R3, RZ ;  /* 0x0000000306097210 */ /* 0x004fc60007f3e0ff */
[----:B------:R-:W-:Y:S01]  /*189b0*/  STL [R1+0x67c], R10 ;  /* 0x00067c0a01007387 */ /* 0x000fe20000100800 */
[----:B------:R-:W-:-:S03]  /*189c0*/  LEA.HI.X.SX32 R12, R78, R2, 0x1, P5 ;  /* 0x000000024e0c7211 */ /* 0x000fc600028f0eff */
[----:B------:R0:W-:Y:S01]  /*189d0*/  STL [R1+0x6b0], R9 ;  /* 0x0006b00901007387 */ /* 0x0001e20000100800 */
[----:B------:R-:W-:-:S03]  /*189e0*/  IMAD R8, R72, 0x2, R7 ;  /* 0x0000000248087824 */ /* 0x000fc600078e0207 */
[----:B------:R2:W-:Y:S01]  /*189f0*/  STL [R1+0x684], R11 ;  /* 0x0006840b01007387 */ /* 0x0005e20000100800 */
[-C--:B0-----:R-:W-:Y:S02]  /*18a00*/  LEA.HI.X.SX32 R9, R79, R2.reuse, 0x1, P4 ;  /* 0x000000024f097211 */ /* 0x081fe400020f0eff */
[-C--:B--2---:R-:W-:Y:S02]  /*18a10*/  LEA.HI.X.SX32 R11, R4, R2.reuse, 0x1, P0 ;  /* 0x00000002040b7211 */ /* 0x084fe400000f0eff */
[-C--:B------:R-:W-:Y:S01]  /*18a20*/  LEA.HI.X.SX32 R4, R5, R2.reuse, 0x1, P6 ;  /* 0x0000000205047211 */ /* 0x080fe200030f0eff */
[----:B------:R0:W-:Y:S01]  /*18a30*/  STL [R1+0x68c], R9 ;  /* 0x00068c0901007387 */ /* 0x0001e20000100800 */
[C---:B------:R-:W-:Y:S01]  /*18a40*/  IADD3 R5, P0, R7.reuse, R3, RZ ;  /* 0x0000000307057210 */ /* 0x040fe20007f1e0ff */
[C---:B------:R-:W-:Y:S02]  /*18a50*/  IMAD R10, R72.reuse, 0x2, R8 ;  /* 0x00000002480a7824 */ /* 0x040fe400078e0208 */
[----:B------:R-:W-:Y:S04]  /*18a60*/  STL [R1+0x694], R12 ;  /* 0x0006940c01007387 */ /* 0x000fe80000100800 */
[----:B------:R2:W-:Y:S01]  /*18a70*/  STL [R1+0x69c], R11 ;  /* 0x00069c0b01007387 */ /* 0x0005e20000100800 */
[----:B------:R-:W-:Y:S01]  /*18a80*/  LEA.HI.X.SX32 R7, R7, R2, 0x1, P0 ;  /* 0x0000000207077211 */ /* 0x000fe200000f0eff */
[----:B0-----:R-:W-:-:S02]  /*18a90*/  IMAD R9, R72, 0x2, R10 ;  /* 0x0000000248097824 */ /* 0x001fc400078e020a */
[----:B------:R0:W-:Y:S04]  /*18aa0*/  STL [R1+0x6a4], R4 ;  /* 0x0006a40401007387 */ /* 0x0001e80000100800 */
[----:B------:R3:W-:Y:S01]  /*18ab0*/  STL [R1+0x6c0], R5 ;  /* 0x0006c00501007387 */ /* 0x0007e20000100800 */
[----:B--2---:R-:W-:Y:S01]  /*18ac0*/  IADD3 R11, P2, R8, R3, RZ ;  /* 0x00000003080b7210 */ /* 0x004fe20007f5e0ff */
[----:B0-----:R-:W-:Y:S01]  /*18ad0*/  IMAD R4, R72, 0x2, R9 ;  /* 0x0000000248047824 */ /* 0x001fe200078e0209 */
[----:B---3--:R-:W-:-:S03]  /*18ae0*/  LEA.HI.X.SX32 R5, R6, R2, 0x1, P1 ;  /* 0x0000000206057211 */ /* 0x008fc600008f0eff */
[----:B------:R-:W-:Y:S01]  /*18af0*/  STL [R1+0x6c8], R11 ;  /* 0x0006c80b01007387 */ /* 0x000fe20000100800 */
[----:B------:R-:W-:-:S03]  /*18b00*/  LEA.HI.X.SX32 R6, R8, R2, 0x1, P2 ;  /* 0x0000000208067211 */ /* 0x000fc600010f0eff */
[----:B------:R0:W-:Y:S04]  /*18b10*/  STL [R1+0x6ac], R5 ;  /* 0x0006ac0501007387 */ /* 0x0001e80000100800 */
[----:B------:R2:W-:Y:S01]  /*18b20*/  STL [R1+0x6bc], R7 ;  /* 0x0006bc0701007387 */ /* 0x0005e20000100800 */
[-C--:B------:R-:W-:Y:S01]  /*18b30*/  IADD3 R8, P1, R9, R3.reuse, RZ ;  /* 0x0000000309087210 */ /* 0x080fe20007f3e0ff */
[----:B0-----:R-:W-:Y:S01]  /*18b40*/  IMAD R5, R72, 0x2, R4 ;  /* 0x0000000248057824 */ /* 0x001fe200078e0204 */
[-C--:B--2---:R-:W-:Y:S01]  /*18b50*/  IADD3 R7, P0, R10, R3.reuse, RZ ;  /* 0x000000030a077210 */ /* 0x084fe20007f1e0ff */
[----:B------:R0:W-:Y:S04]  /*18b60*/  STL [R1+0x6c4], R6 ;  /* 0x0006c40601007387 */ /* 0x0001e80000100800 */
[----:B------:R2:W-:Y:S01]  /*18b70*/  STL [R1+0x6cc], R7 ;  /* 0x0006cc0701007387 */ /* 0x0005e20000100800 */
[----:B0-----:R-:W-:-:S03]  /*18b80*/  IADD3 R6, P2, R4, R3, RZ ;  /* 0x0000000304067210 */ /* 0x001fc60007f5e0ff */
[----:B------:R-:W-:Y:S01]  /*18b90*/  STL [R1+0x6d0], R8 ;  /* 0x0006d00801007387 */ /* 0x000fe20000100800 */
[----:B--2---:R-:W-:Y:S02]  /*18ba0*/  IADD3 R7, P3, R5, R3, RZ ;  /* 0x0000000305077210 */ /* 0x004fe40007f7e0ff */
[-C--:B------:R-:W-:Y:S01]  /*18bb0*/  LEA.HI.X.SX32 R3, R10, R2.reuse, 0x1, P0 ;  /* 0x000000020a037211 */ /* 0x080fe200000f0eff */
[----:B------:R0:W-:Y:S04]  /*18bc0*/  STL [R1+0x6d4], R6 ;  /* 0x0006d40601007387 */ /* 0x0001e80000100800 */
[----:B------:R-:W-:Y:S04]  /*18bd0*/  STL [R1+0x5f0], R7 ;  /* 0x0005f00701007387 */ /* 0x000fe80000100800 */
[----:B------:R2:W-:Y:S01]  /*18be0*/  STL [R1+0x5e0], R3 ;  /* 0x0005e00301007387 */ /* 0x0005e20000100800 */
[----:B0-----:R-:W-:-:S02]  /*18bf0*/  LEA.HI.X.SX32 R6, R9, R2, 0x1, P1 ;  /* 0x0000000209067211 */ /* 0x001fc400008f0eff */
[-C--:B--2---:R-:W-:Y:S02]  /*18c00*/  LEA.HI.X.SX32 R3, R4, R2.reuse, 0x1, P2 ;  /* 0x0000000204037211 */ /* 0x084fe400010f0eff */
[----:B------:R-:W-:Y:S01]  /*18c10*/  LEA.HI.X.SX32 R2, R5, R2, 0x1, P3 ;  /* 0x0000000205027211 */ /* 0x000fe200018f0eff */
[----:B------:R-:W-:Y:S04]  /*18c20*/  STL [R1+0x5e8], R6 ;  /* 0x0005e80601007387 */ /* 0x000fe80000100800 */
[----:B------:R-:W-:Y:S04]  /*18c30*/  STL [R1+0x5ec], R3 ;  /* 0x0005ec0301007387 */ /* 0x000fe80000100800 */
[----:B------:R0:W-:Y:S04]  /*18c40*/  STL [R1+0x5e4], R2 ;  /* 0x0005e40201007387 */ /* 0x0001e80000100800 */
[----:B------:R1:W-:Y:S04]  /*18c50*/  STL [R1], RZ ;  /* 0x000000ff01007387 */ /* 0x0003e80000100800 */
        /* <DEDUP_REMOVED lines=109> */
[----:B------:R-:W2:Y:S03]  /*19330*/  S2R R72, SR_TID.X ;  /* 0x0000000000487919 */ /* 0x000ea60000002100 */
        /* <DEDUP_REMOVED lines=18> */
[----:B------:R-:W-:Y:S01]  /*19460*/  USHF.R.U32.HI UR22, URZ, 0x4, UR24 ;  /* 0x000000043f167899 */ /* 0x000fe20008011618 */
[----:B--2---:R-:W-:Y:S01]  /*19470*/  LOP3.LUT R72, R72, 0x7f, RZ, 0xc0, !PT ;  /* 0x0000007f48487812 */ /* 0x004fe200078ec0ff */
[----:B------:R-:W-:-:S02]  /*19480*/  UIADD3 UR6, UR24, 0x8000, URZ ;  /* 0x0000800018067890 */ /* 0x000fc4000fffe03f */
[----:B------:R-:W-:Y:S01]  /*19490*/  USGXT.U32 UR22, UR22, 0xe ;  /* 0x0000000e1616789a */ /* 0x000fe20008000000 */
[C---:B------:R-:W-:Y:S01]  /*194a0*/  LOP3.LUT R201, R72.reuse, 0x10, RZ, 0x3c, !PT ;  /* 0x0000001048c97812 */ /* 0x040fe200078e3cff */
[----:B------:R-:W-:Y:S01]  /*194b0*/  USHF.L.U32 UR25, UR25, 0x6, URZ ;  /* 0x0000000619197899 */ /* 0x000fe2000800063f */
[C---:B------:R-:W-:Y:S01]  /*194c0*/  LOP3.LUT R200, R72.reuse, 0x20, RZ, 0x3c, !PT ;  /* 0x0000002048c87812 */ /* 0x040fe200078e3cff */
[----:B------:R-:W-:Y:S01]  /*194d0*/  USHF.R.U32.HI UR6, URZ, 0x4, UR6 ;  /* 0x000000043f067899 */ /* 0x000fe20008011606 */
[----:B------:R-:W-:Y:S01]  /*194e0*/  LOP3.LUT R199, R72, 0x30, RZ, 0x3c, !PT ;  /* 0x0000003048c77812 */ /* 0x000fe200078e3cff */
[----:B------:R-:W-:Y:S01]  /*194f0*/  UIADD3 UR10, UP0, UR22, 0x2, URZ ;  /* 0x00000002160a7890 */ /* 0x000fe2000ff1e03f */
[----:B------:R-:W-:Y:S02]  /*19500*/  CS2R R24, SRZ ;  /* 0x0000000000187805 */ /* 0x000fe4000001ff00 */
[----:B------:R-:W-:Y:S02]  /*19510*/  CS2R R26, SRZ ;  /* 0x00000000001a7805 */ /* 0x000fe4000001ff00 */
[----:B------:R-:W-:-:S02]  /*19520*/  CS2R R28, SRZ ;  /* 0x00000000001c7805 */ /* 0x000fc4000001ff00 */
[----:B------:R-:W-:Y:S02]  /*19530*/  CS2R R30, SRZ ;  /* 0x00000000001e7805 */ /* 0x000fe4000001ff00 */
[----:B------:R-:W-:Y:S02]  /*19540*/  CS2R R32, SRZ ;  /* 0x0000000000207805 */ /* 0x000fe4000001ff00 */
[----:B------:R-:W-:Y:S02]  /*19550*/  CS2R R34, SRZ ;  /* 0x0000000000227805 */ /* 0x000fe4000001ff00 */
        /* <DEDUP_REMOVED lines=26> */
[----:B------:R-:W-:Y:S01]  /*19700*/  CS2R R88, SRZ ;  /* 0x0000000000587805 */ /* 0x000fe2000001ff00 */
[----:B------:R-:W-:Y:S01]  /*19710*/  UMOV UR5, URZ ;  /* 0x0000003f00057c82 */ /* 0x000fe20008000000 */
[----:B------:R-:W-:Y:S01]  /*19720*/  UMOV UR8, 0xfffffffe ;  /* 0xfffffffe00087882 */ /* 0x000fe20000000000 */
[----:B------:R-:W-:Y:S01]  /*19730*/  UMOV UR9, 0x7fffffdf ;  /* 0x7fffffdf00097882 */ /* 0x000fe20000000000 */
[----:B------:R-:W-:Y:S01]  /*19740*/  UMOV UR4, URZ ;  /* 0x0000003f00047c82 */ /* 0x000fe20008000000 */
[----:B------:R-:W-:-:S02]  /*19750*/  USHF.L.U32 UR26, UR26, 0x6, URZ ;  /* 0x000000061a1a7899 */ /* 0x000fc4000800063f */
[----:B------:R-:W-:Y:S02]  /*19760*/  USGXT.U32 UR20, UR6, 0xe ;  /* 0x0000000e0614789a */ /* 0x000fe40008000000 */
[----:B------:R-:W-:Y:S02]  /*19770*/  UIADD3.X UR11, UR5, -0x7fffffe0, URZ, UP0, !UPT ;  /* 0x80000020050b7890 */ /* 0x000fe400087fe43f */
[----:B------:R-:W-:Y:S01]  /*19780*/  USHF.R.S32.HI UR27, URZ, 0x1f, UR25 ;  /* 0x0000001f3f1b7899 */ /* 0x000fe20008011419 */
[----:B------:R-:W2:Y:S01]  /*19790*/  LDC R21, c[0x0][0x230] ;  /* 0x00008c00ff157b82 */ /* 0x000ea20000000800 */
        /* <DEDUP_REMOVED lines=22> */
[----:B------:R-:W-:Y:S01]  /*19900*/  CS2R R134, SRZ ;  /* 0x0000000000867805 */ /* 0x000fe2000001ff00 */
[----:B--2---:R-:W-:Y:S01]  /*19910*/  VIADD R21, R21, 0x3f ;  /* 0x0000003f15157836 */ /* 0x004fe20000000000 */
[----:B------:R-:W-:Y:S02]  /*19920*/  CS2R R136, SRZ ;  /* 0x0000000000887805 */ /* 0x000fe4000001ff00 */
[----:B------:R-:W-:Y:S02]  /*19930*/  CS2R R138, SRZ ;  /* 0x00000000008a7805 */ /* 0x000fe4000001ff00 */
[----:B------:R-:W-:Y:S02]  /*19940*/  CS2R R140, SRZ ;  /* 0x00000000008c7805 */ /* 0x000fe4000001ff00 */
[----:B------:R-:W-:-:S02]  /*19950*/  CS2R R142, SRZ ;  /* 0x00000000008e7805 */ /* 0x000fc4000001ff00 */
[----:B------:R-:W-:Y:S02]  /*19960*/  SHF.R.S32.HI R22, RZ, 0x1f, R21 ;  /* 0x0000001fff167819 */ /* 0x000fe40000011415 */
[----:B------:R-:W-:Y:S02]  /*19970*/  CS2R R144, SRZ ;  /* 0x0000000000907805 */ /* 0x000fe4000001ff00 */
[----:B------:R-:W-:Y:S02]  /*19980*/  CS2R R146, SRZ ;  /* 0x0000000000927805 */ /* 0x000fe4000001ff00 */
[----:B------:R-:W-:Y:S02]  /*19990*/  CS2R R148, SRZ ;  /* 0x0000000000947805 */ /* 0x000fe4000001ff00 */
[----:B------:R-:W-:Y:S02]  /*199a0*/  LEA.HI R22, R22, R21, RZ, 0x6 ;  /* 0x0000001516167211 */ /* 0x000fe400078f30ff */
[----:B------:R-:W-:-:S02]  /*199b0*/  CS2R R150, SRZ ;  /* 0x0000000000967805 */ /* 0x000fc4000001ff00 */
[C---:B------:R-:W-:Y:S01]  /*199c0*/  LOP3.LUT R157, R23.reuse, 0x10, RZ, 0x3c, !PT ;  /* 0x00000010179d7812 */ /* 0x040fe200078e3cff */
[----:B------:R-:W-:Y:S01]  /*199d0*/  UMOV UR6, UR20 ;  /* 0x0000001400067c82 */ /* 0x000fe20008000000 */
[----:B0-----:R-:W-:Y:S01]  /*199e0*/  SHF.R.S32.HI R2, RZ, 0x6, R22 ;  /* 0x00000006ff027819 */ /* 0x001fe20000011416 */
[----:B------:R-:W-:Y:S01]  /*199f0*/  UMOV UR7, URZ ;  /* 0x0000003f00077c82 */ /* 0x000fe20008000000 */
[C---:B------:R-:W-:Y:S01]  /*19a00*/  LOP3.LUT R156, R23.reuse, 0x20, RZ, 0x3c, !PT ;  /* 0x00000020179c7812 */ /* 0x040fe200078e3cff */
[----:B------:R-:W-:Y:S01]  /*19a10*/  USHF.R.S32.HI UR30, URZ, 0x1f, UR26 ;  /* 0x0000001f3f1e7899 */ /* 0x000fe2000801141a */
[----:B------:R-:W-:Y:S01]  /*19a20*/  LOP3.LUT R155, R23, 0x30, RZ, 0x3c, !PT ;  /* 0x00000030179b7812 */ /* 0x000fe200078e3cff */
[----:B------:R-:W-:Y:S02]  /*19a30*/  UIADD3.64 UR8, UR6, -UR8, URZ ;  /* 0x8000000806087297 */ /* 0x000fe4000fffe03f */
[----:B------:R-:W-:Y:S02]  /*19a40*/  UIADD3.64 UR14, UR10, 0x3fe, URZ ;  /* 0x000003fe0a0e7897 */ /* 0x000fe4000fffe03f */
[----:B------:R-:W-:Y:S01]  /*19a50*/  UIADD3.64 UR18, UR10, 0x400, URZ ;  /* 0x000004000a127897 */ /* 0x000fe2000fffe03f */
[----:B------:R-:W-:Y:S01]  /*19a60*/  ULDC UR5, c[0x0][0x230] ;  /* 0x00008c0000057ab9 */ /* 0x000fe20000000800 */
[----:B-1----:R-:W-:-:S10]  /*19a70*/  UMOV UR21, 0x80000020 ;  /* 0x8000002000157882 */ /* 0x002fd40000000000 */
.L_x_2:
[----:B0-----:R-:W2:Y:S04]  /*19a80*/  LDL R3, [R1+0x5e4] ;  /* 0x0005e40001037983 */ /* 0x001ea80000100800 */
[----:B------:R-:W2:Y:S04]  /*19a90*/  LDL R2, [R1+0x5f0] ;  /* 0x0005f00001027983 */ /* 0x000ea80000100800 */
[----:B------:R-:W3:Y:S04]  /*19aa0*/  LDL R199, [R1+0x5e0] ;  /* 0x0005e00001c77983 */ /* 0x000ee80000100800 */
[----:B------:R-:W4:Y:S04]  /*19ab0*/  LDL R4, [R1+0x6cc] ;  /* 0x0006cc0001047983 */ /* 0x000f280000100800 */
[----:B------:R-:W3:Y:S04]  /*19ac0*/  LDL R200, [R1+0x6c8] ;  /* 0x0006c80001c87983 */ /* 0x000ee80000100800 */
        /* <DEDUP_REMOVED lines=28> */
[----:B0-----:R-:W3:Y:S04]  /*19c90*/  LDL R32, [R1+0x6c4] ;  /* 0x0006c40001207983 */ /* 0x001ee80000100800 */
[----:B------:R0:W-:Y:S04]  /*19ca0*/  STL [R1+0x1238], R33 ;  /* 0x0012382101007387 */ /* 0x0001e80000100800 */
[----:B0-----:R-:W4:Y:S04]  /*19cb0*/  LDL R33, [R1+0x6d0] ;  /* 0x0006d00001217983 */ /* 0x001f280000100800 */
[----:B------:R-:W-:Y:S04]  /*19cc0*/  STL [R1+0x1234], R30 ;  /* 0x0012341e01007387 */ /* 0x000fe80000100800 */
[----:B------:R-:W-:Y:S04]  /*19cd0*/  STL [R1+0x1230], R31 ;  /* 0x0012301f01007387 */ /* 0x000fe80000100800 */
[----:B------:R0:W-:Y:S04]  /*19ce0*/  STL [R1+0x122c], R28 ;  /* 0x00122c1c01007387 */ /* 0x0001e80000100800 */
[----:B0-----:R-:W3:Y:S04]  /*19cf0*/  LDL R28, [R1+0x6d4] ;  /* 0x0006d400011c7983 */ /* 0x001ee80000100800 */
[----:B------:R0:W-:Y:S04]  /*19d00*/  STL [R1+0x1228], R29 ;  /* 0x0012281d01007387 */ /* 0x0001e80000100800 */
[----:B0-----:R-:W4:Y:S04]  /*19d10*/  LDL R29, [R1+0x5ec] ;  /* 0x0005ec00011d7983 */ /* 0x001f280000100800 */
[----:B------:R0:W-:Y:S04]  /*19d20*/  STL [R1+0x1224], R26 ;  /* 0x0012241a01007387 */ /* 0x0001e80000100800 */
[----:B0-----:R-:W3:Y:S01]  /*19d30*/  LDL R26, [R1+0x5e8] ;  /* 0x0005e800011a7983 */ /* 0x001ee20000100800 */
[----:B------:R-:W-:Y:S01]  /*19d40*/  UIMAD UR6, UR4, -0x40, UR5 ;  /* 0xffffffc0040678a4 */ /* 0x000fe2000f8e0205 */
[----:B------:R-:W-:Y:S01]  /*19d50*/  PRMT R154, RZ, 0x7610, R154 ;  /* 0x00007610ff9a7816 */ /* 0x000fe2000000009a */
[----:B------:R-:W0:Y:S01]  /*19d60*/  S2R R31, SR_TID.X ;  /* 0x00000000001f7919 */ /* 0x000e220000002100 */
[----:B------:R-:W-:-:S02]  /*19d70*/  PRMT R165, RZ, 0x7610, R165 ;  /* 0x00007610ffa57816 */ /* 0x000fc400000000a5 */
[----:B------:R-:W-:Y:S01]  /*19d80*/  PRMT R170, RZ, 0x7610, R170 ;  /* 0x00007610ffaa7816 */ /* 0x000fe200000000aa */
[----:B------:R1:W-:Y:S04]  /*19d90*/  STL [R1+0x1220], R27 ;  /* 0x0012201b01007387 */ /* 0x0003e80000100800 */
[----:B------:R-:W-:Y:S04]  /*19da0*/  STL [R1+0x121c], R24 ;  /* 0x00121c1801007387 */ /* 0x000fe80000100800 */
[----:B------:R2:W-:Y:S04]  /*19db0*/  STL [R1+0x1218], R25 ;  /* 0x0012181901007387 */ /* 0x0005e80000100800 */
[----:B------:R-:W-:Y:S04]  /*19dc0*/  STL [R1+0x1014], R125 ;  /* 0x0010147d01007387 */ /* 0x000fe80000100800 */
[----:B------:R-:W-:Y:S04]  /*19dd0*/  STL [R1+0x1010], R126 ;  /* 0x0010107e01007387 */ /* 0x000fe80000100800 */
[----:B------:R-:W-:Y:S04]  /*19de0*/  STL [R1+0x100c], R127 ;  /* 0x00100c7f01007387 */ /* 0x000fe80000100800 */
[----:B------:R-:W-:Y:S01]  /*19df0*/  STL [R1+0x1008], R128 ;  /* 0x0010088001007387 */ /* 0x000fe20000100800 */
[----:B0-----:R-:W-:-:S03]  /*19e00*/  SHF.R.U32.HI R30, RZ, 0x6, R31 ;  /* 0x00000006ff1e7819 */ /* 0x001fc6000001161f */
[----:B------:R-:W-:Y:S01]  /*19e10*/  STL [R1+0x1004], R129 ;  /* 0x0010048101007387 */ /* 0x000fe20000100800 */
[----:B------:R-:W-:Y:S02]  /*19e20*/  SHF.R.U32.HI R31, RZ, 0x6, R31 ;  /* 0x00000006ff1f7819 */ /* 0x000fe4000001161f */
[----:B------:R-:W-:Y:S01]  /*19e30*/  SGXT.U32 R30, R30, 0x1 ;  /* 0x000000011e1e781a */ /* 0x000fe20000000000 */
[----:B------:R-:W-:Y:S01]  /*19e40*/  STL [R1+0x1000], R130 ;  /* 0x0010008201007387 */ /* 0x000fe20000100800 */
[----:B------:R-:W-:Y:S02]  /*19e50*/  SGXT.U32 R31, R31, 0x1 ;  /* 0x000000011f1f781a */ /* 0x000fe40000000000 */
[----:B-1----:R-:W-:Y:S01]  /*19e60*/  LOP3.LUT R27, R30, 0x2, RZ, 0xfc, !PT ;  /* 0x000000021e1b7812 */ /* 0x002fe200078efcff */
[----:B------:R-:W-:Y:S03]  /*19e70*/  STL [R1+0xffc], R131 ;  /* 0x000ffc8301007387 */ /* 0x000fe60000100800 */
[----:B------:R-:W-:Y:S01]  /*19e80*/  ISETP.GE.AND P2, PT, R27, UR6, PT ;  /* 0x000000061b007c0c */ /* 0x000fe2000bf46270 */
[----:B------:R-:W0:Y:S01]  /*19e90*/  S2R R30, SR_TID.X ;  /* 0x00000000001e7919 */ /* 0x000e220000002100 */
[----:B------:R-:W-:-:S02]  /*19ea0*/  LOP3.LUT R27, R31, 0x4, RZ, 0xfc, !PT ;  /* 0x000000041f1b7812 */ /* 0x000fc400078efcff */
[----:B------:R-:W-:Y:S01]  /*19eb0*/  LOP3.LUT R31, R31, 0x6, RZ, 0xfc, !PT ;  /* 0x000000061f1f7812 */ /* 0x000fe200078efcff */
[----:B------:R-:W-:Y:S01]  /*19ec0*/  STL [R1+0xff8], R132 ;  /* 0x000ff88401007387 */ /* 0x000fe20000100800 */
[----:B------:R-:W-:Y:S02]  /*19ed0*/  ISETP.GE.AND P3, PT, R27, UR6, PT ;  /* 0x000000061b007c0c */ /* 0x000fe4000bf66270 */
[----:B------:R-:W-:Y:S01]  /*19ee0*/  ISETP.GE.AND P4, PT, R31, UR6, PT ;  /* 0x000000061f007c0c */ /* 0x000fe2000bf86270 */
[----:B------:R-:W-:Y:S04]  /*19ef0*/  STL [R1+0xff4], R133 ;  /* 0x000ff48501007387 */ /* 0x000fe80000100800 */
[----:B------:R-:W-:Y:S04]  /*19f00*/  STL [R1+0xff0], R134 ;  /* 0x000ff08601007387 */ /* 0x000fe80000100800 */
[----:B------:R-:W-:Y:S04]  /*19f10*/  STL [R1+0xfec], R135 ;  /* 0x000fec8701007387 */ /* 0x000fe80000100800 */
[----:B------:R-:W-:Y:S04]  /*19f20*/  STL [R1+0xfe8], R136 ;  /* 0x000fe88801007387 */ /* 0x000fe80000100800 */
[----:B------:R-:W-:Y:S04]  /*19f30*/  STL [R1+0xfe4], R137 ;  /* 0x000fe48901007387 */ /* 0x000fe80000100800 */
[----:B------:R-:W-:Y:S01]  /*19f40*/  STL [R1+0xfe0], R138 ;  /* 0x000fe08a01007387 */ /* 0x000fe20000100800 */
[----:B0-----:R-:W-:-:S03]  /*19f50*/  SHF.R.U32.HI R30, RZ, 0x6, R30 ;  /* 0x00000006ff1e7819 */ /* 0x001fc6000001161e */
[----:B------:R-:W-:Y:S01]  /*19f60*/  STL [R1+0xfdc], R139 ;  /* 0x000fdc8b01007387 */ /* 0x000fe20000100800 */
[----:B------:R-:W-:-:S03]  /*19f70*/  SGXT.U32 R30, R30, 0x1 ;  /* 0x000000011e1e781a */ /* 0x000fc60000000000 */
[----:B------:R-:W-:Y:S01]  /*19f80*/  STL [R1+0xfd8], R140 ;  /* 0x000fd88c01007387 */ /* 0x000fe20000100800 */
[----:B------:R-:W-:-:S03]  /*19f90*/  LOP3.LUT R31, R30, 0x8, RZ, 0xfc, !PT ;  /* 0x000000081e1f7812 */ /* 0x000fc600078efcff */
[----:B------:R-:W-:Y:S01]  /*19fa0*/  STL [R1+0xfd4], R141 ;  /* 0x000fd48d01007387 */ /* 0x000fe20000100800 */
[----:B------:R-:W-:Y:S02]  /*19fb0*/  LOP3.LUT R30, R30, 0xa, RZ, 0xfc, !PT ;  /* 0x0000000a1e1e7812 */ /* 0x000fe400078efcff */
[----:B------:R-:W-:Y:S01]  /*19fc0*/  ISETP.GE.AND P1, PT, R31, UR6, PT ;  /* 0x000000061f007c0c */ /* 0x000fe2000bf26270 */
[----:B------:R-:W-:Y:S01]  /*19fd0*/  STL [R1+0xfd0], R142 ;  /* 0x000fd08e01007387 */ /* 0x000fe20000100800 */
[----:B------:R-:W-:-:S03]  /*19fe0*/  ISETP.GE.AND P0, PT, R30, UR6, PT ;  /* 0x000000061e007c0c */ /* 0x000fc6000bf06270 */
[----:B------:R-:W-:Y:S04]  /*19ff0*/  STL [R1+0xfcc], R143 ;  /* 0x000fcc8f01007387 */ /* 0x000fe80000100800 */
[----:B--2---:R4:W2:Y:S04]  /*1a000*/  @!P2 LDG.E.U8 R154, desc[UR28][R2.64] ;  /* 0x0000001c029aa981 */ /* 0x0048a8000c1e1100 */
        /* <DEDUP_REMOVED lines=8> */
[----:B-----5:R0:W-:Y:S04]  /*1a090*/  STL [R1+0xf78], R0 ;  /* 0x000f780001007387 */ /* 0x0201e80000100800 */
[----:B------:R-:W2:Y:S04]  /*1a0a0*/  LDL R31, [R1+0x6bc] ;  /* 0x0006bc00011f7983 */ /* 0x000ea80000100800 */
[----:B------:R-:W2:Y:S04]  /*1a0b0*/  LDL R30, [R1+0x6c0] ;  /* 0x0006c000011e7983 */ /* 0x000ea80000100800 */
[----:B------:R-:W2:Y:S04]  /*1a0c0*/  LDL R27, [R1+0x6b8] ;  /* 0x0006b800011b7983 */ /* 0x000ea80000100800 */
[----:B------:R-:W2:Y:S04]  /*1a0d0*/  LDL R25, [R1+0x6b0] ;  /* 0x0006b00001197983 */ /* 0x000ea80000100800 */
[----:B0-----:R-:W2:Y:S01]  /*1a0e0*/  LDL R0, [R1+0x6a0] ;  /* 0x0006a00001007983 */ /* 0x001ea20000100800 */
[----:B----4-:R-:W-:-:S02]  /*1a0f0*/  @!P3 IMAD.MOV.U32 R3, RZ, RZ, R29 ;  /* 0x000000ffff03b224 */ /* 0x010fc400078e001d */
[----:B------:R-:W0:Y:S01]  /*1a100*/  S2R R29, SR_TID.X ;  /* 0x00000000001d7919 */ /* 0x000e220000002100 */
[----:B---3--:R-:W-:Y:S02]  /*1a110*/  @!P3 IMAD.MOV.U32 R2, RZ, RZ, R28 ;  /* 0x000000ffff02b224 */ /* 0x008fe400078e001c */
[----:B------:R-:W3:Y:S04]  /*1a120*/  LDL R28, [R1+0x6b4] ;  /* 0x0006b400011c7983 */ /* 0x000ee80000100800 */
[----:B------:R1:W4:Y:S02]  /*1a130*/  @!P3 LDG.E.U8 R165, desc[UR28][R2.64] ;  /* 0x0000001c02a5b981 */ /* 0x000324000c1e1100 */
[----:B-1----:R-:W-:Y:S02]  /*1a140*/  @!P4 IMAD.MOV.U32 R2, RZ, RZ, R33 ;  /* 0x000000ffff02c224 */ /* 0x002fe400078e0021 */
[----:B------:R-:W-:-:S02]  /*1a150*/  @!P4 IMAD.MOV.U32 R3, RZ, RZ, R26 ;  /* 0x000000ffff03c224 */ /* 0x000fc400078e001a */
[----:B------:R-:W4:Y:S04]  /*1a160*/  LDL R26, [R1+0x6ac] ;  /* 0x0006ac00011a7983 */ /* 0x000f280000100800 */
[----:B------:R1:W4:Y:S01]  /*1a170*/  @!P4 LDG.E.U8 R170, desc[UR28][R2.64] ;  /* 0x0000001c02aac981 */ /* 0x000322000c1e1100 */
[----:B0-----:R-:W-:-:S04]  /*1a180*/  SHF.R.U32.HI R33, RZ, 0x6, R29 ;  /* 0x00000006ff217819 */ /* 0x001fc8000001161d */
[----:B------:R-:W-:-:S04]  /*1a190*/  SGXT.U32 R33, R33, 0x1 ;  /* 0x000000012121781a */ /* 0x000fc80000000000 */
[----:B------:R-:W-:-:S04]  /*1a1a0*/  LOP3.LUT R24, R33, 0xc, RZ, 0xfc, !PT ;  /* 0x0000000c21187812 */ /* 0x000fc800078efcff */
[----:B------:R-:W-:Y:S02]  /*1a1b0*/  ISETP.GE.AND P2, PT, R24, UR6, PT ;  /* 0x0000000618007c0c */ /* 0x000fe4000bf46270 */
[----:B------:R-:W4:Y:S01]  /*1a1c0*/  LDL R24, [R1+0x6a4] ;  /* 0x0006a40001187983 */ /* 0x000f220000100800 */
[----:B-1----:R-:W-:Y:S01]  /*1a1d0*/  @!P1 IMAD.MOV.U32 R2, RZ, RZ, R4 ;  /* 0x000000ffff029224 */ /* 0x002fe200078e0004 */
[----:B------:R-:W-:Y:S02]  /*1a1e0*/  LEA.HI R29, R29, 0xe, RZ, 0x1a ;  /* 0x0000000e1d1d7811 */ /* 0x000fe400078fd0ff */
[----:B------:R-:W4:Y:S02]  /*1a1f0*/  LDL R4, [R1+0x6a8] ;  /* 0x0006a80001047983 */ /* 0x000f240000100800 */
[----:B------:R-:W-:Y:S02]  /*1a200*/  ISETP.GE.AND P3, PT, R29, UR6, PT ;  /* 0x000000061d007c0c */ /* 0x000fe4000bf66270 */
[----:B------:R-:W4:Y:S01]  /*1a210*/  LDL R29, [R1+0x69c] ;  /* 0x00069c00011d7983 */ /* 0x000f220000100800 */
[----:B------:R-:W-:-:S02]  /*1a220*/  @!P1 IMAD.MOV.U32 R3, RZ, RZ, R199 ;  /* 0x000000ffff039224 */ /* 0x000fc400078e00c7 */
[----:B------:R-:W0:Y:S01]  /*1a230*/  S2R R199, SR_TID.X ;  /* 0x0000000000c77919 */ /* 0x000e220000002100 */
[----:B------:R-:W-:Y:S02]  /*1a240*/  PRMT R153, RZ, 0x7610, R153 ;  /* 0x00007610ff997816 */ /* 0x000fe40000000099 */
[----:B------:R-:W-:-:S04]  /*1a250*/  PRMT R164, RZ, 0x7610, R164 ;  /* 0x00007610ffa47816 */ /* 0x000fc800000000a4 */
[----:B------:R1:W4:Y:S01]  /*1a260*/  @!P1 LDG.E.U8 R153, desc[UR28][R2.64] ;  /* 0x0000001c02999981 */ /* 0x000322000c1e1100 */
[----:B------:R-:W-:Y:S02]  /*1a270*/  LOP3.LUT R33, R33, 0x10, RZ, 0xfc, !PT ;  /* 0x0000001021217812 */ /* 0x000fe400078efcff */
[----:B------:R-:W-:Y:S01]  /*1a280*/  PRMT R152, RZ, 0x7610, R152 ;  /* 0x00007610ff987816 */ /* 0x000fe20000000098 */
[----:B-1----:R-:W-:Y:S02]  /*1a290*/  @!P0 IMAD.MOV.U32 R2, RZ, RZ, R200 ;  /* 0x000000ffff028224 */ /* 0x002fe400078e00c8 */
[----:B------:R-:W-:Y:S01]  /*1a2a0*/  @!P0 IMAD.MOV.U32 R3, RZ, RZ, R32 ;  /* 0x000000ffff038224 */ /* 0x000fe200078e0020 */
[----:B------:R-:W-:-:S04]  /*1a2b0*/  ISETP.GE.AND P4, PT, R33, UR6, PT ;  /* 0x0000000621007c0c */ /* 0x000fc8000bf86270 */
[----:B------:R2:W4:Y:S01]  /*1a2c0*/  @!P0 LDG.E.U8 R164, desc[UR28][R2.64] ;  /* 0x0000001c02a48981 */ /* 0x000522000c1e1100 */
[----:B0-----:R-:W-:-:S04]  /*1a2d0*/  SHF.R.U32.HI R199, RZ, 0x6, R199 ;  /* 0x00000006ffc77819 */ /* 0x001fc800000116c7 */
[----:B------:R-:W-:-:S04]  /*1a2e0*/  SGXT.U32 R199, R199, 0x1 ;  /* 0x00000001c7c7781a */ /* 0x000fc80000000000 */
[----:B------:R-:W-:Y:S02]  /*1a2f0*/  LOP3.LUT R33, R199, 0x12, RZ, 0xfc, !PT ;  /* 0x00000012c7217812 */ /* 0x000fe400078efcff */
[----:B------:R-:W-:Y:S02]  /*1a300*/  PRMT R163, RZ, 0x7610, R163 ;  /* 0x00007610ffa37816 */ /* 0x000fe400000000a3 */
[----:B------:R-:W-:Y:S02]  /*1a310*/  ISETP.GE.AND P1, PT, R33, UR6, PT ;  /* 0x0000000621007c0c */ /* 0x000fe4000bf26270 */
[----:B------:R-:W-:Y:S01]  /*1a320*/  PRMT R169, RZ, 0x7610, R169 ;  /* 0x00007610ffa97816 */ /* 0x000fe200000000a9 */
[----:B--2---:R-:W-:Y:S02]  /*1a330*/  @!P2 IMAD.MOV.U32 R3, RZ, RZ, R31 ;  /* 0x000000ffff03a224 */ /* 0x004fe400078e001f */
[----:B------:R-:W2:Y:S01]  /*1a340*/  LDL R31, [R1+0x694] ;  /* 0x00069400011f7983 */ /* 0x000ea20000100800 */
[----:B------:R-:W-:-:S03]  /*1a350*/  @!P2 IMAD.MOV.U32 R2, RZ, RZ, R30 ;  /* 0x000000ffff02a224 */ /* 0x000fc600078e001e */
[----:B------:R-:W2:Y:S04]  /*1a360*/  LDL R30, [R1+0x698] ;  /* 0x00069800011e7983 */ /* 0x000ea80000100800 */
[----:B------:R0:W2:Y:S02]  /*1a370*/  @!P2 LDG.E.U8 R152, desc[UR28][R2.64] ;  /* 0x0000001c0298a981 */ /* 0x0000a4000c1e1100 */
[----:B0-----:R-:W-:Y:S02]  /*1a380*/  @!P3 IMAD.MOV.U32 R2, RZ, RZ, R27 ;  /* 0x000000ffff02b224 */ /* 0x001fe400078e001b */
[----:B------:R-:W2:Y:S01]  /*1a390*/  LDL R27, [R1+0x690] ;  /* 0x00069000011b7983 */ /* 0x000ea20000100800 */
[----:B---3--:R-:W-:-:S03]  /*1a3a0*/  @!P3 IMAD.MOV.U32 R3, RZ, RZ, R28 ;  /* 0x000000ffff03b224 */ /* 0x008fc600078e001c */
[----:B------:R-:W3:Y:S04]  /*1a3b0*/  LDL R28, [R1+0x68c] ;  /* 0x00068c00011c7983 */ /* 0x000ee80000100800 */
[----:B------:R0:W3:Y:S02]  /*1a3c0*/  @!P3 LDG.E.U8 R163, desc[UR28][R2.64] ;  /* 0x0000001c02a3b981 */ /* 0x0000e4000c1e1100 */
[----:B0-----:R-:W-:Y:S02]  /*1a3d0*/  @!P4 IMAD.MOV.U32 R2, RZ, RZ, R25 ;  /* 0x000000ffff02c224 */ /* 0x001fe400078e0019 */
[----:B----4-:R-:W-:Y:S01]  /*1a3e0*/  @!P4 IMAD.MOV.U32 R3, RZ, RZ, R26 ;  /* 0x000000ffff03c224 */ /* 0x010fe200078e001a */
[----:B------:R-:W4:Y:S04]  /*1a3f0*/  LDL R25, [R1+0x688] ;  /* 0x0006880001197983 */ /* 0x000f280000100800 */
[----:B------:R-:W4:Y:S04]  /*1a400*/  LDL R26, [R1+0x684] ;  /* 0x00068400011a7983 */ /* 0x000f280000100800 */
[----:B------:R0:W4:Y:S02]  /*1a410*/  @!P4 LDG.E.U8 R169, desc[UR28][R2.64] ;  /* 0x0000001c02a9c981 */ /* 0x000124000c1e1100 */
[----:B0-----:R-:W-:-:S02]  /*1a420*/  @!P1 IMAD.MOV.U32 R3, RZ, RZ, R24 ;  /* 0x000000ffff039224 */ /* 0x001fc400078e0018 */
[----:B------:R-:W4:Y:S01]  /*1a430*/  LDL R24, [R1+0x67c] ;  /* 0x00067c0001187983 */ /* 0x000f220000100800 */
[----:B------:R-:W-:Y:S02]  /*1a440*/  LOP3.LUT R32, R199, 0x14, RZ, 0xfc, !PT ;  /* 0x00000014c7207812 */ /* 0x000fe400078efcff */
[----:B------:R-:W0:Y:S02]  /*1a450*/  S2R R199, SR_TID.X ;  /* 0x0000000000c77919 */ /* 0x000e240000002100 */
[----:B------:R-:W-:Y:S01]  /*1a460*/  ISETP.GE.AND P0, PT, R32, UR6, PT ;  /* 0x0000000620007c0c */ /* 0x000fe2000bf06270 */
[----:B------:R-:W-:Y:S01]  /*1a470*/  @!P1 IMAD.MOV.U32 R2, RZ, RZ, R4 ;  /* 0x000000ffff029224 */ /* 0x000fe200078e0004 */
[----:B------:R-:W-:Y:S01]  /*1a480*/  PRMT R22, RZ, 0x7610, R22 ;  /* 0x00007610ff167816 */ /* 0x000fe20000000016 */
[----:B------:R-:W4:Y:S05]  /*1a490*/  LDL R4, [R1+0x680] ;  /* 0x0006800001047983 */ /* 0x000f2a0000100800 */
[----:B------:R1:W4:Y:S05]  /*1a4a0*/  @!P1 LDG.E.U8 R22, desc[UR28][R2.64] ;  /* 0x0000001c02169981 */ /* 0x00032a000c1e1100 */
[----:B-1----:R-:W-:-:S02]  /*1a4b0*/  @!P0 IMAD.MOV.U32 R3, RZ, RZ, R29 ;  /* 0x000000ffff038224 */ /* 0x002fc400078e001d */
[----:B------:R-:W4:Y:S01]  /*1a4c0*/  LDL R29, [R1+0x674] ;  /* 0x00067400011d7983 */ /* 0x000f220000100800 */
[----:B0-----:R-:W-:-:S04]  /*1a4d0*/  SHF.R.U32.HI R199, RZ, 0x6, R199 ;  /* 0x00000006ffc77819 */ /* 0x001fc800000116c7 */
[----:B------:R-:W-:-:S04]  /*1a4e0*/  SGXT.U32 R199, R199, 0x1 ;  /* 0x00000001c7c7781a */ /* 0x000fc80000000000 */
[C---:B------:R-:W-:Y:S02]  /*1a4f0*/  LOP3.LUT R126, R199.reuse, 0x16, RZ, 0xfc, !PT ;  /* 0x00000016c77e7812 */ /* 0x040fe400078efcff */
[C---:B------:R-:W-:Y:S02]  /*1a500*/  LOP3.LUT R33, R199.reuse, 0x18, RZ, 0xfc, !PT ;  /* 0x00000018c7217812 */ /* 0x040fe400078efcff */
[----:B------:R-:W-:Y:S02]  /*1a510*/  LOP3.LUT R32, R199, 0x1a, RZ, 0xfc, !PT ;  /* 0x0000001ac7207812 */ /* 0x000fe400078efcff */
[----:B------:R-:W0:Y:S01]  /*1a520*/  S2R R199, SR_TID.X ;  /* 0x0000000000c77919 */ /* 0x000e220000002100 */
[----:B------:R-:W-:Y:S02]  /*1a530*/  @!P0 IMAD.MOV.U32 R2, RZ, RZ, R0 ;  /* 0x000000ffff028224 */ /* 0x000fe400078e0000 */
[----:B------:R-:W4:Y:S01]  /*1a540*/  LDL R0, [R1+0x678] ;  /* 0x0006780001007983 */ /* 0x000f220000100800 */
[----:B------:R-:W-:-:S02]  /*1a550*/  ISETP.GE.AND P2, PT, R126, UR6, PT ;  /* 0x000000067e007c0c */ /* 0x000fc4000bf46270 */
[----:B------:R-:W-:Y:S02]  /*1a560*/  PRMT R162, RZ, 0x7610, R162 ;  /* 0x00007610ffa27816 */ /* 0x000fe400000000a2 */
[----:B------:R-:W-:Y:S02]  /*1a570*/  ISETP.GE.AND P3, PT, R33, UR6, PT ;  /* 0x0000000621007c0c */ /* 0x000fe4000bf66270 */
[----:B------:R-:W-:Y:S02]  /*1a580*/  ISETP.GE.AND P4, PT, R32, UR6, PT ;  /* 0x0000000620007c0c */ /* 0x000fe4000bf86270 */
[----:B------:R2:W4:Y:S01]  /*1a590*/  @!P0 LDG.E.U8 R162, desc[UR28][R2.64] ;  /* 0x0000001c02a28981 */ /* 0x000522000c1e1100 */
[----:B------:R-:W-:Y:S02]  /*1a5a0*/  PRMT R21, RZ, 0x7610, R21 ;  /* 0x00007610ff157816 */ /* 0x000fe40000000015 */
[----:B------:R-:W-:Y:S02]  /*1a5b0*/  PRMT R161, RZ, 0x7610, R161 ;  /* 0x00007610ffa17816 */ /* 0x000fe400000000a1 */
[----:B0-----:R-:W-:-:S04]  /*1a5c0*/  SHF.R.U32.HI R200, RZ, 0x6, R199 ;  /* 0x00000006ffc87819 */ /* 0x001fc800000116c7 */
[----:B------:R-:W-:-:S04]  /*1a5d0*/  SGXT.U32 R200, R200, 0x1 ;  /* 0x00000001c8c8781a */ /* 0x000fc80000000000 */
[----:B------:R-:W-:Y:S02]  /*1a5e0*/  LOP3.LUT R33, R200, 0x1c, RZ, 0xfc, !PT ;  /* 0x0000001cc8217812 */ /* 0x000fe400078efcff */
[----:B------:R-:W-:Y:S02]  /*1a5f0*/  LEA.HI R32, R199, 0x1e, RZ, 0x1a ;  /* 0x0000001ec7207811 */ /* 0x000fe400078fd0ff */
[----:B------:R-:W-:Y:S02]  /*1a600*/  ISETP.GE.AND P1, PT, R33, UR6, PT ;  /* 0x0000000621007c0c */ /* 0x000fe4000bf26270 */
[----:B------:R-:W-:Y:S01]  /*1a610*/  PRMT R168, RZ, 0x7610, R168 ;  /* 0x00007610ffa87816 */ /* 0x000fe200000000a8 */
[----:B------:R-:W4:Y:S01]  /*1a620*/  LDL R33, [R1+0x65c] ;  /* 0x00065c0001217983 */ /* 0x000f220000100800 */
[----:B--2---:R-:W-:-:S03]  /*1a630*/  @!P2 IMAD.MOV.U32 R3, RZ, RZ, R31 ;  /* 0x000000ffff03a224 */ /* 0x004fc600078e001f */
[----:B------:R-:W2:Y:S01]  /*1a640*/  LDL R31, [R1+0x66c] ;  /* 0x00066c00011f7983 */ /* 0x000ea20000100800 */
[----:B------:R-:W-:-:S03]  /*1a650*/  @!P2 IMAD.MOV.U32 R2, RZ, RZ, R30 ;  /* 0x000000ffff02a224 */ /* 0x000fc600078e001e */
[----:B------:R-:W2:Y:S04]  /*1a660*/  LDL R30, [R1+0x670] ;  /* 0x00067000011e7983 */ /* 0x000ea80000100800 */
[----:B------:R0:W2:Y:S01]  /*1a670*/  @!P2 LDG.E.U8 R21, desc[UR28][R2.64] ;  /* 0x0000001c0215a981 */ /* 0x0000a2000c1e1100 */
[----:B------:R-:W-:-:S03]  /*1a680*/  ISETP.GE.AND P0, PT, R32, UR6, PT ;  /* 0x0000000620007c0c */ /* 0x000fc6000bf06270 */
[----:B------:R-:W2:Y:S01]  /*1a690*/  LDL R32, [R1+0x660] ;  /* 0x0006600001207983 */ /* 0x000ea20000100800 */
[----:B0-----:R-:W-:-:S03]  /*1a6a0*/  @!P3 IMAD.MOV.U32 R2, RZ, RZ, R27 ;  /* 0x000000ffff02b224 */ /* 0x001fc600078e001b */
[----:B------:R-:W2:Y:S01]  /*1a6b0*/  LDL R27, [R1+0x668] ;  /* 0x00066800011b7983 */ /* 0x000ea20000100800 */
[----:B---3--:R-:W-:-:S03]  /*1a6c0*/  @!P3 IMAD.MOV.U32 R3, RZ, RZ, R28 ;  /* 0x000000ffff03b224 */ /* 0x008fc600078e001c */
[----:B------:R-:W3:Y:S04]  /*1a6d0*/  LDL R28, [R1+0x664] ;  /* 0x00066400011c7983 */ /* 0x000ee80000100800 */
[----:B------:R4:W3:Y:S02]  /*1a6e0*/  @!P3 LDG.E.U8 R161, desc[UR28][R2.64] ;  /* 0x0000001c02a1b981 */ /* 0x0008e4000c1e1100 */
[----:B----4-:R-:W-:Y:S02]  /*1a6f0*/  @!P4 IMAD.MOV.U32 R2, RZ, RZ, R25 ;  /* 0x000000ffff02c224 */ /* 0x010fe400078e0019 */
[----:B------:R-:W-:-:S05]  /*1a700*/  @!P4 IMAD.MOV.U32 R3, RZ, RZ, R26 ;  /* 0x000000ffff03c224 */ /* 0x000fca00078e001a */
[----:B------:R0:W4:Y:S02]  /*1a710*/  @!P4 LDG.E.U8 R168, desc[UR28][R2.64] ;  /* 0x0000001c02a8c981 */ /* 0x000124000c1e1100 */
[----:B0-----:R-:W-:Y:S02]  /*1a720*/  @!P1 IMAD.MOV.U32 R3, RZ, RZ, R24 ;  /* 0x000000ffff039224 */ /* 0x001fe400078e0018 */
[----:B------:R-:W4:Y:S01]  /*1a730*/  LDL R24, [R1+0x658] ;  /* 0x0006580001187983 */ /* 0x000f220000100800 */
[----:B------:R-:W-:-:S04]  /*1a740*/  SHF.R.U32.HI R199, RZ, 0x6, R199 ;  /* 0x00000006ffc77819 */ /* 0x000fc800000116c7 */
[----:B------:R-:W-:-:S04]  /*1a750*/  SGXT.U32 R199, R199, 0x1 ;  /* 0x00000001c7c7781a */ /* 0x000fc80000000000 */
[C---:B------:R-:W-:Y:S02]  /*1a760*/  LOP3.LUT R25, R199.reuse, 0x24, RZ, 0xfc, !PT ;  /* 0x00000024c7197812 */ /* 0x040fe400078efcff */
[----:B------:R-:W-:Y:S02]  /*1a770*/  LOP3.LUT R26, R199, 0x22, RZ, 0xfc, !PT ;  /* 0x00000022c71a7812 */ /* 0x000fe400078efcff */
[----:B------:R-:W-:Y:S02]  /*1a780*/  ISETP.GE.AND P4, PT, R25, UR6, PT ;  /* 0x0000000619007c0c */ /* 0x000fe4000bf86270 */
[----:B------:R-:W4:Y:S01]  /*1a790*/  LDL R25, [R1+0x654] ;  /* 0x0006540001197983 */ /* 0x000f220000100800 */
[----:B------:R-:W-:Y:S01]  /*1a7a0*/  PRMT R20, RZ, 0x7610, R20 ;  /* 0x00007610ff147816 */ /* 0x000fe20000000014 */
[----:B------:R-:W-:Y:S01]  /*1a7b0*/  @!P1 IMAD.MOV.U32 R2, RZ, RZ, R4 ;  /* 0x000000ffff029224 */ /* 0x000fe200078e0004 */
[----:B------:R-:W-:Y:S02]  /*1a7c0*/  ISETP.GE.AND P3, PT, R26, UR6, PT ;  /* 0x000000061a007c0c */ /* 0x000fe4000bf66270 */
[----:B------:R-:W4:Y:S04]  /*1a7d0*/  LDL R26, [R1+0x650] ;  /* 0x00065000011a7983 */ /* 0x000f280000100800 */
[----:B------:R0:W4:Y:S02]  /*1a7e0*/  @!P1 LDG.E.U8 R20, desc[UR28][R2.64] ;  /* 0x0000001c02149981 */ /* 0x000124000c1e1100 */
[----:B0-----:R-:W-:-:S02]  /*1a7f0*/  @!P0 IMAD.MOV.U32 R3, RZ, RZ, R29 ;  /* 0x000000ffff038224 */ /* 0x001fc400078e001d */
[----:B------:R-:W4:Y:S01]  /*1a800*/  LDL R29, [R1+0x64c] ;  /* 0x00064c00011d7983 */ /* 0x000f220000100800 */
[----:B------:R-:W0:Y:S01]  /*1a810*/  S2R R4, SR_TID.X ;  /* 0x0000000000047919 */ /* 0x000e220000002100 */
[----:B------:R-:W-:-:S04]  /*1a820*/  LOP3.LUT R126, R199, 0x20, RZ, 0xfc, !PT ;  /* 0x00000020c77e7812 */ /* 0x000fc800078efcff */
[----:B------:R-:W-:Y:S01]  /*1a830*/  ISETP.GE.AND P2, PT, R126, UR6, PT ;  /* 0x000000067e007c0c */ /* 0x000fe2000bf46270 */
[----:B------:R-:W-:Y:S02]  /*1a840*/  @!P0 IMAD.MOV.U32 R2, RZ, RZ, R0 ;  /* 0x000000ffff028224 */ /* 0x000fe400078e0000 */
[----:B------:R-:W4:Y:S01]  /*1a850*/  LDL R0, [R1+0x648] ;  /* 0x0006480001007983 */ /* 0x000f220000100800 */
[----:B------:R-:W-:Y:S02]  /*1a860*/  PRMT R160, RZ, 0x7610, R160 ;  /* 0x00007610ffa07816 */ /* 0x000fe400000000a0 */
[----:B------:R-:W-:-:S04]  /*1a870*/  PRMT R19, RZ, 0x7610, R19 ;  /* 0x00007610ff137816 */ /* 0x000fc80000000013 */
[----:B------:R2:W4:Y:S01]  /*1a880*/  @!P0 LDG.E.U8 R160, desc[UR28][R2.64] ;  /* 0x0000001c02a08981 */ /* 0x000522000c1e1100 */
[----:B0-----:R-:W-:-:S03]  /*1a890*/  SHF.R.U32.HI R199, RZ, 0x6, R4 ;  /* 0x00000006ffc77819 */ /* 0x001fc60000011604 */
[----:B------:R-:W4:Y:S01]  /*1a8a0*/  LDL R4, [R1+0x644] ;  /* 0x0006440001047983 */ /* 0x000f220000100800 */
        /* <DEDUP_REMOVED lines=16> */
[----:B------:R-:W-:Y:S01]  /*1a9b0*/  @!P4 IMAD.MOV.U32 R3, RZ, RZ, R33 ;  /* 0x000000ffff03c224 */ /* 0x000fe200078e0021 */
[----:B------:R-:W-:Y:S01]  /*1a9c0*/  LOP3.LUT R126, R199, 0x28, RZ, 0xfc, !PT ;  /* 0x00000028c77e7812 */ /* 0x000fe200078efcff */
[----:B------:R-:W3:Y:S04]  /*1a9d0*/  LDL R33, [R1+0x614] ;  /* 0x0006140001217983 */ /* 0x000ee80000100800 */
[----:B------:R4:W3:Y:S02]  /*1a9e0*/  @!P4 LDG.E.U8 R167, desc[UR28][R2.64] ;  /* 0x0000001c02a7c981 */ /* 0x0008e4000c1e1100 */
[----:B----4-:R-:W-:-:S02]  /*1a9f0*/  @!P0 IMAD.MOV.U32 R2, RZ, RZ, R24 ;  /* 0x000000ffff028224 */ /* 0x010fc400078e0018 */
[----:B------:R-:W4:Y:S01]  /*1aa00*/  LDL R24, [R1+0x630] ;  /* 0x0006300001187983 */ /* 0x000f220000100800 */
[----:B------:R-:W0:Y:S01]  /*1aa10*/  S2R R199, SR_TID.X ;  /* 0x0000000000c77919 */ /* 0x000e220000002100 */
[----:B------:R-:W-:Y:S02]  /*1aa20*/  ISETP.GE.AND P1, PT, R126, UR6, PT ;  /* 0x000000067e007c0c */ /* 0x000fe4000bf26270 */
[----:B------:R-:W-:Y:S01]  /*1aa30*/  PRMT R18, RZ, 0x7610, R18 ;  /* 0x00007610ff127816 */ /* 0x000fe20000000012 */
[----:B------:R-:W4:Y:S01]  /*1aa40*/  LDL R126, [R1+0x624] ;  /* 0x00062400017e7983 */ /* 0x000f220000100800 */
[----:B------:R-:W-:-:S05]  /*1aa50*/  @!P0 IMAD.MOV.U32 R3, RZ, RZ, R25 ;  /* 0x000000ffff038224 */ /* 0x000fca00078e0019 */
[----:B------:R1:W4:Y:S01]  /*1aa60*/  @!P0 LDG.E.U8 R18, desc[UR28][R2.64] ;  /* 0x0000001c02128981 */ /* 0x000322000c1e1100 */
[----:B0-----:R-:W-:-:S04]  /*1aa70*/  SHF.R.U32.HI R199, RZ, 0x6, R199 ;  /* 0x00000006ffc77819 */ /* 0x001fc800000116c7 */
[----:B------:R-:W-:-:S04]  /*1aa80*/  SGXT.U32 R199, R199, 0x1 ;  /* 0x00000001c7c7781a */ /* 0x000fc80000000000 */
[----:B------:R-:W-:Y:S02]  /*1aa90*/  LOP3.LUT R32, R199, 0x2a, RZ, 0xfc, !PT ;  /* 0x0000002ac7207812 */ /* 0x000fe400078efcff */
[----:B------:R-:W0:Y:S01]  /*1aaa0*/  S2R R199, SR_TID.X ;  /* 0x0000000000c77919 */ /* 0x000e220000002100 */
[----:B-1----:R-:W-:Y:S02]  /*1aab0*/  @!P1 IMAD.MOV.U32 R2, RZ, RZ, R26 ;  /* 0x000000ffff029224 */ /* 0x002fe400078e001a */
[----:B------:R-:W4:Y:S01]  /*1aac0*/  LDL R26, [R1+0x62c] ;  /* 0x00062c00011a7983 */ /* 0x000f220000100800 */
[----:B------:R-:W-:-:S03]  /*1aad0*/  @!P1 IMAD.MOV.U32 R3, RZ, RZ, R29 ;  /* 0x000000ffff039224 */ /* 0x000fc600078e001d */
[----:B------:R-:W4:Y:S01]  /*1aae0*/  LDL R29, [R1+0x628] ;  /* 0x00062800011d7983 */ /* 0x000f220000100800 */
[----:B------:R-:W-:Y:S02]  /*1aaf0*/  ISETP.GE.AND P2, PT, R32, UR6, PT ;  /* 0x0000000620007c0c */ /* 0x000fe4000bf46270 */
[----:B0-----:R-:W-:-:S04]  /*1ab00*/  SHF.R.U32.HI R199, RZ, 0x6, R199 ;  /* 0x00000006ffc77819 */ /* 0x001fc800000116c7 */
[----:B------:R-:W-:-:S04]  /*1ab10*/  SGXT.U32 R199, R199, 0x1 ;  /* 0x00000001c7c7781a */ /* 0x000fc80000000000 */
[----:B------:R-:W-:Y:S02]  /*1ab20*/  LOP3.LUT R25, R199, 0x2c, RZ, 0xfc, !PT ;  /* 0x0000002cc7197812 */ /* 0x000fe400078efcff */
[----:B------:R-:W0:Y:S01]  /*1ab30*/  S2R R199, SR_TID.X ;  /* 0x0000000000c77919 */ /* 0x000e220000002100 */
[----:B------:R-:W-:Y:S02]  /*1ab40*/  PRMT R158, RZ, 0x7610, R158 ;  /* 0x00007610ff9e7816 */ /* 0x000fe4000000009e */
[----:B------:R-:W-:Y:S02]  /*1ab50*/  ISETP.GE.AND P0, PT, R25, UR6, PT ;  /* 0x0000000619007c0c */ /* 0x000fe4000bf06270 */
[----:B------:R-:W4:Y:S04]  /*1ab60*/  LDL R25, [R1+0x61c] ;  /* 0x00061c0001197983 */ /* 0x000f280000100800 */
[----:B------:R1:W4:Y:S02]  /*1ab70*/  @!P1 LDG.E.U8 R158, desc[UR28][R2.64] ;  /* 0x0000001c029e9981 */ /* 0x000324000c1e1100 */
[----:B-1----:R-:W-:-:S02]  /*1ab80*/  @!P2 IMAD.MOV.U32 R2, RZ, RZ, R0 ;  /* 0x000000ffff02a224 */ /* 0x002fc400078e0000 */
[----:B------:R-:W4:Y:S01]  /*1ab90*/  LDL R0, [R1+0x620] ;  /* 0x0006200001007983 */ /* 0x000f220000100800 */
[----:B------:R-:W-:Y:S01]  /*1aba0*/  PRMT R17, RZ, 0x7610, R17 ;  /* 0x00007610ff117816 */ /* 0x000fe20000000011 */
[----:B------:R-:W-:Y:S01]  /*1abb0*/  @!P2 IMAD.MOV.U32 R3, RZ, RZ, R4 ;  /* 0x000000ffff03a224 */ /* 0x000fe200078e0004 */
[----:B------:R-:W-:-:S04]  /*1abc0*/  PRMT R16, RZ, 0x7610, R16 ;  /* 0x00007610ff107816 */ /* 0x000fc80000000010 */
[----:B------:R2:W4:Y:S01]  /*1abd0*/  @!P2 LDG.E.U8 R17, desc[UR28][R2.64] ;  /* 0x0000001c0211a981 */ /* 0x000522000c1e1100 */
[----:B0-----:R-:W-:Y:S02]  /*1abe0*/  LEA.HI R32, R199, 0x2e, RZ, 0x1a ;  /* 0x0000002ec7207811 */ /* 0x001fe400078fd0ff */
[----:B------:R-:W-:Y:S02]  /*1abf0*/  SHF.R.U32.HI R4, RZ, 0x6, R199 ;  /* 0x00000006ff047819 */ /* 0x000fe400000116c7 */
[----:B------:R-:W-:Y:S02]  /*1ac00*/  ISETP.GE.AND P1, PT, R32, UR6, PT ;  /* 0x0000000620007c0c */ /* 0x000fe4000bf26270 */
[----:B------:R-:W4:Y:S01]  /*1ac10*/  LDL R32, [R1+0x618] ;  /* 0x0006180001207983 */ /* 0x000f220000100800 */
[----:B------:R-:W-:Y:S01]  /*1ac20*/  SGXT.U32 R4, R4, 0x1 ;  /* 0x000000010404781a */ /* 0x000fe20000000000 */
[----:B--2---:R-:W-:Y:S02]  /*1ac30*/  @!P0 IMAD.MOV.U32 R2, RZ, RZ, R30 ;  /* 0x000000ffff028224 */ /* 0x004fe400078e001e */
[----:B------:R-:W-:Y:S01]  /*1ac40*/  @!P0 IMAD.MOV.U32 R3, RZ, RZ, R31 ;  /* 0x000000ffff038224 */ /* 0x000fe200078e001f */
[----:B------:R-:W2:Y:S01]  /*1ac50*/  LDL R30, [R1+0x610] ;  /* 0x00061000011e7983 */ /* 0x000ea20000100800 */
[----:B------:R-:W-:-:S03]  /*1ac60*/  LOP3.LUT R4, R4, 0x30, RZ, 0xfc, !PT ;  /* 0x0000003004047812 */ /* 0x000fc600078efcff */
[----:B------:R-:W2:Y:S04]  /*1ac70*/  LDL R31, [R1+0x60c] ;  /* 0x00060c00011f7983 */ /* 0x000ea80000100800 */
[----:B------:R0:W2:Y:S01]  /*1ac80*/  @!P0 LDG.E.U8 R16, desc[UR28][R2.64] ;  /* 0x0000001c02108981 */ /* 0x0000a2000c1e1100 */
[----:B------:R-:W-:Y:S02]  /*1ac90*/  ISETP.GE.AND P0, PT, R4, UR6, PT ;  /* 0x0000000604007c0c */ /* 0x000fe4000bf06270 */
[----:B------:R-:W-:Y:S01]  /*1aca0*/  PRMT R15, RZ, 0x7610, R15 ;  /* 0x00007610ff0f7816 */ /* 0x000fe2000000000f */
[----:B0-----:R-:W-:Y:S02]  /*1acb0*/  @!P1 IMAD.MOV.U32 R2, RZ, RZ, R27 ;  /* 0x000000ffff029224 */ /* 0x001fe400078e001b */
[----:B------:R-:W2:Y:S01]  /*1acc0*/  LDL R27, [R1+0x608] ;  /* 0x00060800011b7983 */ /* 0x000ea20000100800 */
[----:B---3--:R-:W-:-:S03]  /*1acd0*/  @!P1 IMAD.MOV.U32 R3, RZ, RZ, R28 ;  /* 0x000000ffff039224 */ /* 0x008fc600078e001c */
[----:B------:R-:W3:Y:S04]  /*1ace0*/  LDL R28, [R1+0x604] ;  /* 0x00060400011c7983 */ /* 0x000ee80000100800 */
[----:B------:R4:W3:Y:S02]  /*1acf0*/  @!P1 LDG.E.U8 R15, desc[UR28][R2.64] ;  /* 0x0000001c020f9981 */ /* 0x0008e4000c1e1100 */
[----:B----4-:R-:W-:Y:S02]  /*1ad00*/  @!P0 IMAD.MOV.U32 R2, RZ, RZ, R24 ;  /* 0x000000ffff028224 */ /* 0x010fe400078e0018 */
[----:B------:R-:W4:Y:S01]  /*1ad10*/  LDL R24, [R1+0x600] ;  /* 0x0006000001187983 */ /* 0x000f220000100800 */
[----:B------:R-:W0:Y:S02]  /*1ad20*/  S2R R4, SR_TID.X ;  /* 0x0000000000047919 */ /* 0x000e240000002100 */
[----:B0-----:R-:W-:-:S04]  /*1ad30*/  SHF.R.U32.HI R4, RZ, 0x6, R4 ;  /* 0x00000006ff047819 */ /* 0x001fc80000011604 */
[----:B------:R-:W-:-:S04]  /*1ad40*/  SGXT.U32 R4, R4, 0x1 ;  /* 0x000000010404781a */ /* 0x000fc80000000000 */
[----:B------:R-:W-:Y:S02]  /*1ad50*/  LOP3.LUT R127, R4, 0x32, RZ, 0xfc, !PT ;  /* 0x00000032047f7812 */ /* 0x000fe400078efcff */
[----:B------:R-:W0:Y:S02]  /*1ad60*/  S2R R4, SR_TID.X ;  /* 0x0000000000047919 */ /* 0x000e240000002100 */
[----:B------:R-:W-:Y:S01]  /*1ad70*/  ISETP.GE.AND P1, PT, R127, UR6, PT ;  /* 0x000000067f007c0c */ /* 0x000fe2000bf26270 */
[----:B------:R-:W-:Y:S01]  /*1ad80*/  @!P0 IMAD.MOV.U32 R3, RZ, RZ, R26 ;  /* 0x000000ffff038224 */ /* 0x000fe200078e001a */
[----:B------:R-:W-:Y:S01]  /*1ad90*/  PRMT R14, RZ, 0x7610, R14 ;  /* 0x00007610ff0e7816 */ /* 0x000fe2000000000e */
[----:B------:R-:W4:Y:S01]  /*1ada0*/  LDL R26, [R1+0x5fc] ;  /* 0x0005fc00011a7983 */ /* 0x000f220000100800 */
[----:B------:R-:W-:-:S04]  /*1adb0*/  PRMT R13, RZ, 0x7610, R13 ;  /* 0x00007610ff0d7816 */ /* 0x000fc8000000000d */
[----:B------:R1:W4:Y:S05]  /*1adc0*/  @!P0 LDG.E.U8 R14, desc[UR28][R2.64] ;  /* 0x0000001c020e8981 */ /* 0x00032a000c1e1100 */
[----:B-1----:R-:W-:Y:S02]  /*1add0*/  @!P1 IMAD.MOV.U32 R2, RZ, RZ, R29 ;  /* 0x000000ffff029224 */ /* 0x002fe400078e001d */
[----:B------:R-:W-:-:S05]  /*1ade0*/  @!P1 IMAD.MOV.U32 R3, RZ, RZ, R126 ;  /* 0x000000ffff039224 */ /* 0x000fca00078e007e */
[----:B------:R1:W4:Y:S01]  /*1adf0*/  @!P1 LDG.E.U8 R13, desc[UR28][R2.64] ;  /* 0x0000001c020d9981 */ /* 0x000322000c1e1100 */
[--C-:B0-----:R-:W-:Y:S02]  /*1ae00*/  SHF.R.U32.HI R199, RZ, 0x6, R4.reuse ;  /* 0x00000006ffc77819 */ /* 0x101fe40000011604 */
[----:B------:R-:W-:-:S04]  /*1ae10*/  SHF.R.U32.HI R4, RZ, 0x6, R4 ;  /* 0x00000006ff047819 */ /* 0x000fc80000011604 */
[----:B------:R-:W-:-:S04]  /*1ae20*/  SGXT.U32 R4, R4, 0x1 ;  /* 0x000000010404781a */ /* 0x000fc80000000000 */
[----:B------:R-:W-:-:S04]  /*1ae30*/  LOP3.LUT R4, R4, 0x36, RZ, 0xfc, !PT ;  /* 0x0000003604047812 */ /* 0x000fc800078efcff */
[----:B------:R-:W-:Y:S02]  /*1ae40*/  ISETP.GE.AND P1, PT, R4, UR6, PT ;  /* 0x0000000604007c0c */ /* 0x000fe4000bf26270 */
[----:B------:R-:W0:Y:S01]  /*1ae50*/  S2R R4, SR_TID.X ;  /* 0x0000000000047919 */ /* 0x000e220000002100 */
[----:B------:R-:W-:-:S04]  /*1ae60*/  SGXT.U32 R199, R199, 0x1 ;  /* 0x00000001c7c7781a */ /* 0x000fc80000000000 */
[----:B------:R-:W-:Y:S02]  /*1ae70*/  LOP3.LUT R127, R199, 0x34, RZ, 0xfc, !PT ;  /* 0x00000034c77f7812 */ /* 0x000fe400078efcff */
[----:B------:R-:W0:Y:S02]  /*1ae80*/  S2R R199, SR_TID.X ;  /* 0x0000000000c77919 */ /* 0x000e240000002100 */
[----:B------:R-:W-:Y:S02]  /*1ae90*/  ISETP.GE.AND P0, PT, R127, UR6, PT ;  /* 0x000000067f007c0c */ /* 0x000fe4000bf06270 */
[----:B------:R-:W-:-:S11]  /*1aea0*/  PRMT R12, RZ, 0x7610, R12 ;  /* 0x00007610ff0c7816 */ /* 0x000fd6000000000c */
[----:B-1----:R-:W-:Y:S02]  /*1aeb0*/  @!P0 IMAD.MOV.U32 R2, RZ, RZ, R0 ;  /* 0x000000ffff028224 */ /* 0x002fe400078e0000 */
[----:B------:R-:W-:Y:S01]  /*1aec0*/  @!P0 IMAD.MOV.U32 R3, RZ, RZ, R25 ;  /* 0x000000ffff038224 */ /* 0x000fe200078e0019 */
[----:B------:R-:W-:Y:S01]  /*1aed0*/  PRMT R11, RZ, 0x7610, R11 ;  /* 0x00007610ff0b7816 */ /* 0x000fe2000000000b */
[----:B------:R-:W4:Y:S04]  /*1aee0*/  LDL R25, [R1+0x5f4] ;  /* 0x0005f40001197983 */ /* 0x000f280000100800 */
[----:B------:R1:W4:Y:S01]  /*1aef0*/  @!P0 LDG.E.U8 R12, desc[UR28][R2.64] ;  /* 0x0000001c020c8981 */ /* 0x000322000c1e1100 */
[----:B0-----:R-:W-:Y:S02]  /*1af00*/  SHF.R.U32.HI R4, RZ, 0x6, R4 ;  /* 0x00000006ff047819 */ /* 0x001fe40000011604 */
[----:B------:R-:W-:Y:S01]  /*1af10*/  PRMT R10, RZ, 0x7610, R10 ;  /* 0x00007610ff0a7816 */ /* 0x000fe2000000000a */
[----:B------:R-:W4:Y:S01]  /*1af20*/  LDL R0, [R1+0x5f8] ;  /* 0x0005f80001007983 */ /* 0x000f220000100800 */
[----:B------:R-:W-:-:S04]  /*1af30*/  SGXT.U32 R4, R4, 0x1 ;  /* 0x000000010404781a */ /* 0x000fc80000000000 */
[----:B------:R-:W-:Y:S02]  /*1af40*/  LOP3.LUT R29, R4, 0x38, RZ, 0xfc, !PT ;  /* 0x00000038041d7812 */ /* 0x000fe400078efcff */
[--C-:B------:R-:W-:Y:S02]  /*1af50*/  SHF.R.U32.HI R200, RZ, 0x6, R199.reuse ;  /* 0x00000006ffc87819 */ /* 0x100fe400000116c7 */
[----:B------:R-:W-:Y:S02]  /*1af60*/  ISETP.GE.AND P0, PT, R29, UR6, PT ;  /* 0x000000061d007c0c */ /* 0x000fe4000bf06270 */
[----:B------:R-:W-:Y:S01]  /*1af70*/  SGXT.U32 R200, R200, 0x1 ;  /* 0x00000001c8c8781a */ /* 0x000fe20000000000 */
[----:B-1----:R-:W-:Y:S01]  /*1af80*/  @!P1 IMAD.MOV.U32 R2, RZ, RZ, R32 ;  /* 0x000000ffff029224 */ /* 0x002fe200078e0020 */
[----:B------:R-:W-:Y:S01]  /*1af90*/  SHF.R.U32.HI R199, RZ, 0x6, R199 ;  /* 0x00000006ffc77819 */ /* 0x000fe200000116c7 */
[----:B------:R-:W-:Y:S01]  /*1afa0*/  @!P1 IMAD.MOV.U32 R3, RZ, RZ, R33 ;  /* 0x000000ffff039224 */ /* 0x000fe200078e0021 */
[----:B------:R-:W-:Y:S01]  /*1afb0*/  LOP3.LUT R29, R200, 0x3a, RZ, 0xfc, !PT ;  /* 0x0000003ac81d7812 */ /* 0x000fe200078efcff */
[----:B------:R-:W4:Y:S01]  /*1afc0*/  LDL R32, [R1+0x6dc] ;  /* 0x0006dc0001207983 */ /* 0x000f220000100800 */
[----:B------:R-:W-:-:S03]  /*1afd0*/  SGXT.U32 R199, R199, 0x1 ;  /* 0x00000001c7c7781a */ /* 0x000fc60000000000 */
[----:B------:R2:W4:Y:S01]  /*1afe0*/  @!P1 LDG.E.U8 R11, desc[UR28][R2.64] ;  /* 0x0000001c020b9981 */ /* 0x000522000c1e1100 */
[----:B------:R-:W-:Y:S02]  /*1aff0*/  ISETP.GE.AND P1, PT, R29, UR6, PT ;  /* 0x000000061d007c0c */ /* 0x000fe4000bf26270 */
[----:B------:R-:W-:Y:S01]  /*1b000*/  LOP3.LUT R29, R199, 0x3c, RZ, 0xfc, !PT ;  /* 0x0000003cc71d7812 */ /* 0x000fe200078efcff */
[----:B--2---:R-:W-:Y:S02]  /*1b010*/  @!P0 IMAD.MOV.U32 R2, RZ, RZ, R30 ;  /* 0x000000ffff028224 */ /* 0x004fe400078e001e */
[----:B------:R-:W-:Y:S01]  /*1b020*/  @!P0 IMAD.MOV.U32 R3, RZ, RZ, R31 ;  /* 0x000000ffff038224 */ /* 0x000fe200078e001f */
[----:B------:R-:W-:Y:S01]  /*1b030*/  PRMT R9, RZ, 0x7610, R9 ;  /* 0x00007610ff097816 */ /* 0x000fe20000000009 */
[----:B------:R-:W2:Y:S04]  /*1b040*/  LDL R31, [R1+0xaf4] ;  /* 0x000af400011f7983 */ /* 0x000ea80000100800 */
[----:B------:R0:W2:Y:S01]  /*1b050*/  @!P0 LDG.E.U8 R10, desc[UR28][R2.64] ;  /* 0x0000001c020a8981 */ /* 0x0000a2000c1e1100 */
[----:B------:R-:W-:Y:S01]  /*1b060*/  ISETP.GE.AND P0, PT, R29, UR6, PT ;  /* 0x000000061d007c0c */ /* 0x000fe2000bf06270 */
[----:B0-----:R-:W-:-:S02]  /*1b070*/  @!P1 IMAD.MOV.U32 R2, RZ, RZ, R27 ;  /* 0x000000ffff029224 */ /* 0x001fc400078e001b */
[----:B------:R-:W2:Y:S01]  /*1b080*/  LDL R27, [R1+0x6ec] ;  /* 0x0006ec00011b7983 */ /* 0x000ea20000100800 */
[----:B---3--:R-:W-:-:S05]  /*1b090*/  @!P1 IMAD.MOV.U32 R3, RZ, RZ, R28 ;  /* 0x000000ffff039224 */ /* 0x008fca00078e001c */
[----:B------:R4:W3:Y:S04]  /*1b0a0*/  @!P1 LDG.E.U8 R9, desc[UR28][R2.64] ;  /* 0x0000001c02099981 */ /* 0x0008e8000c1e1100 */
[----:B----4-:R-:W-:Y:S02]  /*1b0b0*/  @!P0 IMAD.MOV.U32 R2, RZ, RZ, R24 ;  /* 0x000000ffff028224 */ /* 0x010fe400078e0018 */
[----:B------:R-:W4:Y:S04]  /*1b0c0*/  LDL R24, [R1+0xb00] ;  /* 0x000b000001187983 */ /* 0x000f280000100800 */
[----:B------:R-:W2:Y:S04]  /*1b0d0*/  LDL.LU R151, [R1+0x6f0] ;  /* 0x0006f00001977983 */ /* 0x000ea80000300800 */
[----:B------:R-:W3:Y:S01]  /*1b0e0*/  LDL.LU R143, [R1+0x6d8] ;  /* 0x0006d800018f7983 */ /* 0x000ee20000300800 */
[----:B------:R-:W0:Y:S01]  /*1b0f0*/  S2R R199, SR_TID.X ;  /* 0x0000000000c77919 */ /* 0x000e220000002100 */
[----:B------:R-:W1:Y:S01]  /*1b100*/  S2R R4, SR_TID.X ;  /* 0x0000000000047919 */ /* 0x000e620000002100 */
[----:B------:R-:W-:Y:S01]  /*1b110*/  PRMT R8, RZ, 0x7610, R8 ;  /* 0x00007610ff087816 */ /* 0x000fe20000000008 */
[----:B------:R-:W4:Y:S04]  /*1b120*/  LDL R30, [R1+0xad8] ;  /* 0x000ad800011e7983 */ /* 0x000f280000100800 */
[----:B------:R-:W4:Y:S04]  /*1b130*/  LDL R29, [R1+0xadc] ;  /* 0x000adc00011d7983 */ /* 0x000f280000100800 */
[----:B------:R-:W4:Y:S01]  /*1b140*/  LDL R28, [R1+0xab8] ;  /* 0x000ab800011c7983 */ /* 0x000f220000100800 */
[----:B------:R-:W-:-:S03]  /*1b150*/  PRMT R7, RZ, 0x7610, R7 ;  /* 0x00007610ff077816 */ /* 0x000fc60000000007 */
[----:B------:R-:W4:Y:S01]  /*1b160*/  LDL R33, [R1+0xa98] ;  /* 0x000a980001217983 */ /* 0x000f220000100800 */
[----:B------:R-:W-:Y:S01]  /*1b170*/  @!P0 IMAD.MOV.U32 R3, RZ, RZ, R26 ;  /* 0x000000ffff038224 */ /* 0x000fe200078e001a */
[----:B0-----:R-:W-:-:S04]  /*1b180*/  LEA.HI R26, R199, 0x3e, RZ, 0x1a ;  /* 0x0000003ec71a7811 */ /* 0x001fc800078fd0ff */
[----:B------:R-:W-:Y:S01]  /*1b190*/  ISETP.GE.AND P1, PT, R26, UR6, PT ;  /* 0x000000061a007c0c */ /* 0x000fe2000bf26270 */
[----:B------:R1:W4:Y:S04]  /*1b1a0*/  @!P0 LDG.E.U8 R8, desc[UR28][R2.64] ;  /* 0x0000001c02088981 */ /* 0x000328000c1e1100 */
[----:B------:R-:W4:Y:S01]  /*1b1b0*/  LDL R26, [R1+0xabc] ;  /* 0x000abc00011a7983 */ /* 0x000f220000100800 */
[----:B-1----:R-:W-:-:S04]  /*1b1c0*/  SHF.R.U32.HI R2, RZ, 0x6, R4 ;  /* 0x00000006ff027819 */ /* 0x002fc80000011604 */
[----:B------:R-:W-:-:S04]  /*1b1d0*/  SGXT.U32 R2, R2, 0x1 ;  /* 0x000000010202781a */ /* 0x000fc80000000000 */
[----:B------:R-:W-:Y:S02]  /*1b1e0*/  ISETP.GE.AND P0, PT, R2, UR6, PT ;  /* 0x0000000602007c0c */ /* 0x000fe4000bf06270 */
[----:B------:R-:W-:Y:S01]  /*1b1f0*/  PRMT R4, RZ, 0x7610, R4 ;  /* 0x00007610ff047816 */ /* 0x000fe20000000004 */
[----:B------:R-:W-:Y:S02]  /*1b200*/  @!P1 IMAD.MOV.U32 R3, RZ, RZ, R25 ;  /* 0x000000ffff039224 */ /* 0x000fe400078e0019 */
[----:B------:R-:W4:Y:S04]  /*1b210*/  LDL R25, [R1+0xa9c] ;  /* 0x000a9c0001197983 */ /* 0x000f280000100800 */
[----:B------:R-:W4:Y:S01]  /*1b220*/  LDL.LU R129, [R1+0x89c] ;  /* 0x00089c0001817983 */ /* 0x000f220000300800 */
[----:B------:R-:W-:Y:S01]  /*1b230*/  @!P1 IMAD.MOV.U32 R2, RZ, RZ, R0 ;  /* 0x000000ffff029224 */ /* 0x000fe200078e0000 */
[----:B------:R-:W-:-:S02]  /*1b240*/  LOP3.LUT R0, R199, 0x3f, RZ, 0xc0, !PT ;  /* 0x0000003fc7007812 */ /* 0x000fc400078ec0ff */
[----:B------:R-:W4:Y:S04]  /*1b250*/  LDL.LU R132, [R1+0x8b8] ;  /* 0x0008b80001847983 */ /* 0x000f280000300800 */
[----:B------:R2:W4:Y:S01]  /*1b260*/  @!P1 LDG.E.U8 R7, desc[UR28][R2.64] ;  /* 0x0000001c02079981 */ /* 0x000522000c1e1100 */
[----:B------:R-:W-:-:S03]  /*1b270*/  ISETP.GE.AND P1, PT, R0, UR6, PT ;  /* 0x0000000600007c0c */ /* 0x000fc6000bf26270 */
[----:B------:R-:W4:Y:S04]  /*1b280*/  LDL.LU R137, [R1+0x87c] ;  /* 0x00087c0001897983 */ /* 0x000f280000300800 */
[----:B------:R-:W4:Y:S04]  /*1b290*/  LDL.LU R140, [R1+0x898] ;  /* 0x00089800018c7983 */ /* 0x000f280000300800 */
[----:B------:R-:W4:Y:S04]  /*1b2a0*/  LDL.LU R145, [R1+0x85c] ;  /* 0x00085c0001917983 */ /* 0x000f280000300800 */
[----:B------:R-:W4:Y:S04]  /*1b2b0*/  LDL.LU R148, [R1+0x878] ;  /* 0x0008780001947983 */ /* 0x000f280000300800 */
[----:B------:R-:W4:Y:S01]  /*1b2c0*/  LDL.LU R0, [R1+0x294] ;  /* 0x0002940001007983 */ /* 0x000f220000300800 */
[----:B------:R-:W-:-:S02]  /*1b2d0*/  PRMT R6, RZ, 0x7610, R6 ;  /* 0x00007610ff067816 */ /* 0x000fc40000000006 */
[----:B------:R-:W-:Y:S01]  /*1b2e0*/  PRMT R5, RZ, 0x7610, R5 ;  /* 0x00007610ff057816 */ /* 0x000fe20000000005 */
[----:B------:R-:W4:Y:S01]  /*1b2f0*/  LDL R126, [R1+0x858] ;  /* 0x00085800017e7983 */ /* 0x000f220000100800 */
[----:B------:R-:W-:Y:S02]  /*1b300*/  PRMT R166, RZ, 0x7610, R166 ;  /* 0x00007610ffa67816 */ /* 0x000fe400000000a6 */
[----:B------:R-:W-:Y:S01]  /*1b310*/  PRMT R171, RZ, 0x7610, R171 ;  /* 0x00007610ffab7816 */ /* 0x000fe200000000ab */
[----:B------:R-:W4:Y:S01]  /*1b320*/  LDL R127, [R1+0x378] ;  /* 0x00037800017f7983 */ /* 0x000f220000100800 */
[----:B--2---:R-:W-:Y:S02]  /*1b330*/  @!P0 IMAD.MOV.U32 R2, RZ, RZ, R151 ;  /* 0x000000ffff028224 */ /* 0x004fe400078e0097 */
[----:B---3--:R-:W-:-:S05]  /*1b340*/  @!P0 IMAD.MOV.U32 R3, RZ, RZ, R143 ;  /* 0x000000ffff038224 */ /* 0x008fca00078e008f */
[----:B------:R4:W2:Y:S01]  /*1b350*/  @!P0 LDG.E.U8 R4, desc[UR28][R2.64] ;  /* 0x0000001c02048981 */ /* 0x0008a2000c1e1100 */
[----:B------:R-:W-:Y:S01]  /*1b360*/  BAR.SYNC.DEFER_BLOCKING 0x0 ;  /* 0x0000000000007b1d */ /* 0x000fe20000010000 */
[----:B----4-:R-:W-:Y:S02]  /*1b370*/  @!P1 IMAD.MOV.U32 R2, RZ, RZ, R24 ;  /* 0x000000ffff029224 */ /* 0x010fe400078e0018 */
[----:B------:R-:W-:-:S03]  /*1b380*/  @!P1 IMAD.MOV.U32 R3, RZ, RZ, R27 ;  /* 0x000000ffff039224 */ /* 0x000fc600078e001b */
[----:B------:R-:W3:Y:S04]  /*1b390*/  LDL R24, [R1+0xa7c] ;  /* 0x000a7c0001187983 */ /* 0x000ee80000100800 */
[----:B------:R-:W4:Y:S04]  /*1b3a0*/  LDL R27, [R1+0xa78] ;  /* 0x000a7800011b7983 */ /* 0x000f280000100800 */
[----:B------:R0:W2:Y:S02]  /*1b3b0*/  @!P1 LDG.E.U8 R6, desc[UR28][R2.64] ;  /* 0x0000001c02069981 */ /* 0x0000a4000c1e1100 */
[----:B0-----:R-:W-:-:S02]  /*1b3c0*/  @!P1 IMAD.MOV.U32 R2, RZ, RZ, R31 ;  /* 0x000000ffff029224 */ /* 0x001fc400078e001f */
[----:B------:R-:W-:Y:S01]  /*1b3d0*/  @!P1 IMAD.MOV.U32 R3, RZ, RZ, R32 ;  /* 0x000000ffff039224 */ /* 0x000fe200078e0020 */
[----:B------:R-:W2:Y:S04]  /*1b3e0*/  LDL R31, [R1+0xa5c] ;  /* 0x000a5c00011f7983 */ /* 0x000ea80000100800 */
[----:B------:R-:W2:Y:S04]  /*1b3f0*/  LDL R32, [R1+0xa58] ;  /* 0x000a580001207983 */ /* 0x000ea80000100800 */
        /* <DEDUP_REMOVED lines=12> */
[----:B------:R-:W2:Y:S01]  /*1b4c0*/  LDL R25, [R1+0x9fc] ;  /* 0x0009fc0001197983 */ /* 0x000ea20000100800 */
[----:B------:R-:W-:Y:S01]  /*1b4d0*/  PRMT R172, RZ, 0x7610, R172 ;  /* 0x00007610ffac7816 */ /* 0x000fe200000000ac */
[----:B------:R-:W-:Y:S02]  /*1b4e0*/  @!P1 IMAD.MOV.U32 R3, RZ, RZ, R33 ;  /* 0x000000ffff039224 */ /* 0x000fe400078e0021 */
[----:B------:R-:W2:Y:S04]  /*1b4f0*/  LDL R33, [R1+0x9f8] ;  /* 0x0009f80001217983 */ /* 0x000ea80000100800 */
[----:B------:R3:W2:Y:S02]  /*1b500*/  @!P1 LDG.E.U8 R172, desc[UR28][R2.64] ;  /* 0x0000001c02ac9981 */ /* 0x0006a4000c1e1100 */
[----:B---3--:R-:W-:-:S02]  /*1b510*/  @!P1 IMAD.MOV.U32 R2, RZ, RZ, R24 ;  /* 0x000000ffff029224 */ /* 0x008fc400078e0018 */
[----:B------:R-:W3:Y:S01]  /*1b520*/  LDL R24, [R1+0x9dc] ;  /* 0x0009dc0001187983 */ /* 0x000ee20000100800 */
[----:B----4-:R-:W-:-:S03]  /*1b530*/  @!P1 IMAD.MOV.U32 R3, RZ, RZ, R27 ;  /* 0x000000ffff039224 */ /* 0x010fc600078e001b */
[----:B------:R-:W4:Y:S01]  /*1b540*/  LDL R27, [R1+0x9d8] ;  /* 0x0009d800011b7983 */ /* 0x000f220000100800 */
[----:B------:R-:W-:Y:S02]  /*1b550*/  PRMT R173, RZ, 0x7610, R173 ;  /* 0x00007610ffad7816 */ /* 0x000fe400000000ad */
[----:B------:R-:W-:-:S04]  /*1b560*/  PRMT R174, RZ, 0x7610, R174 ;  /* 0x00007610ffae7816 */ /* 0x000fc800000000ae */
[----:B------:R2:W4:Y:S01]  /*1b570*/  @!P1 LDG.E.U8 R173, desc[UR28][R2.64] ;  /* 0x0000001c02ad9981 */ /* 0x000522000c1e1100 */
[----:B------:R-:W-:Y:S02]  /*1b580*/  PRMT R175, RZ, 0x7610, R175 ;  /* 0x00007610ffaf7816 */ /* 0x000fe400000000af */
        /* <DEDUP_REMOVED lines=18> */
[----:B------:R-:W-:Y:S01]  /*1b6b0*/  PRMT R177, RZ, 0x7610, R177 ;  /* 0x00007610ffb17816 */ /* 0x000fe200000000b1 */
[----:B------:R-:W-:-:S02]  /*1b6c0*/  @!P1 IMAD.MOV.U32 R3, RZ, RZ, R33 ;  /* 0x000000ffff039224 */ /* 0x000fc400078e0021 */
[----:B------:R-:W2:Y:S04]  /*1b6d0*/  LDL R33, [R1+0x958] ;  /* 0x0009580001217983 */ /* 0x000ea80000100800 */
[----:B------:R3:W2:Y:S02]  /*1b6e0*/  @!P1 LDG.E.U8 R177, desc[UR28][R2.64] ;  /* 0x0000001c02b19981 */ /* 0x0006a4000c1e1100 */
[----:B---3--:R-:W-:Y:S02]  /*1b6f0*/  @!P1 IMAD.MOV.U32 R2, RZ, RZ, R24 ;  /* 0x000000ffff029224 */ /* 0x008fe400078e0018 */
        /* <DEDUP_REMOVED lines=26> */
[----:B------:R-:W-:Y:S01]  /*1b8a0*/  @!P1 IMAD.MOV.U32 R3, RZ, RZ, R33 ;  /* 0x000000ffff039224 */ /* 0x000fe200078e0021 */
[----:B------:R-:W-:Y:S01]  /*1b8b0*/  PRMT R183, RZ, 0x7610, R183 ;  /* 0x00007610ffb77816 */ /* 0x000fe200000000b7 */
[----:B------:R-:W2:Y:S04]  /*1b8c0*/  LDL R33, [R1+0x7b8] ;  /* 0x0007b80001217983 */ /* 0x000ea80000100800 */
[----:B------:R3:W2:Y:S02]  /*1b8d0*/  @!P1 LDG.E.U8 R182, desc[UR28][R2.64] ;  /* 0x0000001c02b69981 */ /* 0x0006a4000c1e1100 */
[----:B---3--:R-:W-:-:S02]  /*1b8e0*/  @!P1 IMAD.MOV.U32 R2, RZ, RZ, R24 ;  /* 0x000000ffff029224 */ /* 0x008fc400078e0018 */
[----:B------:R-:W3:Y:S01]  /*1b8f0*/  LDL R24, [R1+0x83c] ;  /* 0x00083c0001187983 */ /* 0x000ee20000100800 */
[----:B----4-:R-:W-:-:S03]  /*1b900*/  @!P1 IMAD.MOV.U32 R3, RZ, RZ, R27 ;  /* 0x000000ffff039224 */ /* 0x010fc600078e001b */
[----:B------:R-:W4:Y:S01]  /*1b910*/  LDL R27, [R1+0x838] ;  /* 0x00083800011b7983 */ /* 0x000f220000100800 */
[----:B------:R-:W-:-:S03]  /*1b920*/  PRMT R184, RZ, 0x7610, R184 ;  /* 0x00007610ffb87816 */ /* 0x000fc600000000b8 */
[----:B------:R2:W4:Y:S01]  /*1b930*/  @!P1 LDG.E.U8 R183, desc[UR28][R2.64] ;  /* 0x0000001c02b79981 */ /* 0x000522000c1e1100 */
[----:B------:R-:W-:Y:S02]  /*1b940*/  PRMT R185, RZ, 0x7610, R185 ;  /* 0x00007610ffb97816 */ /* 0x000fe400000000b9 */
[----:B------:R-:W-:Y:S01]  /*1b950*/  PRMT R186, RZ, 0x7610, R186 ;  /* 0x00007610ffba7816 */ /* 0x000fe200000000ba */
[----:B--2---:R-:W-:Y:S01]  /*1b960*/  @!P1 IMAD.MOV.U32 R2, RZ, RZ, R31 ;  /* 0x000000ffff029224 */ /* 0x004fe200078e001f */
[----:B------:R-:W-:Y:S01]  /*1b970*/  PRMT R187, RZ, 0x7610, R187 ;  /* 0x00007610ffbb7816 */ /* 0x000fe200000000bb */
[----:B------:R-:W2:Y:S01]  /*1b980*/  LDL R31, [R1+0x81c] ;  /* 0x00081c00011f7983 */ /* 0x000ea20000100800 */
[----:B------:R-:W-:-:S03]  /*1b990*/  @!P1 IMAD.MOV.U32 R3, RZ, RZ, R32 ;  /* 0x000000ffff039224 */ /* 0x000fc600078e0020 */
[----:B------:R-:W2:Y:S04]  /*1b9a0*/  LDL R32, [R1+0x818] ;  /* 0x0008180001207983 */ /* 0x000ea80000100800 */
[----:B------:R0:W2:Y:S02]  /*1b9b0*/  @!P1 LDG.E.U8 R184, desc[UR28][R2.64] ;  /* 0x0000001c02b89981 */ /* 0x0000a4000c1e1100 */
[----:B0-----:R-:W-:Y:S01]  /*1b9c0*/  @!P1 IMAD.MOV.U32 R2, RZ, RZ, R29 ;  /* 0x000000ffff029224 */ /* 0x001fe200078e001d */
        /* <DEDUP_REMOVED lines=11> */
[----:B0-----:R-:W-:Y:S02]  /*1ba80*/  @!P1 IMAD.MOV.U32 R3, RZ, RZ, R132 ;  /* 0x000000ffff039224 */ /* 0x001fe400078e0084 */
[----:B------:R-:W-:Y:S01]  /*1ba90*/  @!P1 IMAD.MOV.U32 R2, RZ, RZ, R25 ;  /* 0x000000ffff029224 */ /* 0x000fe200078e0019 */
[----:B------:R-:W-:Y:S01]  /*1baa0*/  PRMT R223, RZ, 0x7610, R223 ;  /* 0x00007610ffdf7816 */ /* 0x000fe200000000df */
[----:B------:R-:W2:Y:S04]  /*1bab0*/  LDL R25, [R1+0x7bc] ;  /* 0x0007bc0001197983 */ /* 0x000ea80000100800 */
[----:B------:R0:W2:Y:S02]  /*1bac0*/  @!P1 LDG.E.U8 R187, desc[UR28][R2.64] ;  /* 0x0000001c02bb9981 */ /* 0x0000a4000c1e1100 */
[----:B0-----:R-:W-:-:S02]  /*1bad0*/  @!P1 IMAD.MOV.U32 R2, RZ, RZ, R129 ;  /* 0x000000ffff029224 */ /* 0x001fc400078e0081 */
[----:B------:R-:W-:-:S05]  /*1bae0*/  @!P1 IMAD.MOV.U32 R3, RZ, RZ, R140 ;  /* 0x000000ffff039224 */ /* 0x000fca00078e008c */
[----:B------:R0:W2:Y:S02]  /*1baf0*/  @!P1 LDG.E.U8 R220, desc[UR28][R2.64] ;  /* 0x0000001c02dc9981 */ /* 0x0000a4000c1e1100 */
[----:B0-----:R-:W-:Y:S02]  /*1bb00*/  @!P1 IMAD.MOV.U32 R2, RZ, RZ, R137 ;  /* 0x000000ffff029224 */ /* 0x001fe400078e0089 */
[----:B------:R-:W-:-:S05]  /*1bb10*/  @!P1 IMAD.MOV.U32 R3, RZ, RZ, R148 ;  /* 0x000000ffff039224 */ /* 0x000fca00078e0094 */
[----:B------:R0:W2:Y:S02]  /*1bb20*/  @!P1 LDG.E.U8 R222, desc[UR28][R2.64] ;  /* 0x0000001c02de9981 */ /* 0x0000a4000c1e1100 */
[----:B0-----:R-:W-:Y:S02]  /*1bb30*/  @!P1 IMAD.MOV.U32 R2, RZ, RZ, R145 ;  /* 0x000000ffff029224 */ /* 0x001fe400078e0091 */
        /* <DEDUP_REMOVED lines=21> */
[----:B------:R0:W2:Y:S01]  /*1bc90*/  @!P1 LDG.E.U8 R227, desc[UR28][R2.64] ;  /* 0x0000001c02e39981 */ /* 0x0000a2000c1e1100 */
[----:B------:R-:W-:Y:S01]  /*1bca0*/  PRMT R229, RZ, 0x7610, R229 ;  /* 0x00007610ffe57816 */ /* 0x000fe200000000e5 */
        /* <DEDUP_REMOVED lines=156> */
[----:B------:R-:W-:Y:S02]  /*1c670*/  @!P1 IMAD.MOV.U32 R2, RZ, RZ, R25 ;  /* 0x000000ffff029224 */ /* 0x000fe400078e0019 */
[----:B------:R-:W2:Y:S04]  /*1c680*/  LDL R25, [R1+0x2bc] ;  /* 0x0002bc0001197983 */ /* 0x000ea80000100800 */
[----:B------:R3:W2:Y:S02]  /*1c690*/  @!P1 LDG.E.U8 R56, desc[UR28][R2.64] ;  /* 0x0000001c02389981 */ /* 0x0006a4000c1e1100 */
[----:B---3--:R-:W-:-:S02]  /*1c6a0*/  @!P1 IMAD.MOV.U32 R2, RZ, RZ, R24 ;  /* 0x000000ffff029224 */ /* 0x008fc400078e0018 */
[----:B------:R-:W3:Y:S01]  /*1c6b0*/  LDL R24, [R1+0x29c] ;  /* 0x00029c0001187983 */ /* 0x000ee20000100800 */
[----:B----4-:R-:W-:-:S03]  /*1c6c0*/  @!P1 IMAD.MOV.U32 R3, RZ, RZ, R27 ;  /* 0x000000ffff039224 */ /* 0x010fc600078e001b */
[----:B------:R-:W4:Y:S01]  /*1c6d0*/  LDL.LU R27, [R1+0x2b8] ;  /* 0x0002b800011b7983 */ /* 0x000f220000300800 */
[----:B------:R-:W-:Y:S02]  /*1c6e0*/  PRMT R57, RZ, 0x7610, R57 ;  /* 0x00007610ff397816 */ /* 0x000fe40000000039 */
[----:B------:R-:W-:Y:S01]  /*1c6f0*/  PRMT R54, RZ, 0x7610, R54 ;  /* 0x00007610ff367816 */ /* 0x000fe20000000036 */
[----:B------:R-:W3:Y:S04]  /*1c700*/  LDL.LU R199, [R1+0x298] ;  /* 0x0002980001c77983 */ /* 0x000ee80000300800 */
[----:B------:R0:W3:Y:S01]  /*1c710*/  @!P1 LDG.E.U8 R57, desc[UR28][R2.64] ;  /* 0x0000001c02399981 */ /* 0x0000e2000c1e1100 */
[----:B------:R-:W-:Y:S01]  /*1c720*/  PRMT R55, RZ, 0x7610, R55 ;  /* 0x00007610ff377816 */ /* 0x000fe20000000037 */
[----:B0-----:R-:W-:-:S02]  /*1c730*/  @!P1 IMAD.MOV.U32 R2, RZ, RZ, R33 ;  /* 0x000000ffff029224 */ /* 0x001fc400078e0021 */
[----:B------:R-:W-:-:S05]  /*1c740*/  @!P1 IMAD.MOV.U32 R3, RZ, RZ, R126 ;  /* 0x000000ffff039224 */ /* 0x000fca00078e007e */
[----:B------:R2:W3:Y:S01]  /*1c750*/  @!P1 LDG.E.U8 R54, desc[UR28][R2.64] ;  /* 0x0000001c02369981 */ /* 0x0004e2000c1e1100 */
[----:B------:R-:W-:Y:S01]  /*1c760*/  PRMT R52, RZ, 0x7610, R52 ;  /* 0x00007610ff347816 */ /* 0x000fe20000000034 */
[----:B--2---:R-:W-:Y:S02]  /*1c770*/  @!P1 IMAD.MOV.U32 R2, RZ, RZ, R31 ;  /* 0x000000ffff029224 */ /* 0x004fe400078e001f */
[----:B------:R-:W-:Y:S01]  /*1c780*/  @!P1 IMAD.MOV.U32 R3, RZ, RZ, R32 ;  /* 0x000000ffff039224 */ /* 0x000fe200078e0020 */
[----:B------:R-:W-:Y:S01]  /*1c790*/  PRMT R53, RZ, 0x7610, R53 ;  /* 0x00007610ff357816 */ /* 0x000fe20000000035 */
[----:B------:R-:W2:Y:S04]  /*1c7a0*/  LDL.LU R32, [R1+0x27c] ;  /* 0x00027c0001207983 */ /* 0x000ea80000300800 */
[----:B------:R0:W2:Y:S01]  /*1c7b0*/  @!P1 LDG.E.U8 R55, desc[UR28][R2.64] ;  /* 0x0000001c02379981 */ /* 0x0000a2000c1e1100 */
[----:B------:R-:W-:-:S03]  /*1c7c0*/  PRMT R50, RZ, 0x7610, R50 ;  /* 0x00007610ff327816 */ /* 0x000fc60000000032 */
[----:B------:R-:W2:Y:S04]  /*1c7d0*/  LDL.LU R31, [R1+0x278] ;  /* 0x00027800011f7983 */ /* 0x000ea80000300800 */
[----:B------:R-:W2:Y:S01]  /*1c7e0*/  LDL.LU R138, [R1+0x258] ;  /* 0x00025800018a7983 */ /* 0x000ea20000300800 */
[----:B0-----:R-:W-:Y:S02]  /*1c7f0*/  @!P1 IMAD.MOV.U32 R2, RZ, RZ, R29 ;  /* 0x000000ffff029224 */ /* 0x001fe400078e001d */
[----:B------:R-:W-:Y:S02]  /*1c800*/  @!P1 IMAD.MOV.U32 R3, RZ, RZ, R30 ;  /* 0x000000ffff039224 */ /* 0x000fe400078e001e */
[----:B------:R-:W2:Y:S04]  /*1c810*/  LDL.LU R30, [R1+0x25c] ;  /* 0x00025c00011e7983 */ /* 0x000ea80000300800 */
[----:B------:R0:W2:Y:S04]  /*1c820*/  @!P1 LDG.E.U8 R52, desc[UR28][R2.64] ;  /* 0x0000001c02349981 */ /* 0x0000a8000c1e1100 */
[----:B------:R-:W2:Y:S04]  /*1c830*/  LDL R29, [R1+0x5dc] ;  /* 0x0005dc00011d7983 */ /* 0x000ea80000100800 */
[----:B------:R-:W2:Y:S01]  /*1c840*/  LDL R33, [R1+0xad0] ;  /* 0x000ad00001217983 */ /* 0x000ea20000100800 */
[----:B0-----:R-:W-:-:S02]  /*1c850*/  @!P1 IMAD.MOV.U32 R2, RZ, RZ, R26 ;  /* 0x000000ffff029224 */ /* 0x001fc400078e001a */
[----:B------:R-:W-:Y:S01]  /*1c860*/  @!P1 IMAD.MOV.U32 R3, RZ, RZ, R28 ;  /* 0x000000ffff039224 */ /* 0x000fe200078e001c */
[----:B------:R-:W2:Y:S04]  /*1c870*/  LDL R26, [R1+0x5d8] ;  /* 0x0005d800011a7983 */ /* 0x000ea80000100800 */
[----:B------:R0:W2:Y:S04]  /*1c880*/  @!P1 LDG.E.U8 R53, desc[UR28][R2.64] ;  /* 0x0000001c02359981 */ /* 0x0000a8000c1e1100 */
[----:B------:R-:W2:Y:S01]  /*1c890*/  LDL R28, [R1+0x6e8] ;  /* 0x0006e800011c7983 */ /* 0x000ea20000100800 */
[----:B0-----:R-:W-:-:S03]  /*1c8a0*/  @!P1 IMAD.MOV.U32 R2, RZ, RZ, R25 ;  /* 0x000000ffff029224 */ /* 0x001fc600078e0019 */
[----:B------:R-:W2:Y:S01]  /*1c8b0*/  LDL R25, [R1+0xaf0] ;  /* 0x000af00001197983 */ /* 0x000ea20000100800 */
[----:B----4-:R-:W-:-:S05]  /*1c8c0*/  @!P1 IMAD.MOV.U32 R3, RZ, RZ, R27 ;  /* 0x000000ffff039224 */ /* 0x010fca00078e001b */
[----:B------:R3:W4:Y:S02]  /*1c8d0*/  @!P1 LDG.E.U8 R50, desc[UR28][R2.64] ;  /* 0x0000001c02329981 */ /* 0x000724000c1e1100 */
[----:B---3--:R-:W-:Y:S02]  /*1c8e0*/  @!P1 IMAD.MOV.U32 R2, RZ, RZ, R24 ;  /* 0x000000ffff029224 */ /* 0x008fe400078e0018 */
[----:B------:R-:W3:Y:S04]  /*1c8f0*/  LDL R24, [R1+0xad4] ;  /* 0x000ad40001187983 */ /* 0x000ee80000100800 */
[----:B------:R-:W4:Y:S04]  /*1c900*/  LDL.LU R133, [R1+0x218] ;  /* 0x0002180001857983 */ /* 0x000f280000300800 */
[----:B------:R-:W3:Y:S04]  /*1c910*/  LDL.LU R146, [R1+0x238] ;  /* 0x0002380001927983 */ /* 0x000ee80000300800 */
[----:B------:R-:W4:Y:S04]  /*1c920*/  LDL.LU R130, [R1+0x21c] ;  /* 0x00021c0001827983 */ /* 0x000f280000300800 */
[----:B------:R-:W4:Y:S01]  /*1c930*/  LDL.LU R127, [R1+0x23c] ;  /* 0x00023c00017f7983 */ /* 0x000f220000300800 */
[----:B------:R-:W-:Y:S01]  /*1c940*/  PRMT R51, RZ, 0x7610, R51 ;  /* 0x00007610ff337816 */ /* 0x000fe20000000033 */
[----:B------:R-:W-:Y:S01]  /*1c950*/  @!P1 IMAD.MOV.U32 R3, RZ, RZ, R199 ;  /* 0x000000ffff039224 */ /* 0x000fe200078e00c7 */
[----:B------:R-:W-:Y:S01]  /*1c960*/  PRMT R48, RZ, 0x7610, R48 ;  /* 0x00007610ff307816 */ /* 0x000fe20000000030 */
[----:B------:R-:W4:Y:S04]  /*1c970*/  LDL.LU R126, [R1+0x8d0] ;  /* 0x0008d000017e7983 */ /* 0x000f280000300800 */
[----:B------:R2:W4:Y:S01]  /*1c980*/  @!P1 LDG.E.U8 R51, desc[UR28][R2.64] ;  /* 0x0000001c02339981 */ /* 0x000522000c1e1100 */
[----:B------:R-:W-:-:S02]  /*1c990*/  PRMT R49, RZ, 0x7610, R49 ;  /* 0x00007610ff317816 */ /* 0x000fc40000000031 */
[----:B------:R-:W-:Y:S01]  /*1c9a0*/  PRMT R46, RZ, 0x7610, R46 ;  /* 0x00007610ff2e7816 */ /* 0x000fe2000000002e */
[----:B------:R-:W4:Y:S01]  /*1c9b0*/  LDL.LU R131, [R1+0x894] ;  /* 0x0008940001837983 */ /* 0x000f220000300800 */
[----:B------:R-:W-:-:S03]  /*1c9c0*/  PRMT R201, RZ, 0x7610, R201 ;  /* 0x00007610ffc97816 */ /* 0x000fc600000000c9 */
[----:B------:R-:W4:Y:S01]  /*1c9d0*/  LDL.LU R134, [R1+0x8b0] ;  /* 0x0008b00001867983 */ /* 0x000f220000300800 */
[----:B--2---:R-:W-:Y:S02]  /*1c9e0*/  @!P1 IMAD.MOV.U32 R2, RZ, RZ, R32 ;  /* 0x000000ffff029224 */ /* 0x004fe400078e0020 */
[----:B------:R-:W-:Y:S01]  /*1c9f0*/  @!P1 IMAD.MOV.U32 R3, RZ, RZ, R31 ;  /* 0x000000ffff039224 */ /* 0x000fe200078e001f */
[----:B------:R-:W2:Y:S04]  /*1ca00*/  LDL.LU R139, [R1+0x874] ;  /* 0x00087400018b7983 */ /* 0x000ea80000300800 */
[----:B------:R0:W2:Y:S04]  /*1ca10*/  @!P1 LDG.E.U8 R48, desc[UR28][R2.64] ;  /* 0x0000001c02309981 */ /* 0x0000a8000c1e1100 */
[----:B------:R-:W2:Y:S04]  /*1ca20*/  LDL.LU R142, [R1+0x890] ;  /* 0x00089000018e7983 */ /* 0x000ea80000300800 */
[----:B------:R-:W2:Y:S01]  /*1ca30*/  LDL.LU R147, [R1+0x854] ;  /* 0x0008540001937983 */ /* 0x000ea20000300800 */
[----:B0-----:R-:W-:-:S02]  /*1ca40*/  @!P1 IMAD.MOV.U32 R2, RZ, RZ, R30 ;  /* 0x000000ffff029224 */ /* 0x001fc400078e001e */
[----:B------:R-:W-:Y:S01]  /*1ca50*/  @!P1 IMAD.MOV.U32 R3, RZ, RZ, R138 ;  /* 0x000000ffff039224 */ /* 0x000fe200078e008a */
[----:B------:R-:W2:Y:S04]  /*1ca60*/  LDL.LU R150, [R1+0x870] ;  /* 0x0008700001967983 */ /* 0x000ea80000300800 */
[----:B------:R3:W2:Y:S04]  /*1ca70*/  @!P1 LDG.E.U8 R49, desc[UR28][R2.64] ;  /* 0x0000001c02319981 */ /* 0x0006a8000c1e1100 */
[----:B------:R-:W2:Y:S04]  /*1ca80*/  LDL R136, [R1+0xab0] ;  /* 0x000ab00001887983 */ /* 0x000ea80000100800 */
[----:B------:R-:W2:Y:S01]  /*1ca90*/  LDL R135, [R1+0xab4] ;  /* 0x000ab40001877983 */ /* 0x000ea20000100800 */
[----:B------:R-:W-:Y:S01]  /*1caa0*/  PRMT R47, RZ, 0x7610, R47 ;  /* 0x00007610ff2f7816 */ /* 0x000fe2000000002f */
[----:B---3--:R-:W-:-:S02]  /*1cab0*/  @!P1 IMAD.MOV.U32 R3, RZ, RZ, R146 ;  /* 0x000000ffff039224 */ /* 0x008fc400078e0092 */
[----:B----4-:R-:W-:-:S05]  /*1cac0*/  @!P1 IMAD.MOV.U32 R2, RZ, RZ, R127 ;  /* 0x000000ffff029224 */ /* 0x010fca00078e007f */
[----:B------:R0:W3:Y:S02]  /*1cad0*/  @!P1 LDG.E.U8 R46, desc[UR28][R2.64] ;  /* 0x0000001c022e9981 */ /* 0x0000e4000c1e1100 */
[----:B0-----:R-:W-:Y:S02]  /*1cae0*/  @!P1 IMAD.MOV.U32 R2, RZ, RZ, R130 ;  /* 0x000000ffff029224 */ /* 0x001fe400078e0082 */
[----:B------:R-:W-:-:S05]  /*1caf0*/  @!P1 IMAD.MOV.U32 R3, RZ, RZ, R133 ;  /* 0x000000ffff039224 */ /* 0x000fca00078e0085 */
[----:B------:R0:W4:Y:S02]  /*1cb00*/  @!P1 LDG.E.U8 R201, desc[UR28][R2.64] ;  /* 0x0000001c02c99981 */ /* 0x000124000c1e1100 */
[----:B0-----:R-:W-:Y:S02]  /*1cb10*/  @!P1 IMAD.MOV.U32 R2, RZ, RZ, R28 ;  /* 0x000000ffff029224 */ /* 0x001fe400078e001c */
[----:B------:R-:W-:Y:S01]  /*1cb20*/  @!P1 IMAD.MOV.U32 R3, RZ, RZ, R29 ;  /* 0x000000ffff039224 */ /* 0x000fe200078e001d */
[----:B------:R-:W3:Y:S04]  /*1cb30*/  LDL R28, [R1+0xa94] ;  /* 0x000a9400011c7983 */ /* 0x000ee80000100800 */
[----:B------:R-:W4:Y:S04]  /*1cb40*/  LDL R29, [R1+0xa90] ;  /* 0x000a9000011d7983 */ /* 0x000f280000100800 */
[----:B------:R0:W4:Y:S02]  /*1cb50*/  @!P1 LDG.E.U8 R47, desc[UR28][R2.64] ;  /* 0x0000001c022f9981 */ /* 0x000124000c1e1100 */
[----:B0-----:R-:W-:-:S02]  /*1cb60*/  @!P1 IMAD.MOV.U32 R2, RZ, RZ, R25 ;  /* 0x000000ffff029224 */ /* 0x001fc400078e0019 */
[----:B------:R-:W4:Y:S01]  /*1cb70*/  LDL R25, [R1+0xa74] ;  /* 0x000a740001197983 */ /* 0x000f220000100800 */
[----:B------:R-:W-:-:S03]  /*1cb80*/  @!P1 IMAD.MOV.U32 R3, RZ, RZ, R26 ;  /* 0x000000ffff039224 */ /* 0x000fc600078e001a */
[----:B------:R-:W4:Y:S01]  /*1cb90*/  LDL R26, [R1+0xa70] ;  /* 0x000a7000011a7983 */ /* 0x000f220000100800 */
[----:B------:R-:W-:Y:S02]  /*1cba0*/  PRMT R44, RZ, 0x7610, R44 ;  /* 0x00007610ff2c7816 */ /* 0x000fe4000000002c */
[----:B------:R-:W-:-:S04]  /*1cbb0*/  PRMT R45, RZ, 0x7610, R45 ;  /* 0x00007610ff2d7816 */ /* 0x000fc8000000002d */
[----:B------:R0:W4:Y:S01]  /*1cbc0*/  @!P1 LDG.E.U8 R44, desc[UR28][R2.64] ;  /* 0x0000001c022c9981 */ /* 0x000122000c1e1100 */
[----:B------:R-:W-:Y:S01]  /*1cbd0*/  PRMT R42, RZ, 0x7610, R42 ;  /* 0x00007610ff2a7816 */ /* 0x000fe2000000002a */
[----:B0-----:R-:W-:Y:S02]  /*1cbe0*/  @!P1 IMAD.MOV.U32 R2, RZ, RZ, R24 ;  /* 0x000000ffff029224 */ /* 0x001fe400078e0018 */
[----:B------:R-:W-:Y:S01]  /*1cbf0*/  @!P1 IMAD.MOV.U32 R3, RZ, RZ, R33 ;  /* 0x000000ffff039224 */ /* 0x000fe200078e0021 */
[----:B------:R-:W4:Y:S04]  /*1cc00*/  LDL R24, [R1+0xa54] ;  /* 0x000a540001187983 */ /* 0x000f280000100800 */
[----:B------:R2:W4:Y:S04]  /*1cc10*/  @!P1 LDG.E.U8 R45, desc[UR28][R2.64] ;  /* 0x0000001c022d9981 */ /* 0x000528000c1e1100 */
[----:B------:R-:W4:Y:S01]  /*1cc20*/  LDL R33, [R1+0xa50] ;  /* 0x000a500001217983 */ /* 0x000f220000100800 */
[----:B------:R-:W-:Y:S01]  /*1cc30*/  PRMT R43, RZ, 0x7610, R43 ;  /* 0x00007610ff2b7816 */ /* 0x000fe2000000002b */
[----:B--2---:R-:W-:-:S02]  /*1cc40*/  @!P1 IMAD.MOV.U32 R2, RZ, RZ, R135 ;  /* 0x000000ffff029224 */ /* 0x004fc400078e0087 */
[----:B------:R-:W-:Y:S01]  /*1cc50*/  @!P1 IMAD.MOV.U32 R3, RZ, RZ, R136 ;  /* 0x000000ffff039224 */ /* 0x000fe200078e0088 */
[----:B------:R-:W-:Y:S01]  /*1cc60*/  PRMT R40, RZ, 0x7610, R40 ;  /* 0x00007610ff287816 */ /* 0x000fe20000000028 */
[----:B------:R-:W2:Y:S04]  /*1cc70*/  LDL R136, [R1+0x9f0] ;  /* 0x0009f00001887983 */ /* 0x000ea80000100800 */
[----:B------:R3:W2:Y:S04]  /*1cc80*/  @!P1 LDG.E.U8 R42, desc[UR28][R2.64] ;  /* 0x0000001c022a9981 */ /* 0x0006a8000c1e1100 */
[----:B------:R-:W2:Y:S01]  /*1cc90*/  LDL R135, [R1+0x9f4] ;  /* 0x0009f40001877983 */ /* 0x000ea20000100800 */
[----:B---3--:R-:W-:-:S03]  /*1cca0*/  @!P1 IMAD.MOV.U32 R2, RZ, RZ, R28 ;  /* 0x000000ffff029224 */ /* 0x008fc600078e001c */
[----:B------:R-:W3:Y:S01]  /*1ccb0*/  LDL R28, [R1+0xa34] ;  /* 0x000a3400011c7983 */ /* 0x000ee20000100800 */
[----:B----4-:R-:W-:-:S03]  /*1ccc0*/  @!P1 IMAD.MOV.U32 R3, RZ, RZ, R29 ;  /* 0x000000ffff039224 */ /* 0x010fc600078e001d */
[----:B------:R-:W4:Y:S04]  /*1ccd0*/  LDL R29, [R1+0xa30] ;  /* 0x000a3000011d7983 */ /* 0x000f280000100800 */
[----:B------:R0:W2:Y:S02]  /*1cce0*/  @!P1 LDG.E.U8 R43, desc[UR28][R2.64] ;  /* 0x0000001c022b9981 */ /* 0x0000a4000c1e1100 */
[----:B0-----:R-:W-:Y:S02]  /*1ccf0*/  @!P1 IMAD.MOV.U32 R2, RZ, RZ, R25 ;  /* 0x000000ffff029224 */ /* 0x001fe400078e0019 */
[----:B------:R-:W2:Y:S01]  /*1cd00*/  LDL R25, [R1+0xa14] ;  /* 0x000a140001197983 */ /* 0x000ea20000100800 */
[----:B------:R-:W-:-:S03]  /*1cd10*/  @!P1 IMAD.MOV.U32 R3, RZ, RZ, R26 ;  /* 0x000000ffff039224 */ /* 0x000fc600078e001a */
[----:B------:R-:W2:Y:S04]  /*1cd20*/  LDL R26, [R1+0xa10] ;  /* 0x000a1000011a7983 */ /* 0x000ea80000100800 */
[----:B------:R0:W2:Y:S04]  /*1cd30*/  @!P1 LDG.E.U8 R40, desc[UR28][R2.64] ;  /* 0x0000001c02289981 */ /* 0x0000a8000c1e1100 */
[----:B------:R1:W-:Y:S01]  /*1cd40*/  STS.U8 [R23+UR24+0x8000], R4 ;  /* 0x0080000417007988 */ /* 0x0003e20008000018 */
[----:B0-----:R-:W-:-:S03]  /*1cd50*/  @!P1 IMAD.MOV.U32 R2, RZ, RZ, R24 ;  /* 0x000000ffff029224 */ /* 0x001fc600078e0018 */
[----:B------:R-:W2:Y:S01]  /*1cd60*/  LDL R24, [R1+0x9d4] ;  /* 0x0009d40001187983 */ /* 0x000ea20000100800 */
[----:B-1----:R-:W-:Y:S01]  /*1cd70*/  PRMT R4, RZ, 0x7610, R4 ;  /* 0x00007610ff047816 */ /* 0x002fe20000000004 */
[----:B------:R-:W-:Y:S02]  /*1cd80*/  @!P1 IMAD.MOV.U32 R3, RZ, RZ, R33 ;  /* 0x000000ffff039224 */ /* 0x000fe400078e0021 */
[----:B------:R-:W2:Y:S01]  /*1cd90*/  LDL R33, [R1+0x9d0] ;  /* 0x0009d00001217983 */ /* 0x000ea20000100800 */
[----:B------:R-:W-:-:S03]  /*1cda0*/  PRMT R41, RZ, 0x7610, R41 ;  /* 0x00007610ff297816 */ /* 0x000fc60000000029 */
[----:B------:R3:W2:Y:S04]  /*1cdb0*/  @!P1 LDG.E.U8 R4, desc[UR28][R2.64] ;  /* 0x0000001c02049981 */ /* 0x0006a8000c1e1100 */
[----:B------:R-:W-:Y:S04]  /*1cdc0*/  STL [R1+0xf7c], R23 ;  /* 0x000f7c1701007387 */ /* 0x000fe80000100800 */
[----:B------:R-:W-:Y:S04]  /*1cdd0*/  STS.U8 [R23+UR24+0x8002], R154 ;  /* 0x0080029a17007988 */ /* 0x000fe80008000018 */
[----:B------:R-:W-:Y:S04]  /*1cde0*/  STS.U8 [R23+UR24+0x8004], R165 ;  /* 0x008004a517007988 */ /* 0x000fe80008000018 */
[----:B------:R-:W-:Y:S04]  /*1cdf0*/  STS.U8 [R23+UR24+0x8006], R170 ;  /* 0x008006aa17007988 */ /* 0x000fe80008000018 */
[----:B------:R-:W-:Y:S04]  /*1ce00*/  STS.U8 [R23+UR24+0x8008], R153 ;  /* 0x0080089917007988 */ /* 0x000fe80008000018 */
[----:B------:R-:W-:Y:S04]  /*1ce10*/  STS.U8 [R23+UR24+0x800a], R164 ;  /* 0x00800aa417007988 */ /* 0x000fe80008000018 */
[----:B------:R-:W-:Y:S04]  /*1ce20*/  STS.U8 [R23+UR24+0x800c], R152 ;  /* 0x00800c9817007988 */ /* 0x000fe80008000018 */
[----:B------:R0:W-:Y:S04]  /*1ce30*/  STS.U8 [R23+UR24+0x800e], R163 ;  /* 0x00800ea317007988 */ /* 0x0001e80008000018 */
[----:B0-----:R-:W2:Y:S01]  /*1ce40*/  LDL R23, [R1+0x974] ;  /* 0x0009740001177983 */ /* 0x001ea20000100800 */
[----:B---3--:R-:W-:-:S03]  /*1ce50*/  @!P1 IMAD.MOV.U32 R2, RZ, RZ, R28 ;  /* 0x000000ffff029224 */ /* 0x008fc600078e001c */
[----:B------:R-:W3:Y:S01]  /*1ce60*/  LDL R28, [R1+0x9b4] ;  /* 0x0009b400011c7983 */ /* 0x000ee20000100800 */
[----:B----4-:R-:W-:-:S03]  /*1ce70*/  @!P1 IMAD.MOV.U32 R3, RZ, RZ, R29 ;  /* 0x000000ffff039224 */ /* 0x010fc600078e001d */
[----:B------:R-:W4:Y:S04]  /*1ce80*/  LDL R29, [R1+0x9b0] ;  /* 0x0009b000011d7983 */ /* 0x000f280000100800 */
[----:B------:R2:W4:Y:S02]  /*1ce90*/  @!P1 LDG.E.U8 R41, desc[UR28][R2.64] ;  /* 0x0000001c02299981 */ /* 0x000524000c1e1100 */
[----:B--2---:R-:W-:Y:S02]  /*1cea0*/  @!P1 IMAD.MOV.U32 R2, RZ, RZ, R25 ;  /* 0x000000ffff029224 */ /* 0x004fe400078e0019 */
[----:B------:R-:W2:Y:S01]  /*1ceb0*/  LDL R25, [R1+0x994] ;  /* 0x0009940001197983 */ /* 0x000ea20000100800 */
[----:B------:R-:W-:-:S03]  /*1cec0*/  @!P1 IMAD.MOV.U32 R3, RZ, RZ, R26 ;  /* 0x000000ffff039224 */ /* 0x000fc600078e001a */
[----:B------:R-:W2:Y:S01]  /*1ced0*/  LDL R26, [R1+0x990] ;  /* 0x00099000011a7983 */ /* 0x000ea20000100800 */
[----:B------:R-:W-:Y:S02]  /*1cee0*/  PRMT R38, RZ, 0x7610, R38 ;  /* 0x00007610ff267816 */ /* 0x000fe40000000026 */
[----:B------:R-:W-:-:S04]  /*1cef0*/  PRMT R39, RZ, 0x7610, R39 ;  /* 0x00007610ff277816 */ /* 0x000fc80000000027 */
[----:B------:R0:W2:Y:S02]  /*1cf00*/  @!P1 LDG.E.U8 R38, desc[UR28][R2.64] ;  /* 0x0000001c02269981 */ /* 0x0000a4000c1e1100 */
[----:B0-----:R-:W-:Y:S02]  /*1cf10*/  @!P1 IMAD.MOV.U32 R2, RZ, RZ, R135 ;  /* 0x000000ffff029224 */ /* 0x001fe400078e0087 */
[----:B------:R-:W-:Y:S01]  /*1cf20*/  @!P1 IMAD.MOV.U32 R3, RZ, RZ, R136 ;  /* 0x000000ffff039224 */ /* 0x000fe200078e0088 */
[----:B------:R-:W-:Y:S01]  /*1cf30*/  PRMT R36, RZ, 0x7610, R36 ;  /* 0x00007610ff247816 */ /* 0x000fe20000000024 */
[----:B------:R-:W2:Y:S04]  /*1cf40*/  LDL R135, [R1+0x950] ;  /* 0x0009500001877983 */ /* 0x000ea80000100800 */
[----:B------:R0:W2:Y:S02]  /*1cf50*/  @!P1 LDG.E.U8 R39, desc[UR28][R2.64] ;  /* 0x0000001c02279981 */ /* 0x0000a4000c1e1100 */
[----:B0-----:R-:W-:-:S02]  /*1cf60*/  @!P1 IMAD.MOV.U32 R2, RZ, RZ, R24 ;  /* 0x000000ffff029224 */ /* 0x001fc400078e0018 */
[----:B------:R-:W2:Y:S01]  /*1cf70*/  LDL R24, [R1+0x970] ;  /* 0x0009700001187983 */ /* 0x000ea20000100800 */
[----:B------:R-:W-:-:S03]  /*1cf80*/  @!P1 IMAD.MOV.U32 R3, RZ, RZ, R33 ;  /* 0x000000ffff039224 */ /* 0x000fc600078e0021 */
[----:B------:R-:W2:Y:S01]  /*1cf90*/  LDL R33, [R1+0x954] ;  /* 0x0009540001217983 */ /* 0x000ea20000100800 */
[----:B------:R-:W-:-:S03]  /*1cfa0*/  PRMT R37, RZ, 0x7610, R37 ;  /* 0x00007610ff257816 */ /* 0x000fc60000000025 */
[----:B------:R3:W2:Y:S01]  /*1cfb0*/  @!P1 LDG.E.U8 R36, desc[UR28][R2.64] ;  /* 0x0000001c02249981 */ /* 0x0006a2000c1e1100 */
[----:B------:R-:W-:Y:S01]  /*1cfc0*/  PRMT R34, RZ, 0x7610, R34 ;  /* 0x00007610ff227816 */ /* 0x000fe20000000022 */
[----:B---3--:R-:W-:Y:S02]  /*1cfd0*/  @!P1 IMAD.MOV.U32 R2, RZ, RZ, R28 ;  /* 0x000000ffff029224 */ /* 0x008fe400078e001c */
[----:B------:R-:W3:Y:S01]  /*1cfe0*/  LDL R28, [R1+0x934] ;  /* 0x00093400011c7983 */ /* 0x000ee20000100800 */
[----:B----4-:R-:W-:-:S03]  /*1cff0*/  @!P1 IMAD.MOV.U32 R3, RZ, RZ, R29 ;  /* 0x000000ffff039224 */ /* 0x010fc600078e001d */
[----:B------:R-:W4:Y:S04]  /*1d000*/  LDL R29, [R1+0x930] ;  /* 0x00093000011d7983 */ /* 0x000f280000100800 */
[----:B------:R2:W4:Y:S02]  /*1d010*/  @!P1 LDG.E.U8 R37, desc[UR28][R2.64] ;  /* 0x0000001c02259981 */ /* 0x000524000c1e1100 */
[----:B--2---:R-:W-:Y:S02]  /*1d020*/  @!P1 IMAD.MOV.U32 R2, RZ, RZ, R25 ;  /* 0x000000ffff029224 */ /* 0x004fe400078e0019 */
[----:B------:R-:W2:Y:S01]  /*1d030*/  LDL R25, [R1+0x914] ;  /* 0x0009140001197983 */ /* 0x000ea20000100800 */
[----:B------:R-:W-:-:S03]  /*1d040*/  @!P1 IMAD.MOV.U32 R3, RZ, RZ, R26 ;  /* 0x000000ffff039224 */ /* 0x000fc600078e001a */
[----:B------:R-:W2:Y:S04]  /*1d050*/  LDL R26, [R1+0x910] ;  /* 0x00091000011a7983 */ /* 0x000ea80000100800 */
[----:B------:R0:W2:Y:S02]  /*1d060*/  @!P1 LDG.E.U8 R34, desc[UR28][R2.64] ;  /* 0x0000001c02229981 */ /* 0x0000a4000c1e1100 */
[----:B0-----:R-:W-:Y:S02]  /*1d070*/  @!P1 IMAD.MOV.U32 R2, RZ, RZ, R23 ;  /* 0x000000ffff029224 */ /* 0x001fe400078e0017 */
[----:B------:R-:W2:Y:S01]  /*1d080*/  LDL R23, [R1+0x8f4] ;  /* 0x0008f40001177983 */ /* 0x000ea20000100800 */
[----:B------:R-:W-:Y:S02]  /*1d090*/  PRMT R35, RZ, 0x7610, R35 ;  /* 0x00007610ff237816 */ /* 0x000fe40000000023 */
[----:B------:R-:W-:-:S02]  /*1d0a0*/  PRMT R250, RZ, 0x7610, R250 ;  /* 0x00007610fffa7816 */ /* 0x000fc400000000fa */
[----:B------:R-:W-:Y:S01]  /*1d0b0*/  PRMT R246, RZ, 0x7610, R246 ;  /* 0x00007610fff67816 */ /* 0x000fe200000000f6 */
[----:B------:R-:W-:Y:S02]  /*1d0c0*/  @!P1 IMAD.MOV.U32 R3, RZ, RZ, R24 ;  /* 0x000000ffff039224 */ /* 0x000fe400078e0018 */
[----:B------:R-:W2:Y:S04]  /*1d0d0*/  LDL R24, [R1+0x8f0] ;  /* 0x0008f00001187983 */ /* 0x000ea80000100800 */
[----:B------:R0:W2:Y:S04]  /*1d0e0*/  @!P1 LDG.E.U8 R35, desc[UR28][R2.64] ;  /* 0x0000001c02239981 */ /* 0x0000a8000c1e1100 */
[----:B------:R-:W-:Y:S01]  /*1d0f0*/  STL [R1+0xf80], R157 ;  /* 0x000f809d01007387 */ /* 0x000fe20000100800 */
[----:B0-----:R-:W-:-:S02]  /*1d100*/  @!P1 IMAD.MOV.U32 R2, RZ, RZ, R33 ;  /* 0x000000ffff029224 */ /* 0x001fc400078e0021 */
[----:B------:R-:W-:Y:S01]  /*1d110*/  @!P1 IMAD.MOV.U32 R3, RZ, RZ, R135 ;  /* 0x000000ffff039224 */ /* 0x000fe200078e0087 */
[----:B------:R-:W2:Y:S04]  /*1d120*/  LDL R33, [R1+0x8d4] ;  /* 0x0008d40001217983 */ /* 0x000ea80000100800 */
[----:B------:R3:W2:Y:S01]  /*1d130*/  @!P1 LDG.E.U8 R250, desc[UR28][R2.64] ;  /* 0x0000001c02fa9981 */ /* 0x0006a2000c1e1100 */
[----:B------:R-:W-:Y:S01]  /*1d140*/  PRMT R242, RZ, 0x7610, R242 ;  /* 0x00007610fff27816 */ /* 0x000fe200000000f2 */
[----:B---3--:R-:W-:Y:S02]  /*1d150*/  @!P1 IMAD.MOV.U32 R2, RZ, RZ, R28 ;  /* 0x000000ffff029224 */ /* 0x008fe400078e001c */
[----:B------:R-:W3:Y:S01]  /*1d160*/  LDL R28, [R1+0x850] ;  /* 0x00085000011c7983 */ /* 0x000ee20000100800 */
[----:B----4-:R-:W-:Y:S01]  /*1d170*/  @!P1 IMAD.MOV.U32 R3, RZ, RZ, R29 ;  /* 0x000000ffff039224 */ /* 0x010fe200078e001d */
[----:B------:R-:W-:-:S02]  /*1d180*/  PRMT R238, RZ, 0x7610, R238 ;  /* 0x00007610ffee7816 */ /* 0x000fc400000000ee */
[----:B------:R-:W4:Y:S04]  /*1d190*/  LDL R29, [R1+0x810] ;  /* 0x00081000011d7983 */ /* 0x000f280000100800 */
[----:B------:R2:W4:Y:S02]  /*1d1a0*/  @!P1 LDG.E.U8 R246, desc[UR28][R2.64] ;  /* 0x0000001c02f69981 */ /* 0x000524000c1e1100 */
[----:B--2---:R-:W-:Y:S02]  /*1d1b0*/  @!P1 IMAD.MOV.U32 R2, RZ, RZ, R25 ;  /* 0x000000ffff029224 */ /* 0x004fe400078e0019 */
[----:B------:R-:W2:Y:S01]  /*1d1c0*/  LDL R25, [R1+0x8b4] ;  /* 0x0008b40001197983 */ /* 0x000ea20000100800 */
[----:B------:R-:W-:Y:S01]  /*1d1d0*/  @!P1 IMAD.MOV.U32 R3, RZ, RZ, R26 ;  /* 0x000000ffff039224 */ /* 0x000fe200078e001a */
[----:B------:R-:W-:-:S02]  /*1d1e0*/  PRMT R234, RZ, 0x7610, R234 ;  /* 0x00007610ffea7816 */ /* 0x000fc400000000ea */
[----:B------:R-:W4:Y:S04]  /*1d1f0*/  LDL R26, [R1+0x830] ;  /* 0x00083000011a7983 */ /* 0x000f280000100800 */
[----:B------:R0:W4:Y:S02]  /*1d200*/  @!P1 LDG.E.U8 R242, desc[UR28][R2.64] ;  /* 0x0000001c02f29981 */ /* 0x000124000c1e1100 */
[----:B0-----:R-:W-:Y:S02]  /*1d210*/  @!P1 IMAD.MOV.U32 R2, RZ, RZ, R23 ;  /* 0x000000ffff029224 */ /* 0x001fe400078e0017 */
[----:B------:R-:W4:Y:S01]  /*1d220*/  LDL R23, [R1+0x834] ;  /* 0x0008340001177983 */ /* 0x000f220000100800 */
[----:B------:R-:W-:Y:S01]  /*1d230*/  PRMT R230, RZ, 0x7610, R230 ;  /* 0x00007610ffe67816 */ /* 0x000fe200000000e6 */
[----:B------:R-:W-:Y:S01]  /*1d240*/  @!P1 IMAD.MOV.U32 R3, RZ, RZ, R24 ;  /* 0x000000ffff039224 */ /* 0x000fe200078e0018 */
[----:B------:R-:W-:Y:S01]  /*1d250*/  PRMT R226, RZ, 0x7610, R226 ;  /* 0x00007610ffe27816 */ /* 0x000fe200000000e2 */
[----:B------:R-:W4:Y:S04]  /*1d260*/  LDL R24, [R1+0x814] ;  /* 0x0008140001187983 */ /* 0x000f280000100800 */
[----:B------:R0:W4:Y:S02]  /*1d270*/  @!P1 LDG.E.U8 R238, desc[UR28][R2.64] ;  /* 0x0000001c02ee9981 */ /* 0x000124000c1e1100 */
[----:B0-----:R-:W-:-:S02]  /*1d280*/  @!P1 IMAD.MOV.U32 R3, RZ, RZ, R126 ;  /* 0x000000ffff039224 */ /* 0x001fc400078e007e */
[----:B------:R-:W-:-:S05]  /*1d290*/  @!P1 IMAD.MOV.U32 R2, RZ, RZ, R33 ;  /* 0x000000ffff029224 */ /* 0x000fca00078e0021 */
[----:B------:R0:W4:Y:S02]  /*1d2a0*/  @!P1 LDG.E.U8 R234, desc[UR28][R2.64] ;  /* 0x0000001c02ea9981 */ /* 0x000124000c1e1100 */
[----:B0-----:R-:W-:Y:S01]  /*1d2b0*/  @!P1 IMAD.MOV.U32 R3, RZ, RZ, R134 ;  /* 0x000000ffff039224 */ /* 0x001fe200078e0086 */
[----:B------:R-:W-:Y:S02]  /*1d2c0*/  PRMT R221, RZ, 0x7610, R221 ;  /* 0x00007610ffdd7816 */ /* 0x000fe400000000dd */
[----:B------:R-:W-:Y:S01]  /*1d2d0*/  PRMT R219, RZ, 0x7610, R219 ;  /* 0x00007610ffdb7816 */ /* 0x000fe200000000db */
[----:B------:R-:W-:Y:S04]  /*1d2e0*/  STS.U8 [R157+UR24+0x8000], R169 ;  /* 0x008000a99d007988 */ /* 0x000fe80008000018 */
        /* <DEDUP_REMOVED lines=14> */
[----:B------:R-:W-:Y:S01]  /*1d3d0*/  STS.U8 [R156+UR24+0x800e], R15 ;  /* 0x00800e0f9c007988 */ /* 0x000fe20008000018 */
[----:B--2---:R-:W-:-:S03]  /*1d3e0*/  @!P1 IMAD.MOV.U32 R2, RZ, RZ, R25 ;  /* 0x000000ffff029224 */ /* 0x004fc600078e0019 */
[----:B------:R-:W2:Y:S04]  /*1d3f0*/  LDL R25, [R1+0x7f4] ;  /* 0x0007f40001197983 */ /* 0x000ea80000100800 */
[----:B------:R0:W2:Y:S02]  /*1d400*/  @!P1 LDG.E.U8 R230, desc[UR28][R2.64] ;  /* 0x0000001c02e69981 */ /* 0x0000a4000c1e1100 */
[----:B0-----:R-:W-:Y:S02]  /*1d410*/  @!P1 IMAD.MOV.U32 R2, RZ, RZ, R131 ;  /* 0x000000ffff029224 */ /* 0x001fe400078e0083 */
[----:B------:R-:W-:-:S05]  /*1d420*/  @!P1 IMAD.MOV.U32 R3, RZ, RZ, R142 ;  /* 0x000000ffff039224 */ /* 0x000fca00078e008e */
[----:B------:R0:W2:Y:S02]  /*1d430*/  @!P1 LDG.E.U8 R226, desc[UR28][R2.64] ;  /* 0x0000001c02e29981 */ /* 0x0000a4000c1e1100 */
[----:B0-----:R-:W-:Y:S02]  /*1d440*/  @!P1 IMAD.MOV.U32 R2, RZ, RZ, R139 ;  /* 0x000000ffff029224 */ /* 0x001fe400078e008b */
[----:B------:R-:W-:-:S05]  /*1d450*/  @!P1 IMAD.MOV.U32 R3, RZ, RZ, R150 ;  /* 0x000000ffff039224 */ /* 0x000fca00078e0096 */
[----:B------:R3:W2:Y:S02]  /*1d460*/  @!P1 LDG.E.U8 R221, desc[UR28][R2.64] ;  /* 0x0000001c02dd9981 */ /* 0x0006a4000c1e1100 */
[----:B---3--:R-:W-:Y:S02]  /*1d470*/  @!P1 IMAD.MOV.U32 R3, RZ, RZ, R28 ;  /* 0x000000ffff039224 */ /* 0x008fe400078e001c */
[----:B------:R-:W3:Y:S01]  /*1d480*/  LDL R28, [R1+0x7f0] ;  /* 0x0007f000011c7983 */ /* 0x000ee20000100800 */
[----:B------:R-:W-:-:S03]  /*1d490*/  @!P1 IMAD.MOV.U32 R2, RZ, RZ, R147 ;  /* 0x000000ffff029224 */ /* 0x000fc600078e0093 */
[----:B------:R0:W-:Y:S04]  /*1d4a0*/  STL [R1+0xf84], R156 ;  /* 0x000f849c01007387 */ /* 0x0001e80000100800 */
[----:B------:R4:W3:Y:S04]  /*1d4b0*/  @!P1 LDG.E.U8 R219, desc[UR28][R2.64] ;  /* 0x0000001c02db9981 */ /* 0x0008e8000c1e1100 */
[----:B0-----:R-:W3:Y:S01]  /*1d4c0*/  LDL.LU R156, [R1+0x2d0] ;  /* 0x0002d000019c7983 */ /* 0x001ee20000300800 */
[----:B----4-:R-:W-:Y:S01]  /*1d4d0*/  @!P1 IMAD.MOV.U32 R2, RZ, RZ, R23 ;  /* 0x000000ffff029224 */ /* 0x010fe200078e0017 */
[----:B------:R-:W-:-:S02]  /*1d4e0*/  PRMT R218, RZ, 0x7610, R218 ;  /* 0x00007610ffda7816 */ /* 0x000fc400000000da */
[----:B------:R-:W4:Y:S01]  /*1d4f0*/  LDL R23, [R1+0x7d4] ;  /* 0x0007d40001177983 */ /* 0x000f220000100800 */
[----:B------:R-:W-:-:S03]  /*1d500*/  @!P1 IMAD.MOV.U32 R3, RZ, RZ, R26 ;  /* 0x000000ffff039224 */ /* 0x000fc600078e001a */
[----:B------:R-:W4:Y:S04]  /*1d510*/  LDL R26, [R1+0x7d0] ;  /* 0x0007d000011a7983 */ /* 0x000f280000100800 */
[----:B------:R-:W4:Y:S04]  /*1d520*/  LDL R135, [R1+0x7b0] ;  /* 0x0007b00001877983 */ /* 0x000f280000100800 */
[----:B------:R-:W4:Y:S04]  /*1d530*/  LDL R33, [R1+0x7b4] ;  /* 0x0007b40001217983 */ /* 0x000f280000100800 */
[----:B------:R0:W4:Y:S01]  /*1d540*/  @!P1 LDG.E.U8 R218, desc[UR28][R2.64] ;  /* 0x0000001c02da9981 */ /* 0x000122000c1e1100 */
[----:B------:R-:W-:Y:S01]  /*1d550*/  PRMT R217, RZ, 0x7610, R217 ;  /* 0x00007610ffd97816 */ /* 0x000fe200000000d9 */
[----:B0-----:R-:W-:-:S02]  /*1d560*/  @!P1 IMAD.MOV.U32 R2, RZ, RZ, R24 ;  /* 0x000000ffff029224 */ /* 0x001fc400078e0018 */
[----:B------:R-:W-:Y:S01]  /*1d570*/  @!P1 IMAD.MOV.U32 R3, RZ, RZ, R29 ;  /* 0x000000ffff039224 */ /* 0x000fe200078e001d */
[----:B------:R-:W4:Y:S04]  /*1d580*/  LDL R24, [R1+0x794] ;  /* 0x0007940001187983 */ /* 0x000f280000100800 */
[----:B------:R-:W4:Y:S04]  /*1d590*/  LDL R29, [R1+0x790] ;  /* 0x00079000011d7983 */ /* 0x000f280000100800 */
[----:B------:R2:W4:Y:S01]  /*1d5a0*/  @!P1 LDG.E.U8 R217, desc[UR28][R2.64] ;  /* 0x0000001c02d99981 */ /* 0x000522000c1e1100 */
[----:B------:R-:W-:Y:S01]  /*1d5b0*/  PRMT R216, RZ, 0x7610, R216 ;  /* 0x00007610ffd87816 */ /* 0x000fe200000000d8 */
[----:B--2---:R-:W-:-:S02]  /*1d5c0*/  @!P1 IMAD.MOV.U32 R2, RZ, RZ, R25 ;  /* 0x000000ffff029224 */ /* 0x004fc400078e0019 */
[----:B------:R-:W2:Y:S01]  /*1d5d0*/  LDL R25, [R1+0x774] ;  /* 0x0007740001197983 */ /* 0x000ea20000100800 */
[----:B---3--:R-:W-:-:S03]  /*1d5e0*/  @!P1 IMAD.MOV.U32 R3, RZ, RZ, R28 ;  /* 0x000000ffff039224 */ /* 0x008fc600078e001c */
[----:B------:R-:W3:Y:S04]  /*1d5f0*/  LDL R28, [R1+0x770] ;  /* 0x00077000011c7983 */ /* 0x000ee80000100800 */
[----:B------:R4:W3:Y:S02]  /*1d600*/  @!P1 LDG.E.U8 R216, desc[UR28][R2.64] ;  /* 0x0000001c02d89981 */ /* 0x0008e4000c1e1100 */
[----:B----4-:R-:W-:Y:S02]  /*1d610*/  @!P1 IMAD.MOV.U32 R2, RZ, RZ, R23 ;  /* 0x000000ffff029224 */ /* 0x010fe400078e0017 */
[----:B------:R-:W4:Y:S01]  /*1d620*/  LDL R23, [R1+0x754] ;  /* 0x0007540001177983 */ /* 0x000f220000100800 */
[----:B------:R-:W-:Y:S01]  /*1d630*/  PRMT R215, RZ, 0x7610, R215 ;  /* 0x00007610ffd77816 */ /* 0x000fe200000000d7 */
[----:B------:R-:W-:-:S02]  /*1d640*/  @!P1 IMAD.MOV.U32 R3, RZ, RZ, R26 ;  /* 0x000000ffff039224 */ /* 0x000fc400078e001a */
[----:B------:R-:W4:Y:S01]  /*1d650*/  LDL R26, [R1+0x750] ;  /* 0x00075000011a7983 */ /* 0x000f220000100800 */
[----:B------:R-:W-:-:S03]  /*1d660*/  PRMT R214, RZ, 0x7610, R214 ;  /* 0x00007610ffd67816 */ /* 0x000fc600000000d6 */
[----:B------:R0:W4:Y:S02]  /*1d670*/  @!P1 LDG.E.U8 R215, desc[UR28][R2.64] ;  /* 0x0000001c02d79981 */ /* 0x000124000c1e1100 */
[----:B0-----:R-:W-:Y:S02]  /*1d680*/  @!P1 IMAD.MOV.U32 R2, RZ, RZ, R33 ;  /* 0x000000ffff029224 */ /* 0x001fe400078e0021 */
[----:B------:R-:W-:-:S05]  /*1d690*/  @!P1 IMAD.MOV.U32 R3, RZ, RZ, R135 ;  /* 0x000000ffff039224 */ /* 0x000fca00078e0087 */
[----:B------:R0:W4:Y:S01]  /*1d6a0*/  @!P1 LDG.E.U8 R214, desc[UR28][R2.64] ;  /* 0x0000001c02d69981 */ /* 0x000122000c1e1100 */
[----:B------:R-:W-:Y:S01]  /*1d6b0*/  PRMT R213, RZ, 0x7610, R213 ;  /* 0x00007610ffd57816 */ /* 0x000fe200000000d5 */
[----:B0-----:R-:W-:Y:S02]  /*1d6c0*/  @!P1 IMAD.MOV.U32 R2, RZ, RZ, R24 ;  /* 0x000000ffff029224 */ /* 0x001fe400078e0018 */
        /* <DEDUP_REMOVED lines=12> */
[----:B------:R-:W-:-:S03]  /*1d790*/  @!P1 IMAD.MOV.U32 R3, RZ, RZ, R26 ;  /* 0x000000ffff039224 */ /* 0x000fc600078e001a */
[----:B------:R-:W4:Y:S01]  /*1d7a0*/  LDL R26, [R1+0x5d4] ;  /* 0x0005d400011a7983 */ /* 0x000f220000100800 */
[----:B------:R-:W-:-:S03]  /*1d7b0*/  PRMT R211, RZ, 0x7610, R211 ;  /* 0x00007610ffd37816 */ /* 0x000fc600000000d3 */
[----:B------:R-:W-:Y:S04]  /*1d7c0*/  STL [R1+0xf88], R155 ;  /* 0x000f889b01007387 */ /* 0x000fe80000100800 */
[----:B------:R0:W4:Y:S01]  /*1d7d0*/  @!P1 LDG.E.U8 R211, desc[UR28][R2.64] ;  /* 0x0000001c02d39981 */ /* 0x000122000c1e1100 */
[----:B------:R-:W-:-:S03]  /*1d7e0*/  PRMT R210, RZ, 0x7610, R210 ;  /* 0x00007610ffd27816 */ /* 0x000fc600000000d2 */
[----:B------:R-:W4:Y:S04]  /*1d7f0*/  LDL R136, [R1+0x594] ;  /* 0x0005940001887983 */ /* 0x000f280000100800 */
[----:B------:R-:W4:Y:S01]  /*1d800*/  LDL R33, [R1+0x598] ;  /* 0x0005980001217983 */ /* 0x000f220000100800 */
[----:B0-----:R-:W-:-:S03]  /*1d810*/  @!P1 IMAD.MOV.U32 R2, RZ, RZ, R24 ;  /* 0x000000ffff029224 */ /* 0x001fc600078e0018 */
[----:B------:R-:W4:Y:S01]  /*1d820*/  LDL R24, [R1+0x5b8] ;  /* 0x0005b80001187983 */ /* 0x000f220000100800 */
[----:B------:R-:W-:-:S03]  /*1d830*/  @!P1 IMAD.MOV.U32 R3, RZ, RZ, R29 ;  /* 0x000000ffff039224 */ /* 0x000fc600078e001d */
[----:B------:R-:W4:Y:S04]  /*1d840*/  LDL R29, [R1+0x5b4] ;  /* 0x0005b400011d7983 */ /* 0x000f280000100800 */
[----:B------:R2:W4:Y:S01]  /*1d850*/  @!P1 LDG.E.U8 R210, desc[UR28][R2.64] ;  /* 0x0000001c02d29981 */ /* 0x000522000c1e1100 */
[----:B------:R-:W-:Y:S01]  /*1d860*/  PRMT R209, RZ, 0x7610, R209 ;  /* 0x00007610ffd17816 */ /* 0x000fe200000000d1 */
[----:B--2---:R-:W-:Y:S02]  /*1d870*/  @!P1 IMAD.MOV.U32 R2, RZ, RZ, R25 ;  /* 0x000000ffff029224 */ /* 0x004fe400078e0019 */
        /* <DEDUP_REMOVED lines=8> */
[----:B------:R-:W-:Y:S02]  /*1d900*/  PRMT R208, RZ, 0x7610, R208 ;  /* 0x00007610ffd07816 */ /* 0x000fe400000000d0 */
[----:B------:R-:W-:-:S04]  /*1d910*/  PRMT R207, RZ, 0x7610, R207 ;  /* 0x00007610ffcf7816 */ /* 0x000fc800000000cf */
[----:B------:R0:W4:Y:S01]  /*1d920*/  @!P1 LDG.E.U8 R208, desc[UR28][R2.64] ;  /* 0x0000001c02d09981 */ /* 0x000122000c1e1100 */
[----:B------:R-:W-:Y:S02]  /*1d930*/  PRMT R206, RZ, 0x7610, R206 ;  /* 0x00007610ffce7816 */ /* 0x000fe400000000ce */
[----:B------:R-:W-:Y:S01]  /*1d940*/  PRMT R205, RZ, 0x7610, R205 ;  /* 0x00007610ffcd7816 */ /* 0x000fe200000000cd */
[----:B0-----:R-:W-:Y:S02]  /*1d950*/  @!P1 IMAD.MOV.U32 R2, RZ, RZ, R24 ;  /* 0x000000ffff029224 */ /* 0x001fe400078e0018 */
[----:B------:R-:W4:Y:S01]  /*1d960*/  LDL R24, [R1+0x538] ;  /* 0x0005380001187983 */ /* 0x000f220000100800 */
[----:B------:R-:W-:-:S03]  /*1d970*/  @!P1 IMAD.MOV.U32 R3, RZ, RZ, R29 ;  /* 0x000000ffff039224 */ /* 0x000fc600078e001d */
[----:B------:R-:W4:Y:S04]  /*1d980*/  LDL R29, [R1+0x534] ;  /* 0x00053400011d7983 */ /* 0x000f280000100800 */
[----:B------:R0:W4:Y:S02]  /*1d990*/  @!P1 LDG.E.U8 R207, desc[UR28][R2.64] ;  /* 0x0000001c02cf9981 */ /* 0x000124000c1e1100 */
[----:B0-----:R-:W-:Y:S02]  /*1d9a0*/  @!P1 IMAD.MOV.U32 R2, RZ, RZ, R33 ;  /* 0x000000ffff029224 */ /* 0x001fe400078e0021 */
[----:B------:R-:W-:Y:S01]  /*1d9b0*/  @!P1 IMAD.MOV.U32 R3, RZ, RZ, R136 ;  /* 0x000000ffff039224 */ /* 0x000fe200078e0088 */
[----:B------:R-:W-:Y:S01]  /*1d9c0*/  PRMT R204, RZ, 0x7610, R204 ;  /* 0x00007610ffcc7816 */ /* 0x000fe200000000cc */
[----:B------:R-:W4:Y:S04]  /*1d9d0*/  LDL R136, [R1+0x4d4] ;  /* 0x0004d40001887983 */ /* 0x000f280000100800 */
[----:B------:R2:W4:Y:S04]  /*1d9e0*/  @!P1 LDG.E.U8 R206, desc[UR28][R2.64] ;  /* 0x0000001c02ce9981 */ /* 0x000528000c1e1100 */
[----:B------:R-:W4:Y:S01]  /*1d9f0*/  LDL R33, [R1+0x4d8] ;  /* 0x0004d80001217983 */ /* 0x000f220000100800 */
[----:B--2---:R-:W-:-:S03]  /*1da00*/  @!P1 IMAD.MOV.U32 R2, RZ, RZ, R25 ;  /* 0x000000ffff029224 */ /* 0x004fc600078e0019 */
[----:B------:R-:W2:Y:S01]  /*1da10*/  LDL R25, [R1+0x518] ;  /* 0x0005180001197983 */ /* 0x000ea20000100800 */
[----:B---3--:R-:W-:-:S03]  /*1da20*/  @!P1 IMAD.MOV.U32 R3, RZ, RZ, R28 ;  /* 0x000000ffff039224 */ /* 0x008fc600078e001c */
[----:B------:R-:W3:Y:S04]  /*1da30*/  LDL R28, [R1+0x514] ;  /* 0x00051400011c7983 */ /* 0x000ee80000100800 */
[----:B------:R4:W3:Y:S02]  /*1da40*/  @!P1 LDG.E.U8 R205, desc[UR28][R2.64] ;  /* 0x0000001c02cd9981 */ /* 0x0008e4000c1e1100 */
[----:B----4-:R-:W-:Y:S02]  /*1da50*/  @!P1 IMAD.MOV.U32 R2, RZ, RZ, R23 ;  /* 0x000000ffff029224 */ /* 0x010fe400078e0017 */
[----:B------:R-:W4:Y:S01]  /*1da60*/  LDL R23, [R1+0x4f8] ;  /* 0x0004f80001177983 */ /* 0x000f220000100800 */
[----:B------:R-:W-:-:S03]  /*1da70*/  @!P1 IMAD.MOV.U32 R3, RZ, RZ, R26 ;  /* 0x000000ffff039224 */ /* 0x000fc600078e001a */
[----:B------:R-:W4:Y:S04]  /*1da80*/  LDL R26, [R1+0x4f4] ;  /* 0x0004f400011a7983 */ /* 0x000f280000100800 */
        /* <DEDUP_REMOVED lines=8> */
[----:B--2---:R-:W-:Y:S02]  /*1db10*/  @!P1 IMAD.MOV.U32 R2, RZ, RZ, R25 ;  /* 0x000000ffff029224 */ /* 0x004fe400078e0019 */
[----:B------:R-:W2:Y:S01]  /*1db20*/  LDL R25, [R1+0x498] ;  /* 0x0004980001197983 */ /* 0x000ea20000100800 */
[----:B---3--:R-:W-:-:S03]  /*1db30*/  @!P1 IMAD.MOV.U32 R3, RZ, RZ, R28 ;  /* 0x000000ffff039224 */ /* 0x008fc600078e001c */
[----:B------:R-:W3:Y:S04]  /*1db40*/  LDL R28, [R1+0x494] ;  /* 0x00049400011c7983 */ /* 0x000ee80000100800 */
[----:B------:R4:W3:Y:S02]  /*1db50*/  @!P1 LDG.E.U8 R202, desc[UR28][R2.64] ;  /* 0x0000001c02ca9981 */ /* 0x0008e4000c1e1100 */
[----:B----4-:R-:W-:Y:S02]  /*1db60*/  @!P1 IMAD.MOV.U32 R2, RZ, RZ, R23 ;  /* 0x000000ffff029224 */ /* 0x010fe400078e0017 */
[----:B------:R-:W4:Y:S01]  /*1db70*/  LDL R23, [R1+0x474] ;  /* 0x0004740001177983 */ /* 0x000f220000100800 */
[----:B------:R-:W-:Y:S01]  /*1db80*/  PRMT R198, RZ, 0x7610, R198 ;  /* 0x00007610ffc67816 */ /* 0x000fe200000000c6 */
[----:B------:R-:W-:Y:S01]  /*1db90*/  @!P1 IMAD.MOV.U32 R3, RZ, RZ, R26 ;  /* 0x000000ffff039224 */ /* 0x000fe200078e001a */
[----:B------:R-:W-:Y:S01]  /*1dba0*/  PRMT R197, RZ, 0x7610, R197 ;  /* 0x00007610ffc57816 */ /* 0x000fe200000000c5 */
[----:B------:R-:W4:Y:S04]  /*1dbb0*/  LDL.LU R26, [R1+0x478] ;  /* 0x00047800011a7983 */ /* 0x000f280000300800 */
[----:B------:R0:W4:Y:S01]  /*1dbc0*/  @!P1 LDG.E.U8 R198, desc[UR28][R2.64] ;  /* 0x0000001c02c69981 */ /* 0x000122000c1e1100 */
[----:B------:R-:W-:-:S02]  /*1dbd0*/  PRMT R196, RZ, 0x7610, R196 ;  /* 0x00007610ffc47816 */ /* 0x000fc400000000c4 */
[----:B------:R-:W-:Y:S01]  /*1dbe0*/  PRMT R195, RZ, 0x7610, R195 ;  /* 0x00007610ffc37816 */ /* 0x000fe200000000c3 */
[----:B------:R-:W4:Y:S01]  /*1dbf0*/  LDL R144, [R1+0x414] ;  /* 0x0004140001907983 */ /* 0x000f220000100800 */
[----:B0-----:R-:W-:Y:S02]  /*1dc00*/  @!P1 IMAD.MOV.U32 R2, RZ, RZ, R33 ;  /* 0x000000ffff029224 */ /* 0x001fe400078e0021 */
[----:B------:R-:W-:Y:S01]  /*1dc10*/  @!P1 IMAD.MOV.U32 R3, RZ, RZ, R136 ;  /* 0x000000ffff039224 */ /* 0x000fe200078e0088 */
[----:B------:R-:W-:Y:S01]  /*1dc20*/  PRMT R194, RZ, 0x7610, R194 ;  /* 0x00007610ffc27816 */ /* 0x000fe200000000c2 */
[----:B------:R-:W4:Y:S04]  /*1dc30*/  LDL R136, [R1+0x418] ;  /* 0x0004180001887983 */ /* 0x000f280000100800 */
[----:B------:R0:W4:Y:S04]  /*1dc40*/  @!P1 LDG.E.U8 R197, desc[UR28][R2.64] ;  /* 0x0000001c02c59981 */ /* 0x000128000c1e1100 */
[----:B------:R-:W4:Y:S01]  /*1dc50*/  LDL R33, [R1+0x3f4] ;  /* 0x0003f40001217983 */ /* 0x000f220000100800 */
[----:B0-----:R-:W-:-:S03]  /*1dc60*/  @!P1 IMAD.MOV.U32 R2, RZ, RZ, R24 ;  /* 0x000000ffff029224 */ /* 0x001fc600078e0018 */
        /* <DEDUP_REMOVED lines=11> */
[----:B------:R-:W-:-:S05]  /*1dd20*/  @!P1 IMAD.MOV.U32 R2, RZ, RZ, R26 ;  /* 0x000000ffff029224 */ /* 0x000fca00078e001a */
[----:B------:R0:W4:Y:S01]  /*1dd30*/  @!P1 LDG.E.U8 R194, desc[UR28][R2.64] ;  /* 0x0000001c02c29981 */ /* 0x000122000c1e1100 */
[----:B------:R-:W-:Y:S02]  /*1dd40*/  PRMT R193, RZ, 0x7610, R193 ;  /* 0x00007610ffc17816 */ /* 0x000fe400000000c1 */
        /* <DEDUP_REMOVED lines=12> */
[----:B0-----:R-:W-:Y:S02]  /*1de10*/  @!P1 IMAD.MOV.U32 R2, RZ, RZ, R136 ;  /* 0x000000ffff029224 */ /* 0x001fe400078e0088 */
[----:B------:R-:W-:Y:S01]  /*1de20*/  @!P1 IMAD.MOV.U32 R3, RZ, RZ, R144 ;  /* 0x000000ffff039224 */ /* 0x000fe200078e0090 */
[----:B------:R-:W-:Y:S01]  /*1de30*/  PRMT R190, RZ, 0x7610, R190 ;  /* 0x00007610ffbe7816 */ /* 0x000fe200000000be */
[----:B------:R-:W3:Y:S04]  /*1de40*/  LDL R144, [R1+0x350] ;  /* 0x0003500001907983 */ /* 0x000ee80000100800 */
[----:B------:R4:W3:Y:S01]  /*1de50*/  @!P1 LDG.E.U8 R191, desc[UR28][R2.64] ;  /* 0x0000001c02bf9981 */ /* 0x0008e2000c1e1100 */
[----:B------:R-:W-:-:S03]  /*1de60*/  PRMT R189, RZ, 0x7610, R189 ;  /* 0x00007610ffbd7816 */ /* 0x000fc600000000bd */
[----:B------:R-:W3:Y:S01]  /*1de70*/  LDL R136, [R1+0x354] ;  /* 0x0003540001887983 */ /* 0x000ee20000100800 */
[----:B----4-:R-:W-:-:S03]  /*1de80*/  @!P1 IMAD.MOV.U32 R2, RZ, RZ, R23 ;  /* 0x000000ffff029224 */ /* 0x010fc600078e0017 */
[----:B------:R-:W4:Y:S01]  /*1de90*/  LDL R23, [R1+0x398] ;  /* 0x0003980001177983 */ /* 0x000f220000100800 */
[----:B------:R-:W-:-:S03]  /*1dea0*/  @!P1 IMAD.MOV.U32 R3, RZ, RZ, R33 ;  /* 0x000000ffff039224 */ /* 0x000fc600078e0021 */
[----:B------:R-:W4:Y:S04]  /*1deb0*/  LDL R33, [R1+0x394] ;  /* 0x0003940001217983 */ /* 0x000f280000100800 */
[----:B------:R0:W4:Y:S02]  /*1dec0*/  @!P1 LDG.E.U8 R190, desc[UR28][R2.64] ;  /* 0x0000001c02be9981 */ /* 0x000124000c1e1100 */
[----:B0-----:R-:W-:Y:S02]  /*1ded0*/  @!P1 IMAD.MOV.U32 R2, RZ, RZ, R24 ;  /* 0x000000ffff029224 */ /* 0x001fe400078e0018 */
        /* <DEDUP_REMOVED lines=12> */
[----:B------:R-:W0:Y:S03]  /*1dfa0*/  S2R R200, SR_TID.X ;  /* 0x0000000000c87919 */ /* 0x000e260000002100 */
[----:B------:R-:W-:Y:S04]  /*1dfb0*/  STS.U8 [R155+UR24+0x8000], R14 ;  /* 0x0080000e9b007988 */ /* 0x000fe80008000018 */
[----:B------:R-:W-:Y:S04]  /*1dfc0*/  STS.U8 [R155+UR24+0x8002], R13 ;  /* 0x0080020d9b007988 */ /* 0x000fe80008000018 */
[----:B------:R-:W-:Y:S04]  /*1dfd0*/  STS.U8 [R155+UR24+0x8004], R12 ;  /* 0x0080040c9b007988 */ /* 0x000fe80008000018 */
[----:B------:R-:W-:Y:S04]  /*1dfe0*/  STS.U8 [R155+UR24+0x8006], R11 ;  /* 0x0080060b9b007988 */ /* 0x000fe80008000018 */
[----:B------:R-:W-:Y:S04]  /*1dff0*/  STS.U8 [R155+UR24+0x8008], R10 ;  /* 0x0080080a9b007988 */ /* 0x000fe80008000018 */
[----:B------:R-:W-:Y:S04]  /*1e000*/  STS.U8 [R155+UR24+0x800a], R9 ;  /* 0x00800a099b007988 */ /* 0x000fe80008000018 */
[----:B------:R-:W-:Y:S01]  /*1e010*/  STS.U8 [R155+UR24+0x800c], R8 ;  /* 0x00800c089b007988 */ /* 0x000fe20008000018 */
[----:B0-----:R-:W-:-:S03]  /*1e020*/  LOP3.LUT R135, R200, 0x7f, RZ, 0xc0, !PT ;  /* 0x0000007fc8877812 */ /* 0x001fc600078ec0ff */
[----:B------:R-:W-:Y:S04]  /*1e030*/  STS.U8 [R155+UR24+0x800e], R7 ;  /* 0x00800e079b007988 */ /* 0x000fe80008000018 */
[----:B------:R-:W-:Y:S04]  /*1e040*/  STS.U8 [R135+UR24], R6 ;  /* 0x0000000687007988 */ /* 0x000fe80008000018 */
        /* <DEDUP_REMOVED lines=17> */
[----:B------:R-:W-:-:S03]  /*1e160*/  @!P1 IMAD.MOV.U32 R3, RZ, RZ, R33 ;  /* 0x000000ffff039224 */ /* 0x000fc600078e0021 */
[----:B------:R-:W-:Y:S04]  /*1e170*/  STS.U8 [R135+UR24+0x2400], R186 ;  /* 0x002400ba87007988 */ /* 0x000fe80008000018 */
[----:B------:R0:W-:Y:S04]  /*1e180*/  STS.U8 [R135+UR24+0x2600], R187 ;  /* 0x002600bb87007988 */ /* 0x0001e80008000018 */
[----:B------:R-:W4:Y:S01]  /*1e190*/  LDL R33, [R1+0x310] ;  /* 0x0003100001217983 */ /* 0x000f220000100800 */
[----:B0-----:R-:W-:Y:S02]  /*1e1a0*/  PRMT R187, RZ, 0x7610, R187 ;  /* 0x00007610ffbb7816 */ /* 0x001fe400000000bb */
        /* <DEDUP_REMOVED lines=8> */
[----:B0-----:R-:W-:-:S02]  /*1e230*/  @!P1 IMAD.MOV.U32 R2, RZ, RZ, R136 ;  /* 0x000000ffff029224 */ /* 0x001fc400078e0088 */
[----:B------:R-:W-:-:S05]  /*1e240*/  @!P1 IMAD.MOV.U32 R3, RZ, RZ, R144 ;  /* 0x000000ffff039224 */ /* 0x000fca00078e0090 */
[----:B------:R2:W4:Y:S01]  /*1e250*/  @!P1 LDG.E.U8 R185, desc[UR28][R2.64] ;  /* 0x0000001c02b99981 */ /* 0x000522000c1e1100 */
[----:B------:R-:W-:Y:S01]  /*1e260*/  PRMT R184, RZ, 0x7610, R184 ;  /* 0x00007610ffb87816 */ /* 0x000fe200000000b8 */
[----:B--2---:R-:W-:Y:S02]  /*1e270*/  @!P1 IMAD.MOV.U32 R2, RZ, RZ, R25 ;  /* 0x000000ffff029224 */ /* 0x004fe400078e0019 */
[----:B---3--:R-:W-:Y:S02]  /*1e280*/  @!P1 IMAD.MOV.U32 R3, RZ, RZ, R28 ;  /* 0x000000ffff039224 */ /* 0x008fe400078e001c */
[----:B------:R-:W2:Y:S04]  /*1e290*/  LDL R28, [R1+0x2d4] ;  /* 0x0002d400011c7983 */ /* 0x000ea80000100800 */
[----:B------:R4:W3:Y:S04]  /*1e2a0*/  @!P1 LDG.E.U8 R184, desc[UR28][R2.64] ;  /* 0x0000001c02b89981 */ /* 0x0008e8000c1e1100 */
[----:B------:R-:W3:Y:S01]  /*1e2b0*/  LDL.LU R25, [R1+0x2b0] ;  /* 0x0002b00001197983 */ /* 0x000ee20000300800 */
[----:B----4-:R-:W-:-:S03]  /*1e2c0*/  @!P1 IMAD.MOV.U32 R2, RZ, RZ, R23 ;  /* 0x000000ffff029224 */ /* 0x010fc600078e0017 */
[----:B------:R-:W4:Y:S01]  /*1e2d0*/  LDL R23, [R1+0x2b4] ;  /* 0x0002b40001177983 */ /* 0x000f220000100800 */
[----:B------:R-:W-:Y:S02]  /*1e2e0*/  PRMT R183, RZ, 0x7610, R183 ;  /* 0x00007610ffb77816 */ /* 0x000fe400000000b7 */
[----:B------:R-:W-:Y:S01]  /*1e2f0*/  PRMT R182, RZ, 0x7610, R182 ;  /* 0x00007610ffb67816 */ /* 0x000fe200000000b6 */
[----:B------:R-:W-:Y:S04]  /*1e300*/  STS.U8 [R135+UR24+0x2800], R220 ;  /* 0x002800dc87007988 */ /* 0x000fe80008000018 */
[----:B------:R-:W-:Y:S04]  /*1e310*/  STS.U8 [R135+UR24+0x2a00], R222 ;  /* 0x002a00de87007988 */ /* 0x000fe80008000018 */
[----:B------:R-:W-:Y:S01]  /*1e320*/  STS.U8 [R135+UR24+0x2c00], R223 ;  /* 0x002c00df87007988 */ /* 0x000fe20008000018 */
[----:B------:R-:W-:-:S03]  /*1e330*/  PRMT R181, RZ, 0x7610, R181 ;  /* 0x00007610ffb57816 */ /* 0x000fc600000000b5 */
[----:B------:R-:W-:Y:S04]  /*1e340*/  STS.U8 [R135+UR24+0x2e00], R224 ;  /* 0x002e00e087007988 */ /* 0x000fe80008000018 */
[----:B------:R-:W-:Y:S04]  /*1e350*/  STS.U8 [R135+UR24+0x3000], R225 ;  /* 0x003000e187007988 */ /* 0x000fe80008000018 */
[----:B------:R-:W-:Y:S01]  /*1e360*/  STS.U8 [R135+UR24+0x3200], R227 ;  /* 0x003200e387007988 */ /* 0x000fe20008000018 */
[----:B------:R-:W-:Y:S01]  /*1e370*/  PRMT R180, RZ, 0x7610, R180 ;  /* 0x00007610ffb47816 */ /* 0x000fe200000000b4 */
[----:B------:R-:W-:-:S02]  /*1e380*/  @!P1 IMAD.MOV.U32 R3, RZ, RZ, R33 ;  /* 0x000000ffff039224 */ /* 0x000fc400078e0021 */
[----:B------:R-:W3:Y:S04]  /*1e390*/  LDL.LU R33, [R1+0x290] ;  /* 0x0002900001217983 */ /* 0x000ee80000300800 */
[----:B------:R0:W3:Y:S02]  /*1e3a0*/  @!P1 LDG.E.U8 R183, desc[UR28][R2.64] ;  /* 0x0000001c02b79981 */ /* 0x0000e4000c1e1100 */
[----:B0-----:R-:W-:Y:S02]  /*1e3b0*/  @!P1 IMAD.MOV.U32 R2, RZ, RZ, R24 ;  /* 0x000000ffff029224 */ /* 0x001fe400078e0018 */
[----:B------:R-:W-:Y:S02]  /*1e3c0*/  @!P1 IMAD.MOV.U32 R3, RZ, RZ, R29 ;  /* 0x000000ffff039224 */ /* 0x000fe400078e001d */
[----:B------:R-:W3:Y:S04]  /*1e3d0*/  LDL.LU R29, [R1+0x270] ;  /* 0x00027000011d7983 */ /* 0x000ee80000300800 */
[----:B------:R0:W3:Y:S04]  /*1e3e0*/  @!P1 LDG.E.U8 R182, desc[UR28][R2.64] ;  /* 0x0000001c02b69981 */ /* 0x0000e8000c1e1100 */
[----:B------:R-:W3:Y:S01]  /*1e3f0*/  LDL.LU R24, [R1+0x274] ;  /* 0x0002740001187983 */ /* 0x000ee20000300800 */
[----:B0-----:R-:W-:-:S02]  /*1e400*/  @!P1 IMAD.MOV.U32 R3, RZ, RZ, R156 ;  /* 0x000000ffff039224 */ /* 0x001fc400078e009c */
[----:B--2---:R-:W-:Y:S02]  /*1e410*/  @!P1 IMAD.MOV.U32 R2, RZ, RZ, R28 ;  /* 0x000000ffff029224 */ /* 0x004fe400078e001c */
[----:B------:R-:W2:Y:S04]  /*1e420*/  LDL.LU R28, [R1+0x254] ;  /* 0x00025400011c7983 */ /* 0x000ea80000300800 */
[----:B------:R0:W-:Y:S04]  /*1e430*/  STL [R1+0xf8c], R156 ;  /* 0x000f8c9c01007387 */ /* 0x0001e80000100800 */
[----:B------:R-:W2:Y:S04]  /*1e440*/  LDL R136, [R1+0xafc] ;  /* 0x000afc0001887983 */ /* 0x000ea80000100800 */
[----:B------:R-:W2:Y:S01]  /*1e450*/  LDL R144, [R1+0xaec] ;  /* 0x000aec0001907983 */ /* 0x000ea20000100800 */
[----:B0-----:R-:W-:-:S03]  /*1e460*/  LOP3.LUT R156, R200, 0x7f, RZ, 0xc0, !PT ;  /* 0x0000007fc89c7812 */ /* 0x001fc600078ec0ff */
[----:B------:R-:W2:Y:S04]  /*1e470*/  LDL R157, [R1+0xacc] ;  /* 0x000acc00019d7983 */ /* 0x000ea80000100800 */
[----:B------:R0:W-:Y:S04]  /*1e480*/  STS.U8 [R156+UR24+0x3400], R228 ;  /* 0x003400e49c007988 */ /* 0x0001e80008000018 */
[----:B------:R4:W2:Y:S04]  /*1e490*/  @!P1 LDG.E.U8 R181, desc[UR28][R2.64] ;  /* 0x0000001c02b59981 */ /* 0x0008a8000c1e1100 */
[----:B0-----:R-:W2:Y:S04]  /*1e4a0*/  LDL R228, [R1+0xac8] ;  /* 0x000ac80001e47983 */ /* 0x001ea80000100800 */
[----:B------:R-:W2:Y:S04]  /*1e4b0*/  LDL.LU R155, [R1+0x230] ;  /* 0x00023000019b7983 */ /* 0x000ea80000300800 */
[----:B------:R-:W2:Y:S01]  /*1e4c0*/  LDL.LU R135, [R1+0x250] ;  /* 0x0002500001877983 */ /* 0x000ea20000300800 */
[----:B----4-:R-:W-:-:S02]  /*1e4d0*/  @!P1 IMAD.MOV.U32 R2, RZ, RZ, R23 ;  /* 0x000000ffff029224 */ /* 0x010fc400078e0017 */
[----:B---3--:R-:W-:Y:S01]  /*1e4e0*/  @!P1 IMAD.MOV.U32 R3, RZ, RZ, R25 ;  /* 0x000000ffff039224 */ /* 0x008fe200078e0019 */
[----:B------:R-:W3:Y:S04]  /*1e4f0*/  LDL.LU R23, [R1+0x214] ;  /* 0x0002140001177983 */ /* 0x000ee80000300800 */
[----:B------:R-:W4:Y:S04]  /*1e500*/  LDL.LU R200, [R1+0x234] ;  /* 0x0002340001c87983 */ /* 0x000f280000300800 */
[----:B------:R0:W-:Y:S04]  /*1e510*/  STS.U8 [R156+UR24+0x3600], R229 ;  /* 0x003600e59c007988 */ /* 0x0001e80008000018 */
[----:B------:R1:W3:Y:S04]  /*1e520*/  @!P1 LDG.E.U8 R180, desc[UR28][R2.64] ;  /* 0x0000001c02b49981 */ /* 0x0002e8000c1e1100 */
[----:B------:R-:W-:Y:S04]  /*1e530*/  STS.U8 [R156+UR24+0x3800], R231 ;  /* 0x003800e79c007988 */ /* 0x000fe80008000018 */
[----:B0-----:R-:W3:Y:S01]  /*1e540*/  LDL R229, [R1+0xae8] ;  /* 0x000ae80001e57983 */ /* 0x001ee20000100800 */
[----:B-1----:R-:W-:-:S03]  /*1e550*/  @!P1 IMAD.MOV.U32 R2, RZ, RZ, R0 ;  /* 0x000000ffff029224 */ /* 0x002fc600078e0000 */
[----:B------:R0:W-:Y:S04]  /*1e560*/  STL [R1+0xf90], R0 ;  /* 0x000f900001007387 */ /* 0x0001e80000100800 */
[----:B------:R1:W-:Y:S04]  /*1e570*/  STS.U8 [R156+UR24+0x3a00], R232 ;  /* 0x003a00e89c007988 */ /* 0x0003e80008000018 */
[----:B0-----:R-:W3:Y:S04]  /*1e580*/  LDL R0, [R1+0x6e4] ;  /* 0x0006e40001007983 */ /* 0x001ee80000100800 */
[----:B-1----:R-:W3:Y:S01]  /*1e590*/  LDL.LU R232, [R1+0x210] ;  /* 0x0002100001e87983 */ /* 0x002ee20000300800 */
[----:B------:R-:W-:-:S02]  /*1e5a0*/  PRMT R179, RZ, 0x7610, R179 ;  /* 0x00007610ffb37816 */ /* 0x000fc400000000b3 */
[----:B------:R-:W-:Y:S02]  /*1e5b0*/  PRMT R178, RZ, 0x7610, R178 ;  /* 0x00007610ffb27816 */ /* 0x000fe400000000b2 */
[----:B------:R-:W-:Y:S02]  /*1e5c0*/  PRMT R177, RZ, 0x7610, R177 ;  /* 0x00007610ffb17816 */ /* 0x000fe400000000b1 */
[----:B------:R-:W-:Y:S02]  /*1e5d0*/  PRMT R176, RZ, 0x7610, R176 ;  /* 0x00007610ffb07816 */ /* 0x000fe400000000b0 */
[----:B------:R-:W-:Y:S01]  /*1e5e0*/  PRMT R175, RZ, 0x7610, R175 ;  /* 0x00007610ffaf7816 */ /* 0x000fe200000000af */
[----:B------:R-:W-:-:S05]  /*1e5f0*/  @!P1 IMAD.MOV.U32 R3, RZ, RZ, R33 ;  /* 0x000000ffff039224 */ /* 0x000fca00078e0021 */
[----:B------:R0:W3:Y:S02]  /*1e600*/  @!P1 LDG.E.U8 R179, desc[UR28][R2.64] ;  /* 0x0000001c02b39981 */ /* 0x0000e4000c1e1100 */
[----:B0-----:R-:W-:Y:S02]  /*1e610*/  @!P1 IMAD.MOV.U32 R3, RZ, RZ, R29 ;  /* 0x000000ffff039224 */ /* 0x001fe400078e001d */
[----:B------:R-:W-:-:S05]  /*1e620*/  @!P1 IMAD.MOV.U32 R2, RZ, RZ, R24 ;  /* 0x000000ffff029224 */ /* 0x000fca00078e0018 */
[----:B------:R2:W3:Y:S02]  /*1e630*/  @!P1 LDG.E.U8 R178, desc[UR28][R2.64] ;  /* 0x0000001c02b29981 */ /* 0x0004e4000c1e1100 */
[----:B--2---:R-:W-:Y:S02]  /*1e640*/  @!P1 IMAD.MOV.U32 R2, RZ, RZ, R28 ;  /* 0x000000ffff029224 */ /* 0x004fe400078e001c */
[----:B------:R-:W-:-:S05]  /*1e650*/  @!P1 IMAD.MOV.U32 R3, RZ, RZ, R135 ;  /* 0x000000ffff039224 */ /* 0x000fca00078e0087 */
[----:B------:R4:W2:Y:S02]  /*1e660*/  @!P1 LDG.E.U8 R177, desc[UR28][R2.64] ;  /* 0x0000001c02b19981 */ /* 0x0008a4000c1e1100 */
[----:B----4-:R-:W-:Y:S02]  /*1e670*/  @!P1 IMAD.MOV.U32 R2, RZ, RZ, R200 ;  /* 0x000000ffff029224 */ /* 0x010fe400078e00c8 */
[----:B------:R-:W-:-:S05]  /*1e680*/  @!P1 IMAD.MOV.U32 R3, RZ, RZ, R155 ;  /* 0x000000ffff039224 */ /* 0x000fca00078e009b */
[----:B------:R3:W4:Y:S02]  /*1e690*/  @!P1 LDG.E.U8 R176, desc[UR28][R2.64] ;  /* 0x0000001c02b09981 */ /* 0x000724000c1e1100 */
[----:B---3--:R-:W-:Y:S02]  /*1e6a0*/  @!P1 IMAD.MOV.U32 R2, RZ, RZ, R23 ;  /* 0x000000ffff029224 */ /* 0x008fe400078e0017 */
[----:B------:R-:W-:Y:S01]  /*1e6b0*/  @!P1 IMAD.MOV.U32 R3, RZ, RZ, R232 ;  /* 0x000000ffff039224 */ /* 0x000fe200078e00e8 */
[----:B------:R0:W-:Y:S04]  /*1e6c0*/  STL [R1+0xf94], R232 ;  /* 0x000f94e801007387 */ /* 0x0001e80000100800 */
[----:B------:R1:W3:Y:S01]  /*1e6d0*/  @!P1 LDG.E.U8 R175, desc[UR28][R2.64] ;  /* 0x0000001c02af9981 */ /* 0x0002e2000c1e1100 */
[----:B------:R-:W-:-:S03]  /*1e6e0*/  PRMT R174, RZ, 0x7610, R174 ;  /* 0x00007610ffae7816 */ /* 0x000fc600000000ae */
[----:B------:R-:W2:Y:S04]  /*1e6f0*/  LDL R231, [R1+0xa8c] ;  /* 0x000a8c0001e77983 */ /* 0x000ea80000100800 */
[----:B0-----:R-:W4:Y:S01]  /*1e700*/  LDL R232, [R1+0xa88] ;  /* 0x000a880001e87983 */ /* 0x001f220000100800 */
[----:B-1----:R-:W-:-:S03]  /*1e710*/  @!P1 IMAD.MOV.U32 R3, RZ, RZ, R0 ;  /* 0x000000ffff039224 */ /* 0x002fc600078e0000 */
[----:B------:R-:W3:Y:S01]  /*1e720*/  LDL R0, [R1+0xaac] ;  /* 0x000aac0001007983 */ /* 0x000ee20000100800 */
[----:B------:R-:W-:-:S03]  /*1e730*/  @!P1 IMAD.MOV.U32 R2, RZ, RZ, R136 ;  /* 0x000000ffff029224 */ /* 0x000fc600078e0088 */
[----:B------:R-:W2:Y:S01]  /*1e740*/  LDL R136, [R1+0xaa8] ;  /* 0x000aa80001887983 */ /* 0x000ea20000100800 */
[----:B------:R-:W-:-:S03]  /*1e750*/  PRMT R173, RZ, 0x7610, R173 ;  /* 0x00007610ffad7816 */ /* 0x000fc600000000ad */
[----:B------:R0:W4:Y:S02]  /*1e760*/  @!P1 LDG.E.U8 R174, desc[UR28][R2.64] ;  /* 0x0000001c02ae9981 */ /* 0x000124000c1e1100 */
[----:B0-----:R-:W-:Y:S02]  /*1e770*/  @!P1 IMAD.MOV.U32 R2, RZ, RZ, R144 ;  /* 0x000000ffff029224 */ /* 0x001fe400078e0090 */
[----:B------:R-:W-:Y:S01]  /*1e780*/  @!P1 IMAD.MOV.U32 R3, RZ, RZ, R229 ;  /* 0x000000ffff039224 */ /* 0x000fe200078e00e5 */
[----:B------:R-:W4:Y:S04]  /*1e790*/  LDL R144, [R1+0xa6c] ;  /* 0x000a6c0001907983 */ /* 0x000f280000100800 */
[----:B------:R-:W4:Y:S04]  /*1e7a0*/  LDL R229, [R1+0xa68] ;  /* 0x000a680001e57983 */ /* 0x000f280000100800 */
[----:B------:R0:W4:Y:S01]  /*1e7b0*/  @!P1 LDG.E.U8 R173, desc[UR28][R2.64] ;  /* 0x0000001c02ad9981 */ /* 0x000122000c1e1100 */
[----:B------:R-:W-:Y:S01]  /*1e7c0*/  PRMT R172, RZ, 0x7610, R172 ;  /* 0x00007610ffac7816 */ /* 0x000fe200000000ac */
[----:B0-----:R-:W-:-:S02]  /*1e7d0*/  @!P1 IMAD.MOV.U32 R2, RZ, RZ, R157 ;  /* 0x000000ffff029224 */ /* 0x001fc400078e009d */
[----:B------:R-:W4:Y:S01]  /*1e7e0*/  LDL R157, [R1+0xa4c] ;  /* 0x000a4c00019d7983 */ /* 0x000f220000100800 */
[----:B------:R-:W-:-:S03]  /*1e7f0*/  @!P1 IMAD.MOV.U32 R3, RZ, RZ, R228 ;  /* 0x000000ffff039224 */ /* 0x000fc600078e00e4 */
[----:B------:R-:W4:Y:S04]  /*1e800*/  LDL R228, [R1+0xa48] ;  /* 0x000a480001e47983 */ /* 0x000f280000100800 */
[----:B------:R3:W4:Y:S02]  /*1e810*/  @!P1 LDG.E.U8 R172, desc[UR28][R2.64] ;  /* 0x0000001c02ac9981 */ /* 0x000724000c1e1100 */
[----:B---3--:R-:W-:Y:S02]  /*1e820*/  @!P1 IMAD.MOV.U32 R2, RZ, RZ, R0 ;  /* 0x000000ffff029224 */ /* 0x008fe400078e0000 */
[----:B------:R-:W3:Y:S01]  /*1e830*/  LDL R0, [R1+0xa2c] ;  /* 0x000a2c0001007983 */ /* 0x000ee20000100800 */
[----:B------:R-:W-:Y:S01]  /*1e840*/  PRMT R171, RZ, 0x7610, R171 ;  /* 0x00007610ffab7816 */ /* 0x000fe200000000ab */
[----:B--2---:R-:W-:Y:S01]  /*1e850*/  @!P1 IMAD.MOV.U32 R3, RZ, RZ, R136 ;  /* 0x000000ffff039224 */ /* 0x004fe200078e0088 */
[----:B------:R-:W-:Y:S01]  /*1e860*/  PRMT R170, RZ, 0x7610, R170 ;  /* 0x00007610ffaa7816 */ /* 0x000fe200000000aa */
[----:B------:R-:W2:Y:S04]  /*1e870*/  LDL R136, [R1+0xa28] ;  /* 0x000a280001887983 */ /* 0x000ea80000100800 */
[----:B------:R0:W2:Y:S01]  /*1e880*/  @!P1 LDG.E.U8 R171, desc[UR28][R2.64] ;  /* 0x0000001c02ab9981 */ /* 0x0000a2000c1e1100 */
[----:B------:R-:W-:Y:S01]  /*1e890*/  PRMT R169, RZ, 0x7610, R169 ;  /* 0x00007610ffa97816 */ /* 0x000fe200000000a9 */
[----:B0-----:R-:W-:-:S02]  /*1e8a0*/  @!P1 IMAD.MOV.U32 R2, RZ, RZ, R231 ;  /* 0x000000ffff029224 */ /* 0x001fc400078e00e7 */
[----:B----4-:R-:W-:Y:S01]  /*1e8b0*/  @!P1 IMAD.MOV.U32 R3, RZ, RZ, R232 ;  /* 0x000000ffff039224 */ /* 0x010fe200078e00e8 */
[----:B------:R-:W4:Y:S04]  /*1e8c0*/  LDL R231, [R1+0xa08] ;  /* 0x000a080001e77983 */ /* 0x000f280000100800 */
[----:B------:R0:W4:Y:S01]  /*1e8d0*/  @!P1 LDG.E.U8 R170, desc[UR28][R2.64] ;  /* 0x0000001c02aa9981 */ /* 0x000122000c1e1100 */
[----:B------:R-:W-:Y:S02]  /*1e8e0*/  PRMT R168, RZ, 0x7610, R168 ;  /* 0x00007610ffa87816 */ /* 0x000fe400000000a8 */
[----:B------:R-:W-:Y:S01]  /*1e8f0*/  PRMT R167, RZ, 0x7610, R167 ;  /* 0x00007610ffa77816 */ /* 0x000fe200000000a7 */
[----:B------:R-:W4:Y:S01]  /*1e900*/  LDL R232, [R1+0x9a8] ;  /* 0x0009a80001e87983 */ /* 0x000f220000100800 */
[----:B0-----:R-:W-:-:S02]  /*1e910*/  @!P1 IMAD.MOV.U32 R2, RZ, RZ, R144 ;  /* 0x000000ffff029224 */ /* 0x001fc400078e0090 */
[----:B------:R-:W-:Y:S01]  /*1e920*/  @!P1 IMAD.MOV.U32 R3, RZ, RZ, R229 ;  /* 0x000000ffff039224 */ /* 0x000fe200078e00e5 */
        /* <DEDUP_REMOVED lines=8> */
[----:B---3--:R-:W-:Y:S02]  /*1e9b0*/  @!P1 IMAD.MOV.U32 R2, RZ, RZ, R0 ;  /* 0x000000ffff029224 */ /* 0x008fe400078e0000 */
[----:B------:R-:W3:Y:S01]  /*1e9c0*/  LDL R0, [R1+0x9cc] ;  /* 0x0009cc0001007983 */ /* 0x000ee20000100800 */
[----:B--2---:R-:W-:-:S03]  /*1e9d0*/  @!P1 IMAD.MOV.U32 R3, RZ, RZ, R136 ;  /* 0x000000ffff039224 */ /* 0x004fc600078e0088 */
[----:B------:R-:W2:Y:S01]  /*1e9e0*/  LDL R136, [R1+0x9ac] ;  /* 0x0009ac0001887983 */ /* 0x000ea20000100800 */
[----:B------:R-:W-:-:S03]  /*1e9f0*/  PRMT R166, RZ, 0x7610, R166 ;  /* 0x00007610ffa67816 */ /* 0x000fc600000000a6 */
[----:B------:R4:W2:Y:S02]  /*1ea00*/  @!P1 LDG.E.U8 R167, desc[UR28][R2.64] ;  /* 0x0000001c02a79981 */ /* 0x0008a4000c1e1100 */
[----:B----4-:R-:W-:Y:S02]  /*1ea10*/  @!P1 IMAD.MOV.U32 R3, RZ, RZ, R231 ;  /* 0x000000ffff039224 */ /* 0x010fe400078e00e7 */
[----:B------:R-:W4:Y:S01]  /*1ea20*/  LDL R231, [R1+0x988] ;  /* 0x0009880001e77983 */ /* 0x000f220000100800 */
[----:B------:R-:W-:Y:S01]  /*1ea30*/  PRMT R165, RZ, 0x7610, R165 ;  /* 0x00007610ffa57816 */ /* 0x000fe200000000a5 */
[----:B------:R-:W-:Y:S02]  /*1ea40*/  @!P1 IMAD.MOV.U32 R2, RZ, RZ, R144 ;  /* 0x000000ffff029224 */ /* 0x000fe400078e0090 */
[----:B------:R-:W4:Y:S04]  /*1ea50*/  LDL R144, [R1+0x98c] ;  /* 0x00098c0001907983 */ /* 0x000f280000100800 */
[----:B------:R0:W4:Y:S02]  /*1ea60*/  @!P1 LDG.E.U8 R166, desc[UR28][R2.64] ;  /* 0x0000001c02a69981 */ /* 0x000124000c1e1100 */
        /* <DEDUP_REMOVED lines=8> */
[----:B------:R-:W-:-:S02]  /*1eaf0*/  @!P1 IMAD.MOV.U32 R3, RZ, RZ, R228 ;  /* 0x000000ffff039224 */ /* 0x000fc400078e00e4 */
[----:B------:R-:W-:Y:S01]  /*1eb00*/  STS.U8 [R156+UR24+0x3c00], R233 ;  /* 0x003c00e99c007988 */ /* 0x000fe20008000018 */
[----:B------:R-:W-:-:S03]  /*1eb10*/  PRMT R163, RZ, 0x7610, R163 ;  /* 0x00007610ffa37816 */ /* 0x000fc600000000a3 */
[----:B------:R-:W-:Y:S04]  /*1eb20*/  STS.U8 [R156+UR24+0x3e00], R235 ;  /* 0x003e00eb9c007988 */ /* 0x000fe80008000018 */
[----:B------:R-:W-:Y:S04]  /*1eb30*/  STS.U8 [R156+UR24+0x4000], R236 ;  /* 0x004000ec9c007988 */ /* 0x000fe80008000018 */
[----:B------:R-:W-:Y:S04]  /*1eb40*/  STS.U8 [R156+UR24+0x4200], R237 ;  /* 0x004200ed9c007988 */ /* 0x000fe80008000018 */
[----:B------:R2:W3:Y:S04]  /*1eb50*/  @!P1 LDG.E.U8 R164, desc[UR28][R2.64] ;  /* 0x0000001c02a49981 */ /* 0x0004e8000c1e1100 */
[----:B------:R-:W-:Y:S04]  /*1eb60*/  STS.U8 [R156+UR24+0x4400], R239 ;  /* 0x004400ef9c007988 */ /* 0x000fe80008000018 */
[----:B------:R-:W-:Y:S01]  /*1eb70*/  STS.U8 [R156+UR24+0x4600], R240 ;  /* 0x004600f09c007988 */ /* 0x000fe20008000018 */
[----:B--2---:R-:W-:-:S02]  /*1eb80*/  @!P1 IMAD.MOV.U32 R2, RZ, RZ, R136 ;  /* 0x000000ffff029224 */ /* 0x004fc400078e0088 */
[----:B------:R-:W-:Y:S01]  /*1eb90*/  @!P1 IMAD.MOV.U32 R3, RZ, RZ, R232 ;  /* 0x000000ffff039224 */ /* 0x000fe200078e00e8 */
[----:B------:R-:W2:Y:S01]  /*1eba0*/  LDL R228, [R1+0x948] ;  /* 0x0009480001e47983 */ /* 0x000ea20000100800 */
[----:B------:R-:W-:-:S03]  /*1ebb0*/  PRMT R162, RZ, 0x7610, R162 ;  /* 0x00007610ffa27816 */ /* 0x000fc600000000a2 */
[----:B------:R-:W-:Y:S04]  /*1ebc0*/  STS.U8 [R156+UR24+0x4800], R241 ;  /* 0x004800f19c007988 */ /* 0x000fe80008000018 */
[----:B------:R-:W-:Y:S04]  /*1ebd0*/  STS.U8 [R156+UR24+0x4a00], R243 ;  /* 0x004a00f39c007988 */ /* 0x000fe80008000018 */
[----:B------:R-:W-:Y:S04]  /*1ebe0*/  STS.U8 [R156+UR24+0x4c00], R244 ;  /* 0x004c00f49c007988 */ /* 0x000fe80008000018 */
[----:B------:R-:W-:Y:S04]  /*1ebf0*/  STS.U8 [R156+UR24+0x4e00], R245 ;  /* 0x004e00f59c007988 */ /* 0x000fe80008000018 */
[----:B------:R4:W2:Y:S04]  /*1ec00*/  @!P1 LDG.E.U8 R163, desc[UR28][R2.64] ;  /* 0x0000001c02a39981 */ /* 0x0008a8000c1e1100 */
[----:B------:R-:W-:Y:S04]  /*1ec10*/  STS.U8 [R156+UR24+0x5000], R247 ;  /* 0x005000f79c007988 */ /* 0x000fe80008000018 */
[----:B------:R-:W-:Y:S01]  /*1ec20*/  STS.U8 [R156+UR24+0x5200], R248 ;  /* 0x005200f89c007988 */ /* 0x000fe20008000018 */
[----:B----4-:R-:W-:-:S02]  /*1ec30*/  @!P1 IMAD.MOV.U32 R2, RZ, RZ, R144 ;  /* 0x000000ffff029224 */ /* 0x010fc400078e0090 */
[----:B------:R-:W-:Y:S01]  /*1ec40*/  @!P1 IMAD.MOV.U32 R3, RZ, RZ, R231 ;  /* 0x000000ffff039224 */ /* 0x000fe200078e00e7 */
[----:B------:R-:W4:Y:S04]  /*1ec50*/  LDL R136, [R1+0x92c] ;  /* 0x00092c0001887983 */ /* 0x000f280000100800 */
[----:B------:R-:W4:Y:S04]  /*1ec60*/  LDL R144, [R1+0x928] ;  /* 0x0009280001907983 */ /* 0x000f280000100800 */
[----:B------:R-:W-:Y:S04]  /*1ec70*/  STS.U8 [R156+UR24+0x5400], R249 ;  /* 0x005400f99c007988 */ /* 0x000fe80008000018 */
[----:B------:R-:W-:Y:S04]  /*1ec80*/  STS.U8 [R156+UR24+0x5600], R251 ;  /* 0x005600fb9c007988 */ /* 0x000fe80008000018 */
[----:B------:R-:W-:Y:S04]  /*1ec90*/  STS.U8 [R156+UR24+0x5800], R252 ;  /* 0x005800fc9c007988 */ /* 0x000fe80008000018 */
[----:B------:R0:W4:Y:S04]  /*1eca0*/  @!P1 LDG.E.U8 R162, desc[UR28][R2.64] ;  /* 0x0000001c02a29981 */ /* 0x000128000c1e1100 */
[----:B------:R1:W-:Y:S01]  /*1ecb0*/  STS.U8 [R156+UR24+0x5a00], R61 ;  /* 0x005a003d9c007988 */ /* 0x0003e20008000018 */
[----:B------:R-:W-:Y:S01]  /*1ecc0*/  PRMT R161, RZ, 0x7610, R161 ;  /* 0x00007610ffa17816 */ /* 0x000fe200000000a1 */
[----:B0-----:R-:W-:-:S02]  /*1ecd0*/  @!P1 IMAD.MOV.U32 R2, RZ, RZ, R157 ;  /* 0x000000ffff029224 */ /* 0x001fc400078e009d */
[----:B-1----:R-:W4:Y:S04]  /*1ece0*/  LDL.LU R61, [R1+0x12a8] ;  /* 0x0012a800013d7983 */ /* 0x002f280000300800 */
[----:B------:R-:W4:Y:S01]  /*1ecf0*/  LDL R157, [R1+0x90c] ;  /* 0x00090c00019d7983 */ /* 0x000f220000100800 */
[----:B------:R-:W-:-:S03]  /*1ed00*/  @!P1 IMAD.MOV.U32 R3, RZ, RZ, R229 ;  /* 0x000000ffff039224 */ /* 0x000fc600078e00e5 */
[----:B------:R-:W4:Y:S04]  /*1ed10*/  LDL R231, [R1+0x908] ;  /* 0x0009080001e77983 */ /* 0x000f280000100800 */
[----:B------:R3:W4:Y:S04]  /*1ed20*/  @!P1 LDG.E.U8 R161, desc[UR28][R2.64] ;  /* 0x0000001c02a19981 */ /* 0x000728000c1e1100 */
[----:B------:R0:W-:Y:S04]  /*1ed30*/  STS.U8 [R156+UR24+0x5c00], R58 ;  /* 0x005c003a9c007988 */ /* 0x0001e80008000018 */
[----:B0-----:R-:W4:Y:S01]  /*1ed40*/  LDL.LU R58, [R1+0x12a4] ;  /* 0x0012a400013a7983 */ /* 0x001f220000300800 */
[----:B------:R-:W-:-:S03]  /*1ed50*/  PRMT R160, RZ, 0x7610, R160 ;  /* 0x00007610ffa07816 */ /* 0x000fc600000000a0 */
[----:B------:R-:W4:Y:S01]  /*1ed60*/  LDL R229, [R1+0x8e8] ;  /* 0x0008e80001e57983 */ /* 0x000f220000100800 */
[----:B---3--:R-:W-:-:S03]  /*1ed70*/  @!P1 IMAD.MOV.U32 R2, RZ, RZ, R0 ;  /* 0x000000ffff029224 */ /* 0x008fc600078e0000 */
[----:B------:R-:W3:Y:S04]  /*1ed80*/  LDL R0, [R1+0x8ec] ;  /* 0x0008ec0001007983 */ /* 0x000ee80000100800 */
[----:B------:R0:W-:Y:S01]  /*1ed90*/  STS.U8 [R156+UR24+0x5e00], R128 ;  /* 0x005e00809c007988 */ /* 0x0001e20008000018 */
[----:B------:R-:W-:-:S03]  /*1eda0*/  PRMT R159, RZ, 0x7610, R159 ;  /* 0x00007610ff9f7816 */ /* 0x000fc6000000009f */
[----:B------:R1:W-:Y:S04]  /*1edb0*/  STS.U8 [R156+UR24+0x6000], R125 ;  /* 0x0060007d9c007988 */ /* 0x0003e80008000018 */
[----:B0-----:R-:W3:Y:S01]  /*1edc0*/  LDL.LU R128, [R1+0x8c8] ;  /* 0x0008c80001807983 */ /* 0x001ee20000300800 */
[----:B--2---:R-:W-:-:S03]  /*1edd0*/  @!P1 IMAD.MOV.U32 R3, RZ, RZ, R228 ;  /* 0x000000ffff039224 */ /* 0x004fc600078e00e4 */
[----:B------:R-:W2:Y:S04]  /*1ede0*/  LDL R228, [R1+0x8cc] ;  /* 0x0008cc0001e47983 */ /* 0x000ea80000100800 */
[----:B------:R4:W2:Y:S04]  /*1edf0*/  @!P1 LDG.E.U8 R160, desc[UR28][R2.64] ;  /* 0x0000001c02a09981 */ /* 0x0008a8000c1e1100 */
[----:B-1----:R-:W2:Y:S01]  /*1ee00*/  LDL.LU R125, [R1+0x8ac] ;  /* 0x0008ac00017d7983 */ /* 0x002ea20000300800 */
[----:B------:R-:W-:-:S03]  /*1ee10*/  PRMT R158, RZ, 0x7610, R158 ;  /* 0x00007610ff9e7816 */ /* 0x000fc6000000009e */
[----:B------:R0:W-:Y:S01]  /*1ee20*/  STS.U8 [R156+UR24+0x6200], R141 ;  /* 0x0062008d9c007988 */ /* 0x0001e20008000018 */
[----:B----4-:R-:W-:-:S03]  /*1ee30*/  @!P1 IMAD.MOV.U32 R2, RZ, RZ, R136 ;  /* 0x000000ffff029224 */ /* 0x010fc600078e0088 */
[----:B------:R-:W4:Y:S01]  /*1ee40*/  LDL.LU R136, [R1+0x8a8] ;  /* 0x0008a80001887983 */ /* 0x000f220000300800 */
[----:B------:R-:W-:-:S03]  /*1ee50*/  @!P1 IMAD.MOV.U32 R3, RZ, RZ, R144 ;  /* 0x000000ffff039224 */ /* 0x000fc600078e0090 */
[----:B------:R-:W4:Y:S04]  /*1ee60*/  LDL.LU R144, [R1+0x888] ;  /* 0x0008880001907983 */ /* 0x000f280000300800 */
[----:B------:R1:W4:Y:S04]  /*1ee70*/  @!P1 LDG.E.U8 R159, desc[UR28][R2.64] ;  /* 0x0000001c029f9981 */ /* 0x000328000c1e1100 */
[----:B------:R3:W-:Y:S01]  /*1ee80*/  STS.U8 [R156+UR24+0x6400], R149 ;  /* 0x006400959c007988 */ /* 0x0007e20008000018 */
[----:B-1----:R-:W-:Y:S02]  /*1ee90*/  @!P1 IMAD.MOV.U32 R2, RZ, RZ, R157 ;  /* 0x000000ffff029224 */ /* 0x002fe400078e009d */
[----:B------:R-:W-:-:S02]  /*1eea0*/  IMAD.MOV.U32 R157, RZ, RZ, R133 ;  /* 0x000000ffff9d7224 */ /* 0x000fc400078e0085 */
[----:B------:R-:W4:Y:S01]  /*1eeb0*/  LDL.LU R133, [R1+0x88c] ;  /* 0x00088c0001857983 */ /* 0x000f220000300800 */
[----:B------:R-:W-:-:S03]  /*1eec0*/  @!P1 IMAD.MOV.U32 R3, RZ, RZ, R231 ;  /* 0x000000ffff039224 */ /* 0x000fc600078e00e7 */
[----:B0-----:R-:W4:Y:S04]  /*1eed0*/  LDL.LU R141, [R1+0x86c] ;  /* 0x00086c00018d7983 */ /* 0x001f280000300800 */
[----:B------:R-:W4:Y:S04]  /*1eee0*/  LDL R239, [R1+0x868] ;  /* 0x0008680001ef7983 */ /* 0x000f280000100800 */
[----:B------:R3:W4:Y:S04]  /*1eef0*/  @!P1 LDG.E.U8 R158, desc[UR28][R2.64] ;  /* 0x0000001c029e9981 */ /* 0x000728000c1e1100 */
[----:B------:R-:W4:Y:S04]  /*1ef00*/  LDL R237, [R1+0x848] ;  /* 0x0008480001ed7983 */ /* 0x000f280000100800 */
[----:B------:R-:W4:Y:S01]  /*1ef10*/  LDL R231, [R1+0x828] ;  /* 0x0008280001e77983 */ /* 0x000f220000100800 */
[----:B---3--:R-:W-:-:S03]  /*1ef20*/  @!P1 IMAD.MOV.U32 R2, RZ, RZ, R0 ;  /* 0x000000ffff029224 */ /* 0x008fc600078e0000 */
[----:B------:R-:W3:Y:S04]  /*1ef30*/  LDL R0, [R1+0x82c] ;  /* 0x00082c0001007983 */ /* 0x000ee80000100800 */
[----:B------:R-:W3:Y:S01]  /*1ef40*/  LDL.LU R149, [R1+0x84c] ;  /* 0x00084c0001957983 */ /* 0x000ee20000300800 */
[----:B------:R-:W-:Y:S01]  /*1ef50*/  PRMT R154, RZ, 0x7610, R154 ;  /* 0x00007610ff9a7816 */ /* 0x000fe2000000009a */
[----:B------:R-:W-:Y:S01]  /*1ef60*/  @!P1 IMAD.MOV.U32 R3, RZ, RZ, R229 ;  /* 0x000000ffff039224 */ /* 0x000fe200078e00e5 */
[----:B------:R-:W-:Y:S01]  /*1ef70*/  PRMT R153, RZ, 0x7610, R153 ;  /* 0x00007610ff997816 */ /* 0x000fe20000000099 */
[----:B------:R-:W3:Y:S04]  /*1ef80*/  LDL R236, [R1+0x808] ;  /* 0x0008080001ec7983 */ /* 0x000ee80000100800 */
[----:B------:R0:W3:Y:S01]  /*1ef90*/  @!P1 LDG.E.U8 R154, desc[UR28][R2.64] ;  /* 0x0000001c029a9981 */ /* 0x0000e2000c1e1100 */
[----:B------:R-:W-:-:S02]  /*1efa0*/  PRMT R152, RZ, 0x7610, R152 ;  /* 0x00007610ff987816 */ /* 0x000fc40000000098 */
[----:B------:R-:W-:Y:S01]  /*1efb0*/  PRMT R22, RZ, 0x7610, R22 ;  /* 0x00007610ff167816 */ /* 0x000fe20000000016 */
[----:B------:R-:W3:Y:S01]  /*1efc0*/  LDL R235, [R1+0x80c] ;  /* 0x00080c0001eb7983 */ /* 0x000ee20000100800 */
[----:B0-----:R-:W-:Y:S02]  /*1efd0*/  @!P1 IMAD.MOV.U32 R3, RZ, RZ, R128 ;  /* 0x000000ffff039224 */ /* 0x001fe400078e0080 */
[----:B--2---:R-:W-:-:S05]  /*1efe0*/  @!P1 IMAD.MOV.U32 R2, RZ, RZ, R228 ;  /* 0x000000ffff029224 */ /* 0x004fca00078e00e4 */
[----:B------:R0:W2:Y:S02]  /*1eff0*/  @!P1 LDG.E.U8 R153, desc[UR28][R2.64] ;  /* 0x0000001c02999981 */ /* 0x0000a4000c1e1100 */
[----:B0-----:R-:W-:Y:S02]  /*1f000*/  @!P1 IMAD.MOV.U32 R2, RZ, RZ, R125 ;  /* 0x000000ffff029224 */ /* 0x001fe400078e007d */
[----:B------:R0:W-:Y:S01]  /*1f010*/  STS.U8 [R156+UR24+0x6600], R59 ;  /* 0x0066003b9c007988 */ /* 0x0001e20008000018 */
[----:B------:R-:W-:Y:S01]  /*1f020*/  PRMT R21, RZ, 0x7610, R21 ;  /* 0x00007610ff157816 */ /* 0x000fe20000000015 */
[----:B----4-:R-:W-:Y:S02]  /*1f030*/  @!P1 IMAD.MOV.U32 R3, RZ, RZ, R136 ;  /* 0x000000ffff039224 */ /* 0x010fe400078e0088 */
[----:B0-----:R-:W4:Y:S04]  /*1f040*/  LDL.LU R59, [R1+0x12a0] ;  /* 0x0012a000013b7983 */ /* 0x001f280000300800 */
[----:B------:R0:W2:Y:S04]  /*1f050*/  @!P1 LDG.E.U8 R152, desc[UR28][R2.64] ;  /* 0x0000001c02989981 */ /* 0x0000a8000c1e1100 */
[----:B------:R-:W4:Y:S04]  /*1f060*/  LDL R229, [R1+0x7e8] ;  /* 0x0007e80001e57983 */ /* 0x000f280000100800 */
[----:B------:R-:W2:Y:S01]  /*1f070*/  LDL R228, [R1+0x7ec] ;  /* 0x0007ec0001e47983 */ /* 0x000ea20000100800 */
[----:B0-----:R-:W-:-:S03]  /*1f080*/  @!P1 IMAD.MOV.U32 R3, RZ, RZ, R144 ;  /* 0x000000ffff039224 */ /* 0x001fc600078e0090 */
[----:B------:R0:W-:Y:S01]  /*1f090*/  STS.U8 [R156+UR24+0x6800], R56 ;  /* 0x006800389c007988 */ /* 0x0001e20008000018 */
[----:B------:R-:W-:-:S03]  /*1f0a0*/  PRMT R20, RZ, 0x7610, R20 ;  /* 0x00007610ff147816 */ /* 0x000fc60000000014 */
[----:B------:R1:W-:Y:S04]  /*1f0b0*/  STS.U8 [R156+UR24+0x6a00], R57 ;  /* 0x006a00399c007988 */ /* 0x0003e80008000018 */
[----:B0-----:R-:W2:Y:S04]  /*1f0c0*/  LDL.LU R56, [R1+0x129c] ;  /* 0x00129c0001387983 */ /* 0x001ea80000300800 */
[----:B------:R-:W2:Y:S04]  /*1f0d0*/  LDL R232, [R1+0x7cc] ;  /* 0x0007cc0001e87983 */ /* 0x000ea80000100800 */
[----:B-1----:R-:W2:Y:S04]  /*1f0e0*/  LDL.LU R57, [R1+0x1298] ;  /* 0x0012980001397983 */ /* 0x002ea80000300800 */
[----:B------:R-:W2:Y:S01]  /*1f0f0*/  LDL R233, [R1+0x7c8] ;  /* 0x0007c80001e97983 */ /* 0x000ea20000100800 */
[----:B------:R-:W-:-:S05]  /*1f100*/  @!P1 IMAD.MOV.U32 R2, RZ, RZ, R133 ;  /* 0x000000ffff029224 */ /* 0x000fca00078e0085 */
[----:B------:R0:W2:Y:S02]  /*1f110*/  @!P1 LDG.E.U8 R22, desc[UR28][R2.64] ;  /* 0x0000001c02169981 */ /* 0x0000a4000c1e1100 */
[----:B0-----:R-:W-:Y:S02]  /*1f120*/  @!P1 IMAD.MOV.U32 R2, RZ, RZ, R141 ;  /* 0x000000ffff029224 */ /* 0x001fe400078e008d */
[----:B------:R-:W-:-:S05]  /*1f130*/  @!P1 IMAD.MOV.U32 R3, RZ, RZ, R239 ;  /* 0x000000ffff039224 */ /* 0x000fca00078e00ef */
[----:B------:R0:W2:Y:S04]  /*1f140*/  @!P1 LDG.E.U8 R21, desc[UR28][R2.64] ;  /* 0x0000001c02159981 */ /* 0x0000a8000c1e1100 */
[----:B------:R1:W-:Y:S01]  /*1f150*/  STS.U8 [R156+UR24+0x6c00], R54 ;  /* 0x006c00369c007988 */ /* 0x0003e20008000018 */
[----:B0-----:R-:W-:-:S03]  /*1f160*/  @!P1 IMAD.MOV.U32 R3, RZ, RZ, R237 ;  /* 0x000000ffff039224 */ /* 0x001fc600078e00ed */
[----:B------:R0:W-:Y:S04]  /*1f170*/  STS.U8 [R156+UR24+0x6e00], R55 ;  /* 0x006e00379c007988 */ /* 0x0001e80008000018 */
[----:B-1----:R-:W2:Y:S04]  /*1f180*/  LDL.LU R54, [R1+0x1294] ;  /* 0x0012940001367983 */ /* 0x002ea80000300800 */
[----:B0-----:R-:W2:Y:S01]  /*1f190*/  LDL.LU R55, [R1+0x1290] ;  /* 0x0012900001377983 */ /* 0x001ea20000300800 */
[----:B---3--:R-:W-:-:S05]  /*1f1a0*/  @!P1 IMAD.MOV.U32 R2, RZ, RZ, R149 ;  /* 0x000000ffff029224 */ /* 0x008fca00078e0095 */
[----:B------:R0:W3:Y:S02]  /*1f1b0*/  @!P1 LDG.E.U8 R20, desc[UR28][R2.64] ;  /* 0x0000001c02149981 */ /* 0x0000e4000c1e1100 */
[----:B0-----:R-:W-:Y:S02]  /*1f1c0*/  @!P1 IMAD.MOV.U32 R2, RZ, RZ, R0 ;  /* 0x000000ffff029224 */ /* 0x001fe400078e0000 */
[----:B------:R-:W3:Y:S01]  /*1f1d0*/  LDL R0, [R1+0x7ac] ;  /* 0x0007ac0001007983 */ /* 0x000ee20000100800 */
[----:B------:R-:W-:Y:S01]  /*1f1e0*/  PRMT R19, RZ, 0x7610, R19 ;  /* 0x00007610ff137816 */ /* 0x000fe20000000013 */
[----:B------:R-:W-:Y:S01]  /*1f1f0*/  @!P1 IMAD.MOV.U32 R3, RZ, RZ, R231 ;  /* 0x000000ffff039224 */ /* 0x000fe200078e00e7 */
[----:B------:R-:W-:Y:S01]  /*1f200*/  PRMT R18, RZ, 0x7610, R18 ;  /* 0x00007610ff127816 */ /* 0x000fe20000000012 */
[----:B------:R-:W3:Y:S04]  /*1f210*/  LDL R231, [R1+0x7a8] ;  /* 0x0007a80001e77983 */ /* 0x000ee80000100800 */
[----:B------:R0:W3:Y:S01]  /*1f220*/  @!P1 LDG.E.U8 R19, desc[UR28][R2.64] ;  /* 0x0000001c02139981 */ /* 0x0000e2000c1e1100 */
[----:B------:R-:W-:-:S03]  /*1f230*/  PRMT R17, RZ, 0x7610, R17 ;  /* 0x00007610ff117816 */ /* 0x000fc60000000011 */
[----:B------:R1:W-:Y:S01]  /*1f240*/  STS.U8 [R156+UR24+0x7000], R52 ;  /* 0x007000349c007988 */ /* 0x0003e20008000018 */
[----:B0-----:R-:W-:Y:S02]  /*1f250*/  @!P1 IMAD.MOV.U32 R2, RZ, RZ, R235 ;  /* 0x000000ffff029224 */ /* 0x001fe400078e00eb */
[----:B------:R-:W-:Y:S01]  /*1f260*/  @!P1 IMAD.MOV.U32 R3, RZ, RZ, R236 ;  /* 0x000000ffff039224 */ /* 0x000fe200078e00ec */
[----:B------:R0:W-:Y:S04]  /*1f270*/  STS.U8 [R156+UR24+0x7200], R53 ;  /* 0x007200359c007988 */ /* 0x0001e80008000018 */
[----:B-1----:R-:W3:Y:S04]  /*1f280*/  LDL.LU R52, [R1+0x128c] ;  /* 0x00128c0001347983 */ /* 0x002ee80000300800 */
[----:B------:R4:W3:Y:S04]  /*1f290*/  @!P1 LDG.E.U8 R18, desc[UR28][R2.64] ;  /* 0x0000001c02129981 */ /* 0x0008e8000c1e1100 */
[----:B0-----:R-:W3:Y:S01]  /*1f2a0*/  LDL.LU R53, [R1+0x1288] ;  /* 0x0012880001357983 */ /* 0x001ee20000300800 */
[----:B------:R-:W-:-:S03]  /*1f2b0*/  PRMT R16, RZ, 0x7610, R16 ;  /* 0x00007610ff107816 */ /* 0x000fc60000000010 */
[----:B------:R0:W-:Y:S04]  /*1f2c0*/  STS.U8 [R156+UR24+0x7400], R50 ;  /* 0x007400329c007988 */ /* 0x0001e80008000018 */
[----:B------:R1:W-:Y:S01]  /*1f2d0*/  STS.U8 [R156+UR24+0x7600], R51 ;  /* 0x007600339c007988 */ /* 0x0003e20008000018 */
[----:B----4-:R-:W-:-:S03]  /*1f2e0*/  @!P1 IMAD.MOV.U32 R3, RZ, RZ, R229 ;  /* 0x000000ffff039224 */ /* 0x010fc600078e00e5 */
[----:B------:R-:W4:Y:S01]  /*1f2f0*/  LDL R229, [R1+0x788] ;  /* 0x0007880001e57983 */ /* 0x000f220000100800 */
[----:B--2---:R-:W-:-:S03]  /*1f300*/  @!P1 IMAD.MOV.U32 R2, RZ, RZ, R228 ;  /* 0x000000ffff029224 */ /* 0x004fc600078e00e4 */
[----:B------:R-:W2:Y:S04]  /*1f310*/  LDL R228, [R1+0x78c] ;  /* 0x00078c0001e47983 */ /* 0x000ea80000100800 */
[----:B------:R1:W2:Y:S04]  /*1f320*/  @!P1 LDG.E.U8 R17, desc[UR28][R2.64] ;  /* 0x0000001c02119981 */ /* 0x0002a8000c1e1100 */
[----:B0-----:R-:W2:Y:S04]  /*1f330*/  LDL.LU R50, [R1+0x1284] ;  /* 0x0012840001327983 */ /* 0x001ea80000300800 */
[----:B------:R-:W2:Y:S01]  /*1f340*/  LDL R236, [R1+0x768] ;  /* 0x0007680001ec7983 */ /* 0x000ea20000100800 */
[----:B-1----:R-:W-:-:S03]  /*1f350*/  @!P1 IMAD.MOV.U32 R2, RZ, RZ, R232 ;  /* 0x000000ffff029224 */ /* 0x002fc600078e00e8 */
[----:B------:R-:W2:Y:S04]  /*1f360*/  LDL R235, [R1+0x76c] ;  /* 0x00076c0001eb7983 */ /* 0x000ea80000100800 */
[----:B------:R-:W2:Y:S01]  /*1f370*/  LDL.LU R51, [R1+0x1280] ;  /* 0x0012800001337983 */ /* 0x000ea20000300800 */
[----:B------:R-:W-:Y:S01]  /*1f380*/  @!P1 IMAD.MOV.U32 R3, RZ, RZ, R233 ;  /* 0x000000ffff039224 */ /* 0x000fe200078e00e9 */
[----:B------:R-:W-:Y:S02]  /*1f390*/  PRMT R15, RZ, 0x7610, R15 ;  /* 0x00007610ff0f7816 */ /* 0x000fe4000000000f */
[----:B------:R-:W2:Y:S04]  /*1f3a0*/  LDL R233, [R1+0x748] ;  /* 0x0007480001e97983 */ /* 0x000ea80000100800 */
[----:B------:R3:W2:Y:S01]  /*1f3b0*/  @!P1 LDG.E.U8 R16, desc[UR28][R2.64] ;  /* 0x0000001c02109981 */ /* 0x0006a2000c1e1100 */
[----:B------:R-:W-:-:S03]  /*1f3c0*/  PRMT R14, RZ, 0x7610, R14 ;  /* 0x00007610ff0e7816 */ /* 0x000fc6000000000e */
[----:B------:R-:W2:Y:S01]  /*1f3d0*/  LDL R232, [R1+0x728] ;  /* 0x0007280001e87983 */ /* 0x000ea20000100800 */
[----:B---3--:R-:W-:-:S03]  /*1f3e0*/  @!P1 IMAD.MOV.U32 R2, RZ, RZ, R0 ;  /* 0x000000ffff029224 */ /* 0x008fc600078e0000 */
[----:B------:R-:W3:Y:S01]  /*1f3f0*/  LDL R0, [R1+0x74c] ;  /* 0x00074c0001007983 */ /* 0x000ee20000100800 */
[----:B------:R-:W-:-:S03]  /*1f400*/  @!P1 IMAD.MOV.U32 R3, RZ, RZ, R231 ;  /* 0x000000ffff039224 */ /* 0x000fc600078e00e7 */
[----:B------:R-:W3:Y:S04]  /*1f410*/  LDL R231, [R1+0x72c] ;  /* 0x00072c0001e77983 */ /* 0x000ee80000100800 */
[----:B------:R4:W3:Y:S01]  /*1f420*/  @!P1 LDG.E.U8 R15, desc[UR28][R2.64] ;  /* 0x0000001c020f9981 */ /* 0x0008e2000c1e1100 */
[----:B------:R-:W-:-:S03]  /*1f430*/  PRMT R13, RZ, 0x7610, R13 ;  /* 0x00007610ff0d7816 */ /* 0x000fc6000000000d */
[----:B------:R0:W-:Y:S04]  /*1f440*/  STS.U8 [R156+UR24+0x7800], R48 ;  /* 0x007800309c007988 */ /* 0x0001e80008000018 */
[----:B------:R1:W-:Y:S04]  /*1f450*/  STS.U8 [R156+UR24+0x7a00], R49 ;  /* 0x007a00319c007988 */ /* 0x0003e80008000018 */
[----:B0-----:R-:W3:Y:S04]  /*1f460*/  LDL.LU R48, [R1+0x127c] ;  /* 0x00127c0001307983 */ /* 0x001ee80000300800 */
[----:B------:R0:W-:Y:S04]  /*1f470*/  STS.U8 [R156+UR24+0x7c00], R46 ;  /* 0x007c002e9c007988 */ /* 0x0001e80008000018 */
[----:B------:R0:W-:Y:S01]  /*1f480*/  STS.U8 [R156+UR24+0x7e00], R201 ;  /* 0x007e00c99c007988 */ /* 0x0001e20008000018 */
[----:B----4-:R-:W-:-:S03]  /*1f490*/  @!P1 IMAD.MOV.U32 R3, RZ, RZ, R229 ;  /* 0x000000ffff039224 */ /* 0x010fc600078e00e5 */
[----:B------:R-:W4:Y:S01]  /*1f4a0*/  LDL R229, [R1+0x708] ;  /* 0x0007080001e57983 */ /* 0x000f220000100800 */
[----:B--2---:R-:W-:-:S03]  /*1f4b0*/  @!P1 IMAD.MOV.U32 R2, RZ, RZ, R228 ;  /* 0x000000ffff029224 */ /* 0x004fc600078e00e4 */
[----:B------:R-:W2:Y:S04]  /*1f4c0*/  LDL R228, [R1+0x70c] ;  /* 0x00070c0001e47983 */ /* 0x000ea80000100800 */
[----:B------:R0:W4:Y:S04]  /*1f4d0*/  @!P1 LDG.E.U8 R14, desc[UR28][R2.64] ;  /* 0x0000001c020e9981 */ /* 0x000128000c1e1100 */
[----:B-1----:R-:W4:Y:S04]  /*1f4e0*/  LDL.LU R49, [R1+0x1278] ;  /* 0x0012780001317983 */ /* 0x002f280000300800 */
[----:B0-----:R-:W4:Y:S01]  /*1f4f0*/  LDL.LU R46, [R1+0x1274] ;  /* 0x00127400012e7983 */ /* 0x001f220000300800 */
[----:B------:R-:W-:-:S02]  /*1f500*/  @!P1 IMAD.MOV.U32 R3, RZ, RZ, R236 ;  /* 0x000000ffff039224 */ /* 0x000fc400078e00ec */
[----:B------:R-:W-:Y:S01]  /*1f510*/  @!P1 IMAD.MOV.U32 R2, RZ, RZ, R235 ;  /* 0x000000ffff029224 */ /* 0x000fe200078e00eb */
[----:B------:R-:W4:Y:S04]  /*1f520*/  LDL R156, [R1+0x5cc] ;  /* 0x0005cc00019c7983 */ /* 0x000f280000100800 */
[----:B------:R3:W4:Y:S02]  /*1f530*/  @!P1 LDG.E.U8 R13, desc[UR28][R2.64] ;  /* 0x0000001c020d9981 */ /* 0x000724000c1e1100 */
[----:B---3--:R-:W-:Y:S02]  /*1f540*/  @!P1 IMAD.MOV.U32 R2, RZ, RZ, R0 ;  /* 0x000000ffff029224 */ /* 0x008fe400078e0000 */
[----:B------:R-:W3:Y:S01]  /*1f550*/  LDL R0, [R1+0x5d0] ;  /* 0x0005d00001007983 */ /* 0x000ee20000100800 */
[----:B------:R-:W0:Y:S01]  /*1f560*/  S2R R201, SR_TID.X ;  /* 0x0000000000c97919 */ /* 0x000e220000002100 */
[----:B------:R-:W-:Y:S01]  /*1f570*/  PRMT R12, RZ, 0x7610, R12 ;  /* 0x00007610ff0c7816 */ /* 0x000fe2000000000c */
[----:B------:R-:W-:Y:S01]  /*1f580*/  @!P1 IMAD.MOV.U32 R3, RZ, RZ, R233 ;  /* 0x000000ffff039224 */ /* 0x000fe200078e00e9 */
[----:B------:R-:W-:-:S04]  /*1f590*/  PRMT R11, RZ, 0x7610, R11 ;  /* 0x00007610ff0b7816 */ /* 0x000fc8000000000b */
[----:B------:R1:W3:Y:S01]  /*1f5a0*/  @!P1 LDG.E.U8 R12, desc[UR28][R2.64] ;  /* 0x0000001c020c9981 */ /* 0x0002e2000c1e1100 */
[----:B0-----:R-:W-:-:S04]  /*1f5b0*/  LOP3.LUT R201, R201, 0x7f, RZ, 0xc0, !PT ;  /* 0x0000007fc9c97812 */ /* 0x001fc800078ec0ff */
[----:B------:R-:W-:-:S05]  /*1f5c0*/  LOP3.LUT R201, R201, 0x10, RZ, 0x3c, !PT ;  /* 0x00000010c9c97812 */ /* 0x000fca00078e3cff */
[----:B------:R0:W-:Y:S04]  /*1f5d0*/  STS.U8 [R201+UR24+0x80], R47 ;  /* 0x0000802fc9007988 */ /* 0x0001e80008000018 */
[----:B0-----:R-:W3:Y:S04]  /*1f5e0*/  LDL.LU R47, [R1+0x1270] ;  /* 0x00127000012f7983 */ /* 0x001ee80000300800 */
[----:B------:R-:W3:Y:S04]  /*1f5f0*/  LDL R237, [R1+0x5ac] ;  /* 0x0005ac0001ed7983 */ /* 0x000ee80000100800 */
[----:B------:R-:W3:Y:S04]  /*1f600*/  LDL R236, [R1+0x5b0] ;  /* 0x0005b00001ec7983 */ /* 0x000ee80000100800 */
[----:B------:R-:W3:Y:S04]  /*1f610*/  LDL R235, [R1+0x58c] ;  /* 0x00058c0001eb7983 */ /* 0x000ee80000100800 */
[----:B------:R-:W3:Y:S01]  /*1f620*/  LDL R233, [R1+0x590] ;  /* 0x0005900001e97983 */ /* 0x000ee20000100800 */
[----:B-1----:R-:W-:-:S02]  /*1f630*/  @!P1 IMAD.MOV.U32 R2, RZ, RZ, R231 ;  /* 0x000000ffff029224 */ /* 0x002fc400078e00e7 */
[----:B------:R-:W-:Y:S01]  /*1f640*/  @!P1 IMAD.MOV.U32 R3, RZ, RZ, R232 ;  /* 0x000000ffff039224 */ /* 0x000fe200078e00e8 */
[----:B------:R-:W3:Y:S04]  /*1f650*/  LDL R231, [R1+0x570] ;  /* 0x0005700001e77983 */ /* 0x000ee80000100800 */
[----:B------:R-:W3:Y:S01]  /*1f660*/  LDL R232, [R1+0x56c] ;  /* 0x00056c0001e87983 */ /* 0x000ee20000100800 */
[----:B------:R-:W-:-:S03]  /*1f670*/  PRMT R10, RZ, 0x7610, R10 ;  /* 0x00007610ff0a7816 */ /* 0x000fc6000000000a */
[----:B------:R2:W3:Y:S04]  /*1f680*/  @!P1 LDG.E.U8 R11, desc[UR28][R2.64] ;  /* 0x0000001c020b9981 */ /* 0x0004e8000c1e1100 */
[----:B------:R0:W-:Y:S01]  /*1f690*/  STS.U8 [R201+UR24+0x280], R44 ;  /* 0x0002802cc9007988 */ /* 0x0001e20008000018 */
[----:B--2---:R-:W-:Y:S02]  /*1f6a0*/  @!P1 IMAD.MOV.U32 R2, RZ, RZ, R228 ;  /* 0x000000ffff029224 */ /* 0x004fe400078e00e4 */
[----:B----4-:R-:W-:Y:S01]  /*1f6b0*/  @!P1 IMAD.MOV.U32 R3, RZ, RZ, R229 ;  /* 0x000000ffff039224 */ /* 0x010fe200078e00e5 */
[----:B0-----:R-:W2:Y:S04]  /*1f6c0*/  LDL.LU R44, [R1+0x126c] ;  /* 0x00126c00012c7983 */ /* 0x001ea80000300800 */
[----:B------:R-:W4:Y:S04]  /*1f6d0*/  LDL R229, [R1+0x54c] ;  /* 0x00054c0001e57983 */ /* 0x000f280000100800 */
[----:B------:R-:W2:Y:S04]  /*1f6e0*/  LDL R228, [R1+0x550] ;  /* 0x0005500001e47983 */ /* 0x000ea80000100800 */
[----:B------:R0:W4:Y:S02]  /*1f6f0*/  @!P1 LDG.E.U8 R10, desc[UR28][R2.64] ;  /* 0x0000001c020a9981 */ /* 0x000124000c1e1100 */
[----:B0-----:R-:W-:-:S02]  /*1f700*/  @!P1 IMAD.MOV.U32 R3, RZ, RZ, R156 ;  /* 0x000000ffff039224 */ /* 0x001fc400078e009c */
[----:B------:R-:W4:Y:S01]  /*1f710*/  LDL R156, [R1+0x52c] ;  /* 0x00052c00019c7983 */ /* 0x000f220000100800 */
[----:B---3--:R-:W-:-:S03]  /*1f720*/  @!P1 IMAD.MOV.U32 R2, RZ, RZ, R0 ;  /* 0x000000ffff029224 */ /* 0x008fc600078e0000 */
[----:B------:R-:W3:Y:S01]  /*1f730*/  LDL R0, [R1+0x530] ;  /* 0x0005300001007983 */ /* 0x000ee20000100800 */
[----:B------:R-:W-:Y:S02]  /*1f740*/  PRMT R9, RZ, 0x7610, R9 ;  /* 0x00007610ff097816 */ /* 0x000fe40000000009 */
[----:B------:R-:W-:-:S04]  /*1f750*/  PRMT R8, RZ, 0x7610, R8 ;  /* 0x00007610ff087816 */ /* 0x000fc80000000008 */
[----:B------:R0:W3:Y:S01]  /*1f760*/  @!P1 LDG.E.U8 R9, desc[UR28][R2.64] ;  /* 0x0000001c02099981 */ /* 0x0000e2000c1e1100 */
[----:B------:R-:W-:Y:S02]  /*1f770*/  PRMT R7, RZ, 0x7610, R7 ;  /* 0x00007610ff077816 */ /* 0x000fe40000000007 */
[----:B------:R-:W-:Y:S02]  /*1f780*/  PRMT R6, RZ, 0x7610, R6 ;  /* 0x00007610ff067816 */ /* 0x000fe40000000006 */
[----:B------:R-:W-:Y:S01]  /*1f790*/  PRMT R5, RZ, 0x7610, R5 ;  /* 0x00007610ff057816 */ /* 0x000fe20000000005 */
[----:B------:R1:W-:Y:S04]  /*1f7a0*/  STS.U8 [R201+UR24+0x480], R45 ;  /* 0x0004802dc9007988 */ /* 0x0003e80008000018 */
[----:B------:R0:W-:Y:S04]  /*1f7b0*/  STS.U8 [R201+UR24+0x680], R42 ;  /* 0x0006802ac9007988 */ /* 0x0001e80008000018 */
[----:B------:R0:W-:Y:S04]  /*1f7c0*/  STS.U8 [R201+UR24+0x880], R43 ;  /* 0x0008802bc9007988 */ /* 0x0001e80008000018 */
[----:B-1----:R-:W3:Y:S04]  /*1f7d0*/  LDL.LU R45, [R1+0x1268] ;  /* 0x00126800012d7983 */ /* 0x002ee80000300800 */
[----:B0-----:R-:W3:Y:S04]  /*1f7e0*/  LDL.LU R42, [R1+0x1264] ;  /* 0x00126400012a7983 */ /* 0x001ee80000300800 */
[----:B------:R-:W3:Y:S01]  /*1f7f0*/  LDL.LU R43, [R1+0x1260] ;  /* 0x00126000012b7983 */ /* 0x000ee20000300800 */
[----:B------:R-:W-:-:S02]  /*1f800*/  @!P1 IMAD.MOV.U32 R3, RZ, RZ, R237 ;  /* 0x000000ffff039224 */ /* 0x000fc400078e00ed */
[----:B------:R-:W-:-:S05]  /*1f810*/  @!P1 IMAD.MOV.U32 R2, RZ, RZ, R236 ;  /* 0x000000ffff029224 */ /* 0x000fca00078e00ec */
[----:B------:R0:W3:Y:S02]  /*1f820*/  @!P1 LDG.E.U8 R8, desc[UR28][R2.64] ;  /* 0x0000001c02089981 */ /* 0x0000e4000c1e1100 */
[----:B0-----:R-:W-:Y:S02]  /*1f830*/  @!P1 IMAD.MOV.U32 R2, RZ, RZ, R233 ;  /* 0x000000ffff029224 */ /* 0x001fe400078e00e9 */
[----:B------:R-:W-:-:S05]  /*1f840*/  @!P1 IMAD.MOV.U32 R3, RZ, RZ, R235 ;  /* 0x000000ffff039224 */ /* 0x000fca00078e00eb */
[----:B------:R0:W3:Y:S02]  /*1f850*/  @!P1 LDG.E.U8 R7, desc[UR28][R2.64] ;  /* 0x0000001c02079981 */ /* 0x0000e4000c1e1100 */
[----:B0-----:R-:W-:Y:S02]  /*1f860*/  @!P1 IMAD.MOV.U32 R2, RZ, RZ, R231 ;  /* 0x000000ffff029224 */ /* 0x001fe400078e00e7 */
[----:B------:R-:W-:-:S05]  /*1f870*/  @!P1 IMAD.MOV.U32 R3, RZ, RZ, R232 ;  /* 0x000000ffff039224 */ /* 0x000fca00078e00e8 */
[----:B------:R2:W3:Y:S04]  /*1f880*/  @!P1 LDG.E.U8 R6, desc[UR28][R2.64] ;  /* 0x0000001c02069981 */ /* 0x0004e8000c1e1100 */
[----:B------:R0:W-:Y:S01]  /*1f890*/  STS.U8 [R201+UR24+0xa80], R40 ;  /* 0x000a8028c9007988 */ /* 0x0001e20008000018 */
[----:B--2---:R-:W-:Y:S02]  /*1f8a0*/  @!P1 IMAD.MOV.U32 R2, RZ, RZ, R228 ;  /* 0x000000ffff029224 */ /* 0x004fe400078e00e4 */
[----:B----4-:R-:W-:Y:S01]  /*1f8b0*/  @!P1 IMAD.MOV.U32 R3, RZ, RZ, R229 ;  /* 0x000000ffff039224 */ /* 0x010fe200078e00e5 */
[----:B------:R1:W-:Y:S04]  /*1f8c0*/  STS.U8 [R201+UR24+0xc80], R4 ;  /* 0x000c8004c9007988 */ /* 0x0003e80008000018 */
[----:B0-----:R-:W2:Y:S04]  /*1f8d0*/  LDL.LU R40, [R1+0x125c] ;  /* 0x00125c0001287983 */ /* 0x001ea80000300800 */
[----:B------:R0:W4:Y:S01]  /*1f8e0*/  @!P1 LDG.E.U8 R5, desc[UR28][R2.64] ;  /* 0x0000001c02059981 */ /* 0x000122000c1e1100 */
[----:B-1----:R-:W-:-:S03]  /*1f8f0*/  PRMT R4, RZ, 0x7610, R4 ;  /* 0x00007610ff047816 */ /* 0x002fc60000000004 */
[----:B------:R1:W-:Y:S04]  /*1f900*/  STS.U8 [R201+UR24+0xe80], R41 ;  /* 0x000e8029c9007988 */ /* 0x0003e80008000018 */
[----:B------:R1:W-:Y:S01]  /*1f910*/  STS.U8 [R201+UR24+0x1080], R38 ;  /* 0x00108026c9007988 */ /* 0x0003e20008000018 */
[----:B0-----:R-:W-:-:S03]  /*1f920*/  @!P1 IMAD.MOV.U32 R3, RZ, RZ, R156 ;  /* 0x000000ffff039224 */ /* 0x001fc600078e009c */
[----:B------:R0:W-:Y:S04]  /*1f930*/  STS.U8 [R201+UR24+0x1280], R39 ;  /* 0x00128027c9007988 */ /* 0x0001e80008000018 */
[----:B-1----:R-:W2:Y:S04]  /*1f940*/  LDL.LU R41, [R1+0x1258] ;  /* 0x0012580001297983 */ /* 0x002ea80000300800 */
[----:B------:R-:W4:Y:S04]  /*1f950*/  LDL.LU R38, [R1+0x1254] ;  /* 0x0012540001267983 */ /* 0x000f280000300800 */
[----:B0-----:R-:W4:Y:S04]  /*1f960*/  LDL.LU R39, [R1+0x1250] ;  /* 0x0012500001277983 */ /* 0x001f280000300800 */
[----:B------:R0:W-:Y:S04]  /*1f970*/  STS.U8 [R201+UR24+0x1480], R36 ;  /* 0x00148024c9007988 */ /* 0x0001e80008000018 */
[----:B------:R1:W-:Y:S01]  /*1f980*/  STS.U8 [R201+UR24+0x1680], R37 ;  /* 0x00168025c9007988 */ /* 0x0003e20008000018 */
[----:B------:R-:W-:-:S03]  /*1f990*/  IMAD.MOV.U32 R247, RZ, RZ, R130 ;  /* 0x000000fffff77224 */ /* 0x000fc600078e0082 */
[----:B------:R1:W-:Y:S04]  /*1f9a0*/  STS.U8 [R201+UR24+0x1880], R34 ;  /* 0x00188022c9007988 */ /* 0x0003e80008000018 */
[----:B0-----:R-:W4:Y:S04]  /*1f9b0*/  LDL.LU R36, [R1+0x124c] ;  /* 0x00124c0001247983 */ /* 0x001f280000300800 */
[----:B-1----:R-:W4:Y:S01]  /*1f9c0*/  LDL.LU R37, [R1+0x1248] ;  /* 0x0012480001257983 */ /* 0x002f220000300800 */
[----:B------:R-:W-:-:S03]  /*1f9d0*/  IMAD.MOV.U32 R251, RZ, RZ, R135 ;  /* 0x000000fffffb7224 */ /* 0x000fc600078e0087 */
[----:B------:R-:W4:Y:S04]  /*1f9e0*/  LDL.LU R34, [R1+0x1244] ;  /* 0x0012440001227983 */ /* 0x000f280000300800 */
[----:B------:R0:W-:Y:S01]  /*1f9f0*/  STS.U8 [R201+UR24+0x1a80], R35 ;  /* 0x001a8023c9007988 */ /* 0x0001e20008000018 */
[----:B------:R-:W-:Y:S02]  /*1fa00*/  IMAD.MOV.U32 R228, RZ, RZ, R143 ;  /* 0x000000ffffe47224 */ /* 0x000fe400078e008f */
[----:B------:R-:W-:Y:S01]  /*1fa10*/  IMAD.MOV.U32 R243, RZ, RZ, R146 ;  /* 0x000000fffff37224 */ /* 0x000fe200078e0092 */
[----:B0-----:R-:W4:Y:S01]  /*1fa20*/  LDL.LU R35, [R1+0x1240] ;  /* 0x0012400001237983 */ /* 0x001f220000300800 */
[----:B------:R-:W-:Y:S02]  /*1fa30*/  IMAD.MOV.U32 R236, RZ, RZ, R151 ;  /* 0x000000ffffec7224 */ /* 0x000fe400078e0097 */
[----:B------:R-:W-:-:S02]  /*1fa40*/  IMAD.MOV.U32 R240, RZ, RZ, R155 ;  /* 0x000000fffff07224 */ /* 0x000fc400078e009b */
[----:B------:R-:W-:Y:S02]  /*1fa50*/  IMAD.MOV.U32 R233, RZ, RZ, R157 ;  /* 0x000000ffffe97224 */ /* 0x000fe400078e009d */
[----:B------:R-:W-:Y:S01]  /*1fa60*/  IMAD.MOV.U32 R244, RZ, RZ, R23 ;  /* 0x000000fffff47224 */ /* 0x000fe200078e0017 */
[----:B------:R0:W-:Y:S04]  /*1fa70*/  STS.U8 [R201+UR24+0x1c80], R250 ;  /* 0x001c80fac9007988 */ /* 0x0001e80008000018 */
[----:B------:R1:W-:Y:S01]  /*1fa80*/  STS.U8 [R201+UR24+0x1e80], R246 ;  /* 0x001e80f6c9007988 */ /* 0x0003e20008000018 */
[----:B0-----:R-:W-:-:S03]  /*1fa90*/  IMAD.MOV.U32 R250, RZ, RZ, R200 ;  /* 0x000000fffffa7224 */ /* 0x001fc600078e00c8 */
[----:B------:R-:W-:Y:S01]  /*1faa0*/  STS.U8 [R201+UR24+0x2080], R242 ;  /* 0x002080f2c9007988 */ /* 0x000fe20008000018 */
[----:B-1----:R-:W-:-:S03]  /*1fab0*/  IMAD.MOV.U32 R246, RZ, RZ, R250 ;  /* 0x000000fffff67224 */ /* 0x002fc600078e00fa */
[----:B------:R0:W-:Y:S01]  /*1fac0*/  STS.U8 [R201+UR24+0x2280], R238 ;  /* 0x002280eec9007988 */ /* 0x0001e20008000018 */
[----:B---3--:R-:W-:-:S05]  /*1fad0*/  @!P1 IMAD.MOV.U32 R2, RZ, RZ, R0 ;  /* 0x000000ffff029224 */ /* 0x008fca00078e0000 */
[----:B------:R1:W3:Y:S02]  /*1fae0*/  @!P1 LDG.E.U8 R4, desc[UR28][R2.64] ;  /* 0x0000001c02049981 */ /* 0x0002e4000c1e1100 */
[----:B-1----:R-:W-:Y:S02]  /*1faf0*/  IMAD.MOV.U32 R3, RZ, RZ, R127 ;  /* 0x000000ffff037224 */ /* 0x002fe400078e007f */
[----:B------:R-:W2:Y:S01]  /*1fb00*/  LDL.LU R127, [R1+0x8a4] ;  /* 0x0008a400017f7983 */ /* 0x000ea20000300800 */
[----:B------:R-:W-:-:S03]  /*1fb10*/  IMAD.MOV.U32 R2, RZ, RZ, R138 ;  /* 0x000000ffff027224 */ /* 0x000fc600078e008a */
[----:B------:R-:W4:Y:S04]  /*1fb20*/  LDL.LU R130, [R1+0x8c0] ;  /* 0x0008c00001827983 */ /* 0x000f280000300800 */
[----:B------:R-:W3:Y:S04]  /*1fb30*/  LDL.LU R135, [R1+0x884] ;  /* 0x0008840001877983 */ /* 0x000ee80000300800 */
        /* <DEDUP_REMOVED lines=16> */
[----:B------:R-:W3:Y:S01]  /*1fc40*/  LDL.LU R237, [R1+0x228] ;  /* 0x0002280001ed7983 */ /* 0x000ee20000300800 */
[----:B------:R-:W-:-:S03]  /*1fc50*/  IMAD.MOV.U32 R250, RZ, RZ, R2 ;  /* 0x000000fffffa7224 */ /* 0x000fc600078e0002 */
[----:B------:R-:W3:Y:S01]  /*1fc60*/  LDL.LU R235, [R1+0x220] ;  /* 0x0002200001eb7983 */ /* 0x000ee20000300800 */
[----:B0-----:R-:W-:-:S03]  /*1fc70*/  IMAD.MOV.U32 R238, RZ, RZ, R3 ;  /* 0x000000ffffee7224 */ /* 0x001fc600078e0003 */
[----:B------:R-:W3:Y:S04]  /*1fc80*/  LDL.LU R231, [R1+0x208] ;  /* 0x0002080001e77983 */ /* 0x000ee80000300800 */
[----:B------:R-:W3:Y:S04]  /*1fc90*/  LDL.LU R229, [R1+0x200] ;  /* 0x0002000001e57983 */ /* 0x000ee80000300800 */
[----:B------:R-:W3:Y:S04]  /*1fca0*/  LDL.LU R242, [R1+0x260] ;  /* 0x0002600001f27983 */ /* 0x000ee80000300800 */
[----:B------:R-:W2:Y:S04]  /*1fcb0*/  LDL R3, [R1+0x6e0] ;  /* 0x0006e00001037983 */ /* 0x000ea80000100800 */
[----:B------:R-:W2:Y:S01]  /*1fcc0*/  LDL R2, [R1+0xaf8] ;  /* 0x000af80001027983 */ /* 0x000ea20000100800 */
[----:B------:R-:W-:-:S03]  /*1fcd0*/  PRMT R227, RZ, 0x7610, R227 ;  /* 0x00007610ffe37816 */ /* 0x000fc600000000e3 */
[----:B------:R0:W-:Y:S04]  /*1fce0*/  STS.U8 [R201+UR24+0x2480], R234 ;  /* 0x002480eac9007988 */ /* 0x0001e80008000018 */
[----:B------:R1:W-:Y:S04]  /*1fcf0*/  STS.U8 [R201+UR24+0x2680], R230 ;  /* 0x002680e6c9007988 */ /* 0x0003e80008000018 */
[----:B------:R-:W-:Y:S04]  /*1fd00*/  STS.U8 [R201+UR24+0x2880], R226 ;  /* 0x002880e2c9007988 */ /* 0x000fe80008000018 */
[----:B0-----:R-:W3:Y:S04]  /*1fd10*/  LDL.LU R234, [R1+0x268] ;  /* 0x0002680001ea7983 */ /* 0x001ee80000300800 */
[----:B-1----:R-:W3:Y:S04]  /*1fd20*/  LDL.LU R230, [R1+0x244] ;  /* 0x0002440001e67983 */ /* 0x002ee80000300800 */
        /* <DEDUP_REMOVED lines=42> */
[----:B------:R0:W-:Y:S04]  /*1ffd0*/  STS.U8 [R201+UR24+0x7e80], R175 ;  /* 0x007e80afc9007988 */ /* 0x0001e80008000018 */
[----:B0-----:R-:W3:Y:S04]  /*1ffe0*/  LDL.LU R201, [R1+0x2c0] ;  /* 0x0002c00001c97983 */ /* 0x001ee80000300800 */
[----:B--2---:R0:W2:Y:S04]  /*1fff0*/  @!P1 LDG.E.U8 R227, desc[UR28][R2.64] ;  /* 0x0000001c02e39981 */ /* 0x0040a8000c1e1100 */
[----:B------:R-:W0:Y:S04]  /*20000*/  LDL R2, [R1+0xae0] ;  /* 0x000ae00001027983 */ /* 0x000e280000100800 */
[----:B------:R-:W0:Y:S01]  /*20010*/  LDL R3, [R1+0xae4] ;  /* 0x000ae40001037983 */ /* 0x000e220000100800 */
[----:B------:R-:W-:-:S02]  /*20020*/  PRMT R226, RZ, 0x7610, R226 ;  /* 0x00007610ffe27816 */ /* 0x000fc400000000e2 */
[----:B0-----:R-:W-:-:S04]  /*20030*/  @!P1 LOP3.LUT R3, R3, R2, RZ, 0x3c, !PT ;  /* 0x0000000203039212 */ /* 0x001fc800078e3cff */
[----:B------:R-:W-:-:S04]  /*20040*/  @!P1 LOP3.LUT R2, R3, R2, RZ, 0x3c, !PT ;  /* 0x0000000203029212 */ /* 0x000fc800078e3cff */
[----:B------:R-:W-:-:S05]  /*20050*/  @!P1 LOP3.LUT R3, R3, R2, RZ, 0x3c, !PT ;  /* 0x0000000203039212 */ /* 0x000fca00078e3cff */
[----:B------:R0:W2:Y:S04]  /*20060*/  @!P1 LDG.E.U8 R226, desc[UR28][R2.64] ;  /* 0x0000001c02e29981 */ /* 0x0000a8000c1e1100 */
[----:B------:R-:W0:Y:S04]  /*20070*/  LDL R2, [R1+0xac0] ;  /* 0x000ac00001027983 */ /* 0x000e280000100800 */
[----:B------:R-:W0:Y:S01]  /*20080*/  LDL R3, [R1+0xac4] ;  /* 0x000ac40001037983 */ /* 0x000e220000100800 */
[----:B------:R-:W-:Y:S02]  /*20090*/  PRMT R225, RZ, 0x7610, R225 ;  /* 0x00007610ffe17816 */ /* 0x000fe400000000e1 */
        /* <DEDUP_REMOVED lines=109> */
[----:B------:R-:W0:Y:S01]  /*20770*/  LDL R3, [R1+0x8c4] ;  /* 0x0008c40001037983 */ /* 0x000e220000100800 */
[----:B------:R-:W-:Y:S02]  /*20780*/  PRMT R209, RZ, 0x7610, R209 ;  /* 0x00007610ffd17816 */ /* 0x000fe400000000d1 */
[----:B------:R-:W-:Y:S02]  /*20790*/  PRMT R208, RZ, 0x7610, R208 ;  /* 0x00007610ffd07816 */ /* 0x000fe400000000d0 */
[----:B------:R-:W-:Y:S01]  /*207a0*/  PRMT R207, RZ, 0x7610, R207 ;  /* 0x00007610ffcf7816 */ /* 0x000fe200000000cf */
[----:B0-----:R-:W-:-:S02]  /*207b0*/  @!P1 IMAD.MOV.U32 R2, RZ, RZ, R3 ;  /* 0x000000ffff029224 */ /* 0x001fc400078e0003 */
[----:B----4-:R-:W-:-:S05]  /*207c0*/  @!P1 IMAD.MOV.U32 R3, RZ, RZ, R130 ;  /* 0x000000ffff039224 */ /* 0x010fca00078e0082 */
[----:B------:R0:W4:Y:S02]  /*207d0*/  @!P1 LDG.E.U8 R209, desc[UR28][R2.64] ;  /* 0x0000001c02d19981 */ /* 0x000124000c1e1100 */
[----:B0-----:R-:W-:Y:S02]  /*207e0*/  @!P1 IMAD.MOV.U32 R2, RZ, RZ, R127 ;  /* 0x000000ffff029224 */ /* 0x001fe400078e007f */
[----:B---3--:R-:W-:-:S05]  /*207f0*/  @!P1 IMAD.MOV.U32 R3, RZ, RZ, R138 ;  /* 0x000000ffff039224 */ /* 0x008fca00078e008a */
[----:B------:R0:W3:Y:S02]  /*20800*/  @!P1 LDG.E.U8 R208, desc[UR28][R2.64] ;  /* 0x0000001c02d09981 */ /* 0x0000e4000c1e1100 */
[----:B0-----:R-:W-:Y:S02]  /*20810*/  @!P1 IMAD.MOV.U32 R2, RZ, RZ, R135 ;  /* 0x000000ffff029224 */ /* 0x001fe400078e0087 */
[----:B------:R-:W-:-:S05]  /*20820*/  @!P1 IMAD.MOV.U32 R3, RZ, RZ, R146 ;  /* 0x000000ffff039224 */ /* 0x000fca00078e0092 */
[----:B------:R0:W3:Y:S04]  /*20830*/  @!P1 LDG.E.U8 R207, desc[UR28][R2.64] ;  /* 0x0000001c02cf9981 */ /* 0x0000e8000c1e1100 */
[----:B------:R-:W2:Y:S01]  /*20840*/  LDL R3, [R1+0x860] ;  /* 0x0008600001037983 */ /* 0x000ea20000100800 */
[----:B------:R-:W-:Y:S01]  /*20850*/  PRMT R206, RZ, 0x7610, R206 ;  /* 0x00007610ffce7816 */ /* 0x000fe200000000ce */
[----:B0-----:R-:W-:-:S05]  /*20860*/  @!P1 IMAD.MOV.U32 R2, RZ, RZ, R143 ;  /* 0x000000ffff029224 */ /* 0x001fca00078e008f */
[----:B--2---:R0:W2:Y:S04]  /*20870*/  @!P1 LDG.E.U8 R206, desc[UR28][R2.64] ;  /* 0x0000001c02ce9981 */ /* 0x0040a8000c1e1100 */
[----:B------:R-:W4:Y:S04]  /*20880*/  LDL R3, [R1+0x840] ;  /* 0x0008400001037983 */ /* 0x000f280000100800 */
[----:B------:R-:W-:Y:S04]  /*20890*/  STL.64 [R1+0x1210], R150 ;  /* 0x0012109601007387 */ /* 0x000fe80000100a00 */
[----:B------:R-:W-:Y:S04]  /*208a0*/  STL.64 [R1+0x1208], R148 ;  /* 0x0012089401007387 */ /* 0x000fe80000100a00 */
[----:B------:R1:W-:Y:S01]  /*208b0*/  STL.64 [R1+0x1200], R146 ;  /* 0x0012009201007387 */ /* 0x0003e20000100a00 */
[----:B0-----:R-:W-:-:S02]  /*208c0*/  @!P1 IMAD.MOV.U32 R2, RZ, RZ, R151 ;  /* 0x000000ffff029224 */ /* 0x001fc400078e0097 */
[----:B-1----:R-:W-:Y:S02]  /*208d0*/  IMAD.MOV.U32 R147, RZ, RZ, R32 ;  /* 0x000000ffff937224 */ /* 0x002fe400078e0020 */
[----:B------:R-:W3:Y:S04]  /*208e0*/  LDL.LU R32, [R1+0x123c] ;  /* 0x00123c0001207983 */ /* 0x000ee80000300800 */
[----:B------:R0:W-:Y:S01]  /*208f0*/  STL.64 [R1+0x11f8], R144 ;  /* 0x0011f89001007387 */ /* 0x0001e20000100a00 */
[----:B------:R-:W-:Y:S02]  /*20900*/  IMAD.MOV.U32 R151, RZ, RZ, R29 ;  /* 0x000000ffff977224 */ /* 0x000fe400078e001d */
[----:B------:R-:W-:Y:S02]  /*20910*/  IMAD.MOV.U32 R150, RZ, RZ, R26 ;  /* 0x000000ffff967224 */ /* 0x000fe400078e001a */
[----:B0-----:R-:W-:-:S02]  /*20920*/  IMAD.MOV.U32 R144, RZ, RZ, R33 ;  /* 0x000000ffff907224 */ /* 0x001fc400078e0021 */
[----:B------:R-:W3:Y:S04]  /*20930*/  LDL.LU R33, [R1+0x1238] ;  /* 0x0012380001217983 */ /* 0x000ee80000300800 */
[----:B------:R0:W-:Y:S01]  /*20940*/  STL.64 [R1+0x11f0], R142 ;  /* 0x0011f08e01007387 */ /* 0x0001e20000100a00 */
[----:B------:R-:W-:Y:S02]  /*20950*/  IMAD.MOV.U32 R149, RZ, RZ, R27 ;  /* 0x000000ffff957224 */ /* 0x000fe400078e001b */
[----:B------:R-:W-:Y:S02]  /*20960*/  IMAD.MOV.U32 R146, RZ, RZ, R24 ;  /* 0x000000ffff927224 */ /* 0x000fe400078e0018 */
[----:B0-----:R-:W-:Y:S02]  /*20970*/  IMAD.MOV.U32 R143, RZ, RZ, R30 ;  /* 0x000000ffff8f7224 */ /* 0x001fe400078e001e */
[----:B------:R-:W2:Y:S01]  /*20980*/  LDL.LU R30, [R1+0x1234] ;  /* 0x00123400011e7983 */ /* 0x000ea20000300800 */
[----:B------:R-:W-:-:S03]  /*20990*/  IMAD.MOV.U32 R142, RZ, RZ, R31 ;  /* 0x000000ffff8e7224 */ /* 0x000fc600078e001f */
[----:B------:R-:W2:Y:S04]  /*209a0*/  LDL.LU R31, [R1+0x1230] ;  /* 0x00123000011f7983 */ /* 0x000ea80000300800 */
[----:B------:R0:W-:Y:S01]  /*209b0*/  STL.64 [R1+0x11e8], R140 ;  /* 0x0011e88c01007387 */ /* 0x0001e20000100a00 */
[----:B------:R-:W-:Y:S02]  /*209c0*/  IMAD.MOV.U32 R148, RZ, RZ, R25 ;  /* 0x000000ffff947224 */ /* 0x000fe400078e0019 */
[----:B0-----:R-:W-:Y:S02]  /*209d0*/  IMAD.MOV.U32 R141, RZ, RZ, R28 ;  /* 0x000000ffff8d7224 */ /* 0x001fe400078e001c */
[----:B------:R-:W4:Y:S04]  /*209e0*/  LDL.LU R28, [R1+0x122c] ;  /* 0x00122c00011c7983 */ /* 0x000f280000300800 */
[----:B------:R-:W4:Y:S04]  /*209f0*/  LDL.LU R29, [R1+0x1228] ;  /* 0x00122800011d7983 */ /* 0x000f280000300800 */
[----:B------:R-:W4:Y:S04]  /*20a00*/  LDL.LU R26, [R1+0x1224] ;  /* 0x00122400011a7983 */ /* 0x000f280000300800 */
[----:B------:R-:W4:Y:S04]  /*20a10*/  LDL.LU R27, [R1+0x1220] ;  /* 0x00122000011b7983 */ /* 0x000f280000300800 */
[----:B------:R-:W4:Y:S04]  /*20a20*/  LDL.LU R24, [R1+0x121c] ;  /* 0x00121c0001187983 */ /* 0x000f280000300800 */
[----:B------:R-:W4:Y:S04]  /*20a30*/  LDL.LU R25, [R1+0x1218] ;  /* 0x0012180001197983 */ /* 0x000f280000300800 */
[----:B------:R-:W4:Y:S04]  /*20a40*/  LDL R140, [R1+0x7e4] ;  /* 0x0007e400018c7983 */ /* 0x000f280000100800 */
[----:B------:R0:W-:Y:S04]  /*20a50*/  STL.64 [R1+0x11e0], R138 ;  /* 0x0011e08a01007387 */ /* 0x0001e80000100a00 */
[----:B0-----:R-:W4:Y:S04]  /*20a60*/  LDL R138, [R1+0x804] ;  /* 0x00080400018a7983 */ /* 0x001f280000100800 */
[----:B------:R-:W4:Y:S04]  /*20a70*/  LDL R139, [R1+0x7e0] ;  /* 0x0007e000018b7983 */ /* 0x000f280000100800 */
[----:B------:R0:W-:Y:S04]  /*20a80*/  STL.64 [R1+0x11d8], R136 ;  /* 0x0011d88801007387 */ /* 0x0001e80000100a00 */
[----:B0-----:R-:W4:Y:S04]  /*20a90*/  LDL R136, [R1+0x824] ;  /* 0x0008240001887983 */ /* 0x001f280000100800 */
[----:B------:R-:W4:Y:S04]  /*20aa0*/  LDL R137, [R1+0x800] ;  /* 0x0008000001897983 */ /* 0x000f280000100800 */
[----:B------:R0:W-:Y:S04]  /*20ab0*/  STL.64 [R1+0x11d0], R134 ;  /* 0x0011d08601007387 */ /* 0x0001e80000100a00 */
[----:B0-----:R-:W4:Y:S04]  /*20ac0*/  LDL R135, [R1+0x820] ;  /* 0x0008200001877983 */ /* 0x001f280000100800 */
[----:B------:R-:W-:Y:S04]  /*20ad0*/  STL.64 [R1+0x11c8], R132 ;  /* 0x0011c88401007387 */ /* 0x000fe80000100a00 */
        /* <DEDUP_REMOVED lines=49> */
[----:B---3--:R-:W-:Y:S04]  /*20df0*/  STL.64 [R1+0x1038], R32 ;  /* 0x0010382001007387 */ /* 0x008fe80000100a00 */
[----:B--2---:R-:W-:Y:S04]  /*20e00*/  STL.64 [R1+0x1030], R30 ;  /* 0x0010301e01007387 */ /* 0x004fe80000100a00 */
[----:B----4-:R0:W-:Y:S04]  /*20e10*/  STL.64 [R1+0x1028], R28 ;  /* 0x0010281c01007387 */ /* 0x0101e80000100a00 */
[----:B------:R-:W-:Y:S04]  /*20e20*/  STL.64 [R1+0x1020], R26 ;  /* 0x0010201a01007387 */ /* 0x000fe80000100a00 */
[----:B------:R1:W-:Y:S01]  /*20e30*/  STL.64 [R1+0x1018], R24 ;  /* 0x0010181801007387 */ /* 0x0003e20000100a00 */
[----:B------:R-:W-:-:S02]  /*20e40*/  PRMT R205, RZ, 0x7610, R205 ;  /* 0x00007610ffcd7816 */ /* 0x000fc400000000cd */
[----:B------:R-:W-:Y:S01]  /*20e50*/  PRMT R204, RZ, 0x7610, R204 ;  /* 0x00007610ffcc7816 */ /* 0x000fe200000000cc */
[----:B0-----:R-:W2:Y:S04]  /*20e60*/  LDL R29, [R1+0x7a0] ;  /* 0x0007a000011d7983 */ /* 0x001ea80000100800 */
[----:B------:R0:W3:Y:S04]  /*20e70*/  @!P1 LDG.E.U8 R205, desc[UR28][R2.64] ;  /* 0x0000001c02cd9981 */ /* 0x0000e8000c1e1100 */
[----:B-1----:R-:W4:Y:S04]  /*20e80*/  LDL R25, [R1+0x7c0] ;  /* 0x0007c00001197983 */ /* 0x002f280000100800 */
[----:B------:R-:W2:Y:S04]  /*20e90*/  LDL R24, [R1+0x7c4] ;  /* 0x0007c40001187983 */ /* 0x000ea80000100800 */
[----:B------:R-:W3:Y:S01]  /*20ea0*/  LDL R28, [R1+0x7a4] ;  /* 0x0007a400011c7983 */ /* 0x000ee20000100800 */
[----:B------:R-:W-:-:S03]  /*20eb0*/  PRMT R203, RZ, 0x7610, R203 ;  /* 0x00007610ffcb7816 */ /* 0x000fc600000000cb */
[----:B------:R-:W3:Y:S04]  /*20ec0*/  LDL R27, [R1+0x780] ;  /* 0x00078000011b7983 */ /* 0x000ee80000100800 */
[----:B------:R-:W3:Y:S01]  /*20ed0*/  LDL R26, [R1+0x784] ;  /* 0x00078400011a7983 */ /* 0x000ee20000100800 */
[----:B------:R-:W-:Y:S01]  /*20ee0*/  PRMT R202, RZ, 0x7610, R202 ;  /* 0x00007610ffca7816 */ /* 0x000fe200000000ca */
[----:B0-----:R-:W-:Y:S02]  /*20ef0*/  @!P1 IMAD.MOV.U32 R2, RZ, RZ, R136 ;  /* 0x000000ffff029224 */ /* 0x001fe400078e0088 */
[----:B------:R-:W-:-:S05]  /*20f00*/  @!P1 IMAD.MOV.U32 R3, RZ, RZ, R135 ;  /* 0x000000ffff039224 */ /* 0x000fca00078e0087 */
[----:B------:R0:W3:Y:S02]  /*20f10*/  @!P1 LDG.E.U8 R204, desc[UR28][R2.64] ;  /* 0x0000001c02cc9981 */ /* 0x0000e4000c1e1100 */
[----:B0-----:R-:W-:Y:S02]  /*20f20*/  @!P1 IMAD.MOV.U32 R2, RZ, RZ, R138 ;  /* 0x000000ffff029224 */ /* 0x001fe400078e008a */
[----:B------:R-:W-:Y:S01]  /*20f30*/  @!P1 IMAD.MOV.U32 R3, RZ, RZ, R137 ;  /* 0x000000ffff039224 */ /* 0x000fe200078e0089 */
[----:B------:R-:W-:Y:S01]  /*20f40*/  PRMT R198, RZ, 0x7610, R198 ;  /* 0x00007610ffc67816 */ /* 0x000fe200000000c6 */
[----:B------:R-:W0:Y:S01]  /*20f50*/  S2R R200, SR_TID.X ;  /* 0x0000000000c87919 */ /* 0x000e220000002100 */
[----:B------:R-:W-:Y:S01]  /*20f60*/  PRMT R197, RZ, 0x7610, R197 ;  /* 0x00007610ffc57816 */ /* 0x000fe200000000c5 */
[----:B------:R-:W1:Y:S01]  /*20f70*/  LDC R137, c[0x0][0x230] ;  /* 0x00008c00ff897b82 */ /* 0x000e620000000800 */
[----:B------:R0:W3:Y:S02]  /*20f80*/  @!P1 LDG.E.U8 R203, desc[UR28][R2.64] ;  /* 0x0000001c02cb9981 */ /* 0x0000e4000c1e1100 */
[----:B0-----:R-:W-:-:S02]  /*20f90*/  @!P1 IMAD.MOV.U32 R2, RZ, RZ, R140 ;  /* 0x000000ffff029224 */ /* 0x001fc400078e008c */
[----:B------:R-:W-:-:S05]  /*20fa0*/  @!P1 IMAD.MOV.U32 R3, RZ, RZ, R139 ;  /* 0x000000ffff039224 */ /* 0x000fca00078e008b */
[----:B------:R4:W3:Y:S02]  /*20fb0*/  @!P1 LDG.E.U8 R202, desc[UR28][R2.64] ;  /* 0x0000001c02ca9981 */ /* 0x0008e4000c1e1100 */
[----:B----4-:R-:W-:Y:S02]  /*20fc0*/  @!P1 IMAD.MOV.U32 R3, RZ, RZ, R25 ;  /* 0x000000ffff039224 */ /* 0x010fe400078e0019 */
[----:B------:R-:W4:Y:S01]  /*20fd0*/  LDL R25, [R1+0x760] ;  /* 0x0007600001197983 */ /* 0x000f220000100800 */
[----:B--2---:R-:W-:-:S03]  /*20fe0*/  @!P1 IMAD.MOV.U32 R2, RZ, RZ, R24 ;  /* 0x000000ffff029224 */ /* 0x004fc600078e0018 */
[----:B------:R-:W2:Y:S04]  /*20ff0*/  LDL R24, [R1+0x764] ;  /* 0x0007640001187983 */ /* 0x000ea80000100800 */
[----:B------:R3:W2:Y:S02]  /*21000*/  @!P1 LDG.E.U8 R198, desc[UR28][R2.64] ;  /* 0x0000001c02c69981 */ /* 0x0006a4000c1e1100 */
[----:B---3--:R-:W-:Y:S02]  /*21010*/  @!P1 IMAD.MOV.U32 R2, RZ, RZ, R28 ;  /* 0x000000ffff029224 */ /* 0x008fe400078e001c */
[----:B------:R-:W-:Y:S01]  /*21020*/  @!P1 IMAD.MOV.U32 R3, RZ, RZ, R29 ;  /* 0x000000ffff039224 */ /* 0x000fe200078e001d */
[----:B------:R-:W-:Y:S01]  /*21030*/  PRMT R196, RZ, 0x7610, R196 ;  /* 0x00007610ffc47816 */ /* 0x000fe200000000c4 */
[----:B------:R-:W3:Y:S04]  /*21040*/  LDL R29, [R1+0x720] ;  /* 0x00072000011d7983 */ /* 0x000ee80000100800 */
[----:B------:R0:W3:Y:S04]  /*21050*/  @!P1 LDG.E.U8 R197, desc[UR28][R2.64] ;  /* 0x0000001c02c59981 */ /* 0x0000e8000c1e1100 */
[----:B------:R-:W3:Y:S01]  /*21060*/  LDL R28, [R1+0x724] ;  /* 0x00072400011c7983 */ /* 0x000ee20000100800 */
[----:B0-----:R-:W-:-:S02]  /*21070*/  @!P1 IMAD.MOV.U32 R2, RZ, RZ, R26 ;  /* 0x000000ffff029224 */ /* 0x001fc400078e001a */
[----:B------:R-:W-:Y:S01]  /*21080*/  @!P1 IMAD.MOV.U32 R3, RZ, RZ, R27 ;  /* 0x000000ffff039224 */ /* 0x000fe200078e001b */
[----:B------:R-:W3:Y:S04]  /*21090*/  LDL R26, [R1+0x744] ;  /* 0x00074400011a7983 */ /* 0x000ee80000100800 */
[----:B------:R-:W3:Y:S04]  /*210a0*/  LDL R27, [R1+0x740] ;  /* 0x00074000011b7983 */ /* 0x000ee80000100800 */
[----:B------:R4:W3:Y:S02]  /*210b0*/  @!P1 LDG.E.U8 R196, desc[UR28][R2.64] ;  /* 0x0000001c02c49981 */ /* 0x0008e4000c1e1100 */
[----:B----4-:R-:W-:-:S02]  /*210c0*/  @!P1 IMAD.MOV.U32 R3, RZ, RZ, R25 ;  /* 0x000000ffff039224 */ /* 0x010fc400078e0019 */
[----:B------:R-:W4:Y:S01]  /*210d0*/  LDL R25, [R1+0x700] ;  /* 0x0007000001197983 */ /* 0x000f220000100800 */
[----:B--2---:R-:W-:-:S03]  /*210e0*/  @!P1 IMAD.MOV.U32 R2, RZ, RZ, R24 ;  /* 0x000000ffff029224 */ /* 0x004fc600078e0018 */
[----:B------:R-:W2:Y:S01]  /*210f0*/  LDL R24, [R1+0x704] ;  /* 0x0007040001187983 */ /* 0x000ea20000100800 */
[----:B------:R-:W-:Y:S02]  /*21100*/  PRMT R195, RZ, 0x7610, R195 ;  /* 0x00007610ffc37816 */ /* 0x000fe400000000c3 */
[----:B------:R-:W-:-:S04]  /*21110*/  PRMT R194, RZ, 0x7610, R194 ;  /* 0x00007610ffc27816 */ /* 0x000fc800000000c2 */
[----:B------:R3:W2:Y:S01]  /*21120*/  @!P1 LDG.E.U8 R195, desc[UR28][R2.64] ;  /* 0x0000001c02c39981 */ /* 0x0006a2000c1e1100 */
[----:B------:R-:W-:Y:S01]  /*21130*/  PRMT R193, RZ, 0x7610, R193 ;  /* 0x00007610ffc17816 */ /* 0x000fe200000000c1 */
[----:B---3--:R-:W-:Y:S02]  /*21140*/  @!P1 IMAD.MOV.U32 R2, RZ, RZ, R26 ;  /* 0x000000ffff029224 */ /* 0x008fe400078e001a */
[----:B------:R-:W3:Y:S01]  /*21150*/  LDL R26, [R1+0x5c8] ;  /* 0x0005c800011a7983 */ /* 0x000ee20000100800 */
[----:B------:R-:W-:-:S03]  /*21160*/  @!P1 IMAD.MOV.U32 R3, RZ, RZ, R27 ;  /* 0x000000ffff039224 */ /* 0x000fc600078e001b */
[----:B------:R-:W3:Y:S04]  /*21170*/  LDL R27, [R1+0x5c4] ;  /* 0x0005c400011b7983 */ /* 0x000ee80000100800 */
[----:B------:R0:W3:Y:S02]  /*21180*/  @!P1 LDG.E.U8 R194, desc[UR28][R2.64] ;  /* 0x0000001c02c29981 */ /* 0x0000e4000c1e1100 */
[----:B0-----:R-:W-:Y:S02]  /*21190*/  @!P1 IMAD.MOV.U32 R2, RZ, RZ, R28 ;  /* 0x000000ffff029224 */ /* 0x001fe400078e001c */
[----:B------:R-:W-:Y:S01]  /*211a0*/  @!P1 IMAD.MOV.U32 R3, RZ, RZ, R29 ;  /* 0x000000ffff039224 */ /* 0x000fe200078e001d */
[----:B------:R-:W-:Y:S01]  /*211b0*/  PRMT R192, RZ, 0x7610, R192 ;  /* 0x00007610ffc07816 */ /* 0x000fe200000000c0 */
[----:B------:R-:W3:Y:S04]  /*211c0*/  LDL R29, [R1+0x584] ;  /* 0x00058400011d7983 */ /* 0x000ee80000100800 */
[----:B------:R4:W3:Y:S04]  /*211d0*/  @!P1 LDG.E.U8 R193, desc[UR28][R2.64] ;  /* 0x0000001c02c19981 */ /* 0x0008e8000c1e1100 */
[----:B------:R-:W3:Y:S01]  /*211e0*/  LDL R28, [R1+0x588] ;  /* 0x00058800011c7983 */ /* 0x000ee20000100800 */
[----:B----4-:R-:W-:-:S03]  /*211f0*/  @!P1 IMAD.MOV.U32 R3, RZ, RZ, R25 ;  /* 0x000000ffff039224 */ /* 0x010fc600078e0019 */
[----:B------:R-:W4:Y:S01]  /*21200*/  LDL R25, [R1+0x5a4] ;  /* 0x0005a40001197983 */ /* 0x000f220000100800 */
[----:B--2---:R-:W-:-:S03]  /*21210*/  @!P1 IMAD.MOV.U32 R2, RZ, RZ, R24 ;  /* 0x000000ffff029224 */ /* 0x004fc600078e0018 */
[----:B------:R-:W2:Y:S04]  /*21220*/  LDL R24, [R1+0x5a8] ;  /* 0x0005a80001187983 */ /* 0x000ea80000100800 */
[----:B------:R3:W2:Y:S01]  /*21230*/  @!P1 LDG.E.U8 R192, desc[UR28][R2.64] ;  /* 0x0000001c02c09981 */ /* 0x0006a2000c1e1100 */
[----:B------:R-:W-:Y:S01]  /*21240*/  PRMT R191, RZ, 0x7610, R191 ;  /* 0x00007610ffbf7816 */ /* 0x000fe200000000bf */
[----:B---3--:R-:W-:Y:S02]  /*21250*/  @!P1 IMAD.MOV.U32 R2, RZ, RZ, R26 ;  /* 0x000000ffff029224 */ /* 0x008fe400078e001a */
[----:B------:R-:W3:Y:S01]  /*21260*/  LDL R26, [R1+0x568] ;  /* 0x00056800011a7983 */ /* 0x000ee20000100800 */
[----:B------:R-:W-:-:S03]  /*21270*/  @!P1 IMAD.MOV.U32 R3, RZ, RZ, R27 ;  /* 0x000000ffff039224 */ /* 0x000fc600078e001b */
[----:B------:R-:W3:Y:S04]  /*21280*/  LDL R27, [R1+0x564] ;  /* 0x00056400011b7983 */ /* 0x000ee80000100800 */
[----:B------:R4:W3:Y:S02]  /*21290*/  @!P1 LDG.E.U8 R191, desc[UR28][R2.64] ;  /* 0x0000001c02bf9981 */ /* 0x0008e4000c1e1100 */
[----:B----4-:R-:W-:Y:S02]  /*212a0*/  @!P1 IMAD.MOV.U32 R3, RZ, RZ, R25 ;  /* 0x000000ffff039224 */ /* 0x010fe400078e0019 */
[----:B------:R-:W4:Y:S01]  /*212b0*/  LDL R25, [R1+0x544] ;  /* 0x0005440001197983 */ /* 0x000f220000100800 */
[----:B--2---:R-:W-:-:S03]  /*212c0*/  @!P1 IMAD.MOV.U32 R2, RZ, RZ, R24 ;  /* 0x000000ffff029224 */ /* 0x004fc600078e0018 */
        /* <DEDUP_REMOVED lines=8> */
[----:B------:R3:W2:Y:S04]  /*21350*/  @!P1 LDG.E.U8 R189, desc[UR28][R2.64] ;  /* 0x0000001c02bd9981 */ /* 0x0006a8000c1e1100 */
[----:B------:R-:W2:Y:S01]  /*21360*/  LDL R28, [R1+0x510] ;  /* 0x00051000011c7983 */ /* 0x000ea20000100800 */
[----:B---3--:R-:W-:-:S02]  /*21370*/  @!P1 IMAD.MOV.U32 R2, RZ, RZ, R26 ;  /* 0x000000ffff029224 */ /* 0x008fc400078e001a */
        /* <DEDUP_REMOVED lines=47> */
[----:B---3--:R-:W-:-:S03]  /*21670*/  @!P1 IMAD.MOV.U32 R2, RZ, RZ, R26 ;  /* 0x000000ffff029224 */ /* 0x008fc600078e001a */
        /* <DEDUP_REMOVED lines=38> */
[----:B------:R-:W-:-:S04]  /*218e0*/  LOP3.LUT R200, R200, 0x7f, RZ, 0xc0, !PT ;  /* 0x0000007fc8c87812 */ /* 0x000fc800078ec0ff */
[----:B------:R-:W-:-:S05]  /*218f0*/  LOP3.LUT R200, R200, 0x20, RZ, 0x3c, !PT ;  /* 0x00000020c8c87812 */ /* 0x000fca00078e3cff */
[----:B------:R0:W-:Y:S04]  /*21900*/  STS.U8 [R200+UR24+0x100], R174 ;  /* 0x000100aec8007988 */ /* 0x0001e80008000018 */
[----:B------:R1:W-:Y:S01]  /*21910*/  STS.U8 [R200+UR24+0x300], R173 ;  /* 0x000300adc8007988 */ /* 0x0003e20008000018 */
[----:B0-----:R-:W-:Y:S02]  /*21920*/  PRMT R174, RZ, 0x7610, R174 ;  /* 0x00007610ffae7816 */ /* 0x001fe400000000ae */
[----:B-1----:R-:W-:-:S04]  /*21930*/  PRMT R173, RZ, 0x7610, R173 ;  /* 0x00007610ffad7816 */ /* 0x002fc800000000ad */
[----:B------:R0:W2:Y:S02]  /*21940*/  @!P1 LDG.E.U8 R174, desc[UR28][R2.64] ;  /* 0x0000001c02ae9981 */ /* 0x0000a4000c1e1100 */
[----:B0-----:R-:W-:Y:S02]  /*21950*/  @!P1 IMAD.MOV.U32 R2, RZ, RZ, R28 ;  /* 0x000000ffff029224 */ /* 0x001fe400078e001c */
[----:B------:R-:W-:Y:S01]  /*21960*/  @!P1 IMAD.MOV.U32 R3, RZ, RZ, R29 ;  /* 0x000000ffff039224 */ /* 0x000fe200078e001d */
[----:B------:R0:W-:Y:S04]  /*21970*/  STS.U8 [R200+UR24+0x500], R172 ;  /* 0x000500acc8007988 */ /* 0x0001e80008000018 */
[----:B------:R3:W2:Y:S04]  /*21980*/  @!P1 LDG.E.U8 R173, desc[UR28][R2.64] ;  /* 0x0000001c02ad9981 */ /* 0x0006a8000c1e1100 */
[----:B------:R-:W2:Y:S04]  /*21990*/  LDL R29, [R1+0x40c] ;  /* 0x00040c00011d7983 */ /* 0x000ea80000100800 */
[----:B------:R-:W2:Y:S01]  /*219a0*/  LDL R28, [R1+0x410] ;  /* 0x00041000011c7983 */ /* 0x000ea20000100800 */
[----:B---3--:R-:W-:-:S02]  /*219b0*/  @!P1 IMAD.MOV.U32 R2, RZ, RZ, R26 ;  /* 0x000000ffff029224 */ /* 0x008fc400078e001a */
[----:B------:R-:W-:Y:S01]  /*219c0*/  @!P1 IMAD.MOV.U32 R3, RZ, RZ, R27 ;  /* 0x000000ffff039224 */ /* 0x000fe200078e001b */
[----:B------:R-:W3:Y:S04]  /*219d0*/  LDL R26, [R1+0x428] ;  /* 0x00042800011a7983 */ /* 0x000ee80000100800 */
[----:B------:R-:W3:Y:S01]  /*219e0*/  LDL R27, [R1+0x424] ;  /* 0x00042400011b7983 */ /* 0x000ee20000100800 */
[----:B0-----:R-:W-:-:S06]  /*219f0*/  PRMT R172, RZ, 0x7610, R172 ;  /* 0x00007610ffac7816 */ /* 0x001fcc00000000ac */
[----:B------:R4:W3:Y:S02]  /*21a00*/  @!P1 LDG.E.U8 R172, desc[UR28][R2.64] ;  /* 0x0000001c02ac9981 */ /* 0x0008e4000c1e1100 */
[----:B----4-:R-:W-:Y:S02]  /*21a10*/  @!P1 IMAD.MOV.U32 R3, RZ, RZ, R25 ;  /* 0x000000ffff039224 */ /* 0x010fe400078e0019 */
[----:B------:R-:W4:Y:S01]  /*21a20*/  LDL R25, [R1+0x404] ;  /* 0x0004040001197983 */ /* 0x000f220000100800 */
[----:B--2---:R-:W-:-:S03]  /*21a30*/  @!P1 IMAD.MOV.U32 R2, RZ, RZ, R24 ;  /* 0x000000ffff029224 */ /* 0x004fc600078e0018 */
[----:B------:R-:W2:Y:S04]  /*21a40*/  LDL R24, [R1+0x408] ;  /* 0x0004080001187983 */ /* 0x000ea80000100800 */
[----:B------:R0:W-:Y:S04]  /*21a50*/  STS.U8 [R200+UR24+0x700], R171 ;  /* 0x000700abc8007988 */ /* 0x0001e80008000018 */
[----:B------:R1:W-:Y:S01]  /*21a60*/  STS.U8 [R200+UR24+0x900], R170 ;  /* 0x000900aac8007988 */ /* 0x0003e20008000018 */
[----:B0-----:R-:W-:Y:S02]  /*21a70*/  PRMT R171, RZ, 0x7610, R171 ;  /* 0x00007610ffab7816 */ /* 0x001fe400000000ab */
[----:B-1----:R-:W-:-:S04]  /*21a80*/  PRMT R170, RZ, 0x7610, R170 ;  /* 0x00007610ffaa7816 */ /* 0x002fc800000000aa */
[----:B------:R3:W2:Y:S04]  /*21a90*/  @!P1 LDG.E.U8 R171, desc[UR28][R2.64] ;  /* 0x0000001c02ab9981 */ /* 0x0006a8000c1e1100 */
[----:B------:R0:W-:Y:S02]  /*21aa0*/  STS.U8 [R200+UR24+0xb00], R169 ;  /* 0x000b00a9c8007988 */ /* 0x0001e40008000018 */
[----:B0-----:R-:W-:Y:S01]  /*21ab0*/  PRMT R169, RZ, 0x7610, R169 ;  /* 0x00007610ffa97816 */ /* 0x001fe200000000a9 */
[----:B---3--:R-:W-:Y:S02]  /*21ac0*/  @!P1 IMAD.MOV.U32 R2, RZ, RZ, R26 ;  /* 0x000000ffff029224 */ /* 0x008fe400078e001a */
[----:B------:R-:W3:Y:S01]  /*21ad0*/  LDL R26, [R1+0x3f0] ;  /* 0x0003f000011a7983 */ /* 0x000ee20000100800 */
[----:B------:R-:W-:-:S03]  /*21ae0*/  @!P1 IMAD.MOV.U32 R3, RZ, RZ, R27 ;  /* 0x000000ffff039224 */ /* 0x000fc600078e001b */
[----:B------:R-:W3:Y:S04]  /*21af0*/  LDL R27, [R1+0x3ec] ;  /* 0x0003ec00011b7983 */ /* 0x000ee80000100800 */
[----:B------:R0:W3:Y:S02]  /*21b00*/  @!P1 LDG.E.U8 R170, desc[UR28][R2.64] ;  /* 0x0000001c02aa9981 */ /* 0x0000e4000c1e1100 */
[----:B0-----:R-:W-:Y:S02]  /*21b10*/  @!P1 IMAD.MOV.U32 R2, RZ, RZ, R28 ;  /* 0x000000ffff029224 */ /* 0x001fe400078e001c */
[----:B------:R-:W-:Y:S01]  /*21b20*/  @!P1 IMAD.MOV.U32 R3, RZ, RZ, R29 ;  /* 0x000000ffff039224 */ /* 0x000fe200078e001d */
[----:B------:R0:W-:Y:S04]  /*21b30*/  STS.U8 [R200+UR24+0xd00], R168 ;  /* 0x000d00a8c8007988 */ /* 0x0001e80008000018 */
[----:B------:R4:W3:Y:S04]  /*21b40*/  @!P1 LDG.E.U8 R169, desc[UR28][R2.64] ;  /* 0x0000001c02a99981 */ /* 0x0008e8000c1e1100 */
[----:B------:R-:W3:Y:S04]  /*21b50*/  LDL R29, [R1+0x3cc] ;  /* 0x0003cc00011d7983 */ /* 0x000ee80000100800 */
[----:B------:R-:W3:Y:S01]  /*21b60*/  LDL R28, [R1+0x3d0] ;  /* 0x0003d000011c7983 */ /* 0x000ee20000100800 */
[----:B----4-:R-:W-:-:S03]  /*21b70*/  @!P1 IMAD.MOV.U32 R3, RZ, RZ, R25 ;  /* 0x000000ffff039224 */ /* 0x010fc600078e0019 */
[----:B------:R-:W4:Y:S01]  /*21b80*/  LDL R25, [R1+0x3e4] ;  /* 0x0003e40001197983 */ /* 0x000f220000100800 */
[----:B--2---:R-:W-:-:S03]  /*21b90*/  @!P1 IMAD.MOV.U32 R2, RZ, RZ, R24 ;  /* 0x000000ffff029224 */ /* 0x004fc600078e0018 */
[----:B------:R-:W2:Y:S01]  /*21ba0*/  LDL R24, [R1+0x3e8] ;  /* 0x0003e80001187983 */ /* 0x000ea20000100800 */
[----:B0-----:R-:W-:-:S06]  /*21bb0*/  PRMT R168, RZ, 0x7610, R168 ;  /* 0x00007610ffa87816 */ /* 0x001fcc00000000a8 */
        /* <DEDUP_REMOVED lines=21> */
[----:B------:R-:W2:Y:S01]  /*21d10*/  LDL R29, [R1+0x38c] ;  /* 0x00038c00011d7983 */ /* 0x000ea20000100800 */
[----:B0-----:R-:W-:-:S03]  /*21d20*/  PRMT R164, RZ, 0x7610, R164 ;  /* 0x00007610ffa47816 */ /* 0x001fc600000000a4 */
        /* <DEDUP_REMOVED lines=32> */
[----:B0-----:R-:W-:-:S03]  /*21f30*/  PRMT R160, RZ, 0x7610, R160 ;  /* 0x00007610ffa07816 */ /* 0x001fc600000000a0 */
[----:B------:R0:W-:Y:S04]  /*21f40*/  STS.U8 [R200+UR24+0x1f00], R159 ;  /* 0x001f009fc8007988 */ /* 0x0001e80008000018 */
[----:B------:R3:W2:Y:S01]  /*21f50*/  @!P1 LDG.E.U8 R160, desc[UR28][R2.64] ;  /* 0x0000001c02a09981 */ /* 0x0006a2000c1e1100 */
        /* <DEDUP_REMOVED lines=15> */
[----:B------:R1:W-:Y:S01]  /*22050*/  STS.U8 [R200+UR24+0x2500], R153 ;  /* 0x00250099c8007988 */ /* 0x0003e20008000018 */
[----:B0-----:R-:W-:Y:S02]  /*22060*/  @!P1 IMAD.MOV.U32 R2, RZ, RZ, R28 ;  /* 0x000000ffff029224 */ /* 0x001fe400078e001c */
[----:B------:R-:W-:Y:S01]  /*22070*/  @!P1 IMAD.MOV.U32 R3, RZ, RZ, R29 ;  /* 0x000000ffff039224 */ /* 0x000fe200078e001d */
[----:B-1----:R-:W-:-:S04]  /*22080*/  PRMT R153, RZ, 0x7610, R153 ;  /* 0x00007610ff997816 */ /* 0x002fc80000000099 */
[----:B------:R3:W2:Y:S02]  /*22090*/  @!P1 LDG.E.U8 R154, desc[UR28][R2.64] ;  /* 0x0000001c029a9981 */ /* 0x0006a4000c1e1100 */
[----:B---3--:R-:W-:Y:S02]  /*220a0*/  @!P1 IMAD.MOV.U32 R2, RZ, RZ, R26 ;  /* 0x000000ffff029224 */ /* 0x008fe400078e001a */
[----:B------:R-:W-:Y:S02]  /*220b0*/  @!P1 IMAD.MOV.U32 R3, RZ, RZ, R27 ;  /* 0x000000ffff039224 */ /* 0x000fe400078e001b */
[----:B------:R-:W3:Y:S04]  /*220c0*/  LDL R27, [R1+0x2ec] ;  /* 0x0002ec00011b7983 */ /* 0x000ee80000100800 */
[----:B------:R4:W3:Y:S04]  /*220d0*/  @!P1 LDG.E.U8 R153, desc[UR28][R2.64] ;  /* 0x0000001c02999981 */ /* 0x0008e8000c1e1100 */
[----:B------:R-:W3:Y:S01]  /*220e0*/  LDL.LU R26, [R1+0x2a8] ;  /* 0x0002a800011a7983 */ /* 0x000ee20000300800 */
[----:B----4-:R-:W-:-:S03]  /*220f0*/  @!P1 IMAD.MOV.U32 R3, RZ, RZ, R25 ;  /* 0x000000ffff039224 */ /* 0x010fc600078e0019 */
[----:B------:R-:W4:Y:S01]  /*22100*/  LDL R25, [R1+0x2cc] ;  /* 0x0002cc0001197983 */ /* 0x000f220000100800 */
[----:B--2---:R-:W-:-:S03]  /*22110*/  @!P1 IMAD.MOV.U32 R2, RZ, RZ, R24 ;  /* 0x000000ffff029224 */ /* 0x004fc600078e0018 */
[----:B------:R-:W2:Y:S04]  /*22120*/  LDL.LU R30, [R1+0x288] ;  /* 0x00028800011e7983 */ /* 0x000ea80000300800 */
[----:B------:R-:W2:Y:S04]  /*22130*/  LDL.LU R28, [R1+0x26c] ;  /* 0x00026c00011c7983 */ /* 0x000ea80000300800 */
[----:B------:R-:W2:Y:S04]  /*22140*/  LDL.LU R24, [R1+0x28c] ;  /* 0x00028c0001187983 */ /* 0x000ea80000300800 */
[----:B------:R-:W-:Y:S04]  /*22150*/  STL [R1+0xf98], R0 ;  /* 0x000f980001007387 */ /* 0x000fe80000100800 */
[----:B------:R-:W2:Y:S04]  /*22160*/  LDL R29, [R1+0x24c] ;  /* 0x00024c00011d7983 */ /* 0x000ea80000100800 */
[----:B------:R0:W-:Y:S04]  /*22170*/  STS.U8 [R200+UR24+0x2700], R152 ;  /* 0x00270098c8007988 */ /* 0x0001e80008000018 */
[----:B------:R1:W-:Y:S01]  /*22180*/  STS.U8 [R200+UR24+0x2900], R22 ;  /* 0x00290016c8007988 */ /* 0x0003e20008000018 */
[----:B0-----:R-:W-:-:S02]  /*22190*/  PRMT R152, RZ, 0x7610, R152 ;  /* 0x00007610ff987816 */ /* 0x001fc40000000098 */
[----:B-1----:R-:W-:-:S04]  /*221a0*/  PRMT R22, RZ, 0x7610, R22 ;  /* 0x00007610ff167816 */ /* 0x002fc80000000016 */
[----:B------:R0:W2:Y:S04]  /*221b0*/  @!P1 LDG.E.U8 R152, desc[UR28][R2.64] ;  /* 0x0000001c02989981 */ /* 0x0000a8000c1e1100 */
[----:B------:R1:W-:Y:S01]  /*221c0*/  STS.U8 [R200+UR24+0x2b00], R21 ;  /* 0x002b0015c8007988 */ /* 0x0003e20008000018 */
[----:B0-----:R-:W-:Y:S01]  /*221d0*/  @!P1 IMAD.MOV.U32 R3, RZ, RZ, R0 ;  /* 0x000000ffff039224 */ /* 0x001fe200078e0000 */
[----:B-1----:R-:W-:Y:S01]  /*221e0*/  PRMT R21, RZ, 0x7610, R21 ;  /* 0x00007610ff157816 */ /* 0x002fe20000000015 */
[----:B---3--:R-:W-:Y:S01]  /*221f0*/  @!P1 IMAD.MOV.U32 R2, RZ, RZ, R27 ;  /* 0x000000ffff029224 */ /* 0x008fe200078e001b */
[----:B------:R0:W-:Y:S04]  /*22200*/  STS.U8 [R200+UR24+0x2d00], R20 ;  /* 0x002d0014c8007988 */ /* 0x0001e80008000018 */
[----:B------:R1:W3:Y:S04]  /*22210*/  @!P1 LDG.E.U8 R22, desc[UR28][R2.64] ;  /* 0x0000001c02169981 */ /* 0x0002e8000c1e1100 */
[----:B------:R0:W-:Y:S04]  /*22220*/  STS.U8 [R200+UR24+0x2f00], R19 ;  /* 0x002f0013c8007988 */ /* 0x0001e80008000018 */
[----:B------:R-:W3:Y:S01]  /*22230*/  LDL.LU R27, [R1+0x2a0] ;  /* 0x0002a000011b7983 */ /* 0x000ee20000300800 */
[----:B-1----:R-:W-:Y:S01]  /*22240*/  @!P1 IMAD.MOV.U32 R3, RZ, RZ, R23 ;  /* 0x000000ffff039224 */ /* 0x002fe200078e0017 */
[----:B0-----:R-:W-:-:S02]  /*22250*/  PRMT R20, RZ, 0x7610, R20 ;  /* 0x00007610ff147816 */ /* 0x001fc40000000014 */
[----:B------:R-:W-:Y:S01]  /*22260*/  PRMT R19, RZ, 0x7610, R19 ;  /* 0x00007610ff137816 */ /* 0x000fe20000000013 */
[----:B------:R0:W-:Y:S02]  /*22270*/  STS.U8 [R200+UR24+0x3100], R18 ;  /* 0x00310012c8007988 */ /* 0x0001e40008000018 */
[----:B0-----:R-:W-:Y:S01]  /*22280*/  PRMT R18, RZ, 0x7610, R18 ;  /* 0x00007610ff127816 */ /* 0x001fe20000000012 */
[----:B----4-:R-:W-:Y:S02]  /*22290*/  @!P1 IMAD.MOV.U32 R2, RZ, RZ, R25 ;  /* 0x000000ffff029224 */ /* 0x010fe400078e0019 */
[----:B------:R-:W4:Y:S04]  /*222a0*/  LDL.LU R25, [R1+0x284] ;  /* 0x0002840001197983 */ /* 0x000f280000300800 */
[----:B------:R0:W4:Y:S02]  /*222b0*/  @!P1 LDG.E.U8 R21, desc[UR28][R2.64] ;  /* 0x0000001c02159981 */ /* 0x000124000c1e1100 */
[----:B0-----:R-:W-:-:S02]  /*222c0*/  @!P1 IMAD.MOV.U32 R2, RZ, RZ, R155 ;  /* 0x000000ffff029224 */ /* 0x001fc400078e009b */
[----:B------:R-:W-:-:S05]  /*222d0*/  @!P1 IMAD.MOV.U32 R3, RZ, RZ, R26 ;  /* 0x000000ffff039224 */ /* 0x000fca00078e001a */
[----:B------:R2:W4:Y:S04]  /*222e0*/  @!P1 LDG.E.U8 R20, desc[UR28][R2.64] ;  /* 0x0000001c02149981 */ /* 0x000528000c1e1100 */
[----:B------:R0:W-:Y:S01]  /*222f0*/  STL [R1+0xf9c], R23 ;  /* 0x000f9c1701007387 */ /* 0x0001e20000100800 */
[----:B--2---:R-:W-:Y:S02]  /*22300*/  @!P1 IMAD.MOV.U32 R2, RZ, RZ, R24 ;  /* 0x000000ffff029224 */ /* 0x004fe400078e0018 */
[----:B------:R-:W-:Y:S01]  /*22310*/  @!P1 IMAD.MOV.U32 R3, RZ, RZ, R30 ;  /* 0x000000ffff039224 */ /* 0x000fe200078e001e */
[----:B0-----:R-:W2:Y:S04]  /*22320*/  LDL.LU R23, [R1+0x2e4] ;  /* 0x0002e40001177983 */ /* 0x001ea80000300800 */
[----:B------:R0:W4:Y:S04]  /*22330*/  @!P1 LDG.E.U8 R19, desc[UR28][R2.64] ;  /* 0x0000001c02139981 */ /* 0x000128000c1e1100 */
[----:B------:R-:W3:Y:S04]  /*22340*/  LDL.LU R0, [R1+0x300] ;  /* 0x0003000001007983 */ /* 0x000ee80000300800 */
[----:B------:R1:W-:Y:S01]  /*22350*/  STL [R1+0xfa0], R155 ;  /* 0x000fa09b01007387 */ /* 0x0003e20000100800 */
[----:B0-----:R-:W-:-:S02]  /*22360*/  @!P1 IMAD.MOV.U32 R2, RZ, RZ, R28 ;  /* 0x000000ffff029224 */ /* 0x001fc400078e001c */
[----:B------:R-:W-:-:S05]  /*22370*/  @!P1 IMAD.MOV.U32 R3, RZ, RZ, R234 ;  /* 0x000000ffff039224 */ /* 0x000fca00078e00ea */
[----:B------:R0:W4:Y:S04]  /*22380*/  @!P1 LDG.E.U8 R18, desc[UR28][R2.64] ;  /* 0x0000001c02129981 */ /* 0x000128000c1e1100 */
[----:B-1----:R-:W2:Y:S04]  /*22390*/  LDL.LU R155, [R1+0x320] ;  /* 0x00032000019b7983 */ /* 0x002ea80000300800 */
[----:B------:R1:W-:Y:S01]  /*223a0*/  STL [R1+0xfa4], R234 ;  /* 0x000fa4ea01007387 */ /* 0x0003e20000100800 */
[----:B0-----:R-:W-:Y:S02]  /*223b0*/  @!P1 IMAD.MOV.U32 R2, RZ, RZ, R29 ;  /* 0x000000ffff029224 */ /* 0x001fe400078e001d */
[----:B------:R-:W-:Y:S01]  /*223c0*/  @!P1 IMAD.MOV.U32 R3, RZ, RZ, R248 ;  /* 0x000000ffff039224 */ /* 0x000fe200078e00f8 */
[----:B-1----:R-:W3:Y:S04]  /*223d0*/  LDL.LU R234, [R1+0x304] ;  /* 0x0003040001ea7983 */ /* 0x002ee80000300800 */
[----:B------:R-:W4:Y:S04]  /*223e0*/  LDL R33, [R1+0x340] ;  /* 0x0003400001217983 */ /* 0x000f280000100800 */
[----:B------:R-:W2:Y:S04]  /*223f0*/  LDL R32, [R1+0x344] ;  /* 0x0003440001207983 */ /* 0x000ea80000100800 */
[----:B------:R-:W3:Y:S04]  /*22400*/  LDL.LU R31, [R1+0x280] ;  /* 0x00028000011f7983 */ /* 0x000ee80000300800 */
[----:B------:R-:W3:Y:S04]  /*22410*/  LDL.LU R29, [R1+0x264] ;  /* 0x00026400011d7983 */ /* 0x000ee80000300800 */
[----:B------:R0:W-:Y:S04]  /*22420*/  STL [R1+0xfa8], R248 ;  /* 0x000fa8f801007387 */ /* 0x0001e80000100800 */
[----:B0-----:R-:W3:Y:S04]  /*22430*/  LDL.LU R248, [R1+0x324] ;  /* 0x0003240001f87983 */ /* 0x001ee80000300800 */
[----:B------:R-:W4:Y:S04]  /*22440*/  LDL.LU R139, [R1+0x5f0] ;  /* 0x0005f000018b7983 */ /* 0x000f280000300800 */
[----:B------:R-:W3:Y:S04]  /*22450*/  LDL.LU R140, [R1+0x6d4] ;  /* 0x0006d400018c7983 */ /* 0x000ee80000300800 */
[----:B------:R0:W-:Y:S04]  /*22460*/  STS.U8 [R200+UR24+0x3300], R17 ;  /* 0x00330011c8007988 */ /* 0x0001e80008000018 */
[----:B------:R1:W-:Y:S01]  /*22470*/  STS.U8 [R200+UR24+0x3500], R16 ;  /* 0x00350010c8007988 */ /* 0x0003e20008000018 */
[----:B0-----:R-:W-:-:S02]  /*22480*/  PRMT R17, RZ, 0x7610, R17 ;  /* 0x00007610ff117816 */ /* 0x001fc40000000011 */
[----:B-1----:R-:W-:-:S04]  /*22490*/  PRMT R16, RZ, 0x7610, R16 ;  /* 0x00007610ff107816 */ /* 0x002fc80000000010 */
[----:B------:R0:W3:Y:S01]  /*224a0*/  @!P1 LDG.E.U8 R17, desc[UR28][R2.64] ;  /* 0x0000001c02119981 */ /* 0x0000e2000c1e1100 */
[----:B------:R-:W-:-:S03]  /*224b0*/  VIADD R137, R137, 0x3f ;  /* 0x0000003f89897836 */ /* 0x000fc60000000000 */
[----:B------:R1:W-:Y:S01]  /*224c0*/  STS.U8 [R200+UR24+0x3700], R15 ;  /* 0x0037000fc8007988 */ /* 0x0003e20008000018 */
[----:B0-----:R-:W-:Y:S02]  /*224d0*/  @!P1 IMAD.MOV.U32 R2, RZ, RZ, R252 ;  /* 0x000000ffff029224 */ /* 0x001fe400078e00fc */
[----:B------:R-:W-:Y:S01]  /*224e0*/  @!P1 IMAD.MOV.U32 R3, RZ, RZ, R237 ;  /* 0x000000ffff039224 */ /* 0x000fe200078e00ed */
[----:B-1----:R-:W-:-:S04]  /*224f0*/  PRMT R15, RZ, 0x7610, R15 ;  /* 0x00007610ff0f7816 */ /* 0x002fc8000000000f */
[----:B------:R0:W3:Y:S01]  /*22500*/  @!P1 LDG.E.U8 R16, desc[UR28][R2.64] ;  /* 0x0000001c02109981 */ /* 0x0000e2000c1e1100 */
[----:B------:R-:W-:Y:S01]  /*22510*/  SHF.R.S32.HI R138, RZ, 0x1f, R137 ;  /* 0x0000001fff8a7819 */ /* 0x000fe20000011489 */
[----:B0-----:R-:W-:Y:S02]  /*22520*/  @!P1 IMAD.MOV.U32 R2, RZ, RZ, R241 ;  /* 0x000000ffff029224 */ /* 0x001fe400078e00f1 */
[----:B------:R-:W-:-:S05]  /*22530*/  @!P1 IMAD.MOV.U32 R3, RZ, RZ, R231 ;  /* 0x000000ffff039224 */ /* 0x000fca00078e00e7 */
[----:B------:R2:W3:Y:S02]  /*22540*/  @!P1 LDG.E.U8 R15, desc[UR28][R2.64] ;  /* 0x0000001c020f9981 */ /* 0x0004e4000c1e1100 */
[----:B--2---:R-:W-:Y:S01]  /*22550*/  @!P1 IMAD.MOV.U32 R2, RZ, RZ, R32 ;  /* 0x000000ffff029224 */ /* 0x004fe200078e0020 */
[----:B------:R-:W-:Y:S02]  /*22560*/  LEA.HI R32, R138, R137, RZ, 0x6 ;  /* 0x000000898a207211 */ /* 0x000fe400078f30ff */
[----:B----4-:R-:W-:Y:S02]  /*22570*/  IADD3 R139, P3, R139, UR25, RZ ;  /* 0x000000198b8b7c10 */ /* 0x010fe4000ff7e0ff */
[----:B---3--:R-:W-:-:S03]  /*22580*/  IADD3 R140, P2, R140, UR25, RZ ;  /* 0x000000198c8c7c10 */ /* 0x008fc6000ff5e0ff */
[----:B------:R0:W-:Y:S04]  /*22590*/  STL [R1+0x5f0], R139 ;  /* 0x0005f08b01007387 */ /* 0x0001e80000100800 */
[----:B------:R-:W2:Y:S04]  /*225a0*/  LDL.LU R132, [R1+0x6d0] ;  /* 0x0006d00001847983 */ /* 0x000ea80000300800 */
[----:B------:R1:W-:Y:S04]  /*225b0*/  STL [R1+0x6d4], R140 ;  /* 0x0006d48c01007387 */ /* 0x0003e80000100800 */
[----:B------:R-:W3:Y:S04]  /*225c0*/  LDL.LU R133, [R1+0x6cc] ;  /* 0x0006cc0001857983 */ /* 0x000ee80000300800 */
[----:B------:R-:W4:Y:S04]  /*225d0*/  LDL.LU R134, [R1+0x6c8] ;  /* 0x0006c80001867983 */ /* 0x000f280000300800 */
[----:B------:R-:W4:Y:S04]  /*225e0*/  LDL.LU R135, [R1+0x6c0] ;  /* 0x0006c00001877983 */ /* 0x000f280000300800 */
[----:B------:R-:W4:Y:S04]  /*225f0*/  LDL.LU R136, [R1+0x5e4] ;  /* 0x0005e40001887983 */ /* 0x000f280000300800 */
[----:B------:R-:W4:Y:S04]  /*22600*/  LDL.LU R137, [R1+0x6b8] ;  /* 0x0006b80001897983 */ /* 0x000f280000300800 */
[----:B------:R-:W4:Y:S04]  /*22610*/  LDL.LU R138, [R1+0x5ec] ;  /* 0x0005ec00018a7983 */ /* 0x000f280000300800 */
[----:B0-----:R-:W4:Y:S04]  /*22620*/  LDL.LU R139, [R1+0x6b0] ;  /* 0x0006b000018b7983 */ /* 0x001f280000300800 */
[----:B-1----:R-:W4:Y:S01]  /*22630*/  LDL.LU R140, [R1+0x5e8] ;  /* 0x0005e800018c7983 */ /* 0x002f220000300800 */
[----:B------:R-:W-:-:S03]  /*22640*/  @!P1 IMAD.MOV.U32 R3, RZ, RZ, R33 ;  /* 0x000000ffff039224 */ /* 0x000fc600078e0021 */
[----:B------:R0:W-:Y:S04]  /*22650*/  STS.U8 [R200+UR24+0x3900], R14 ;  /* 0x0039000ec8007988 */ /* 0x0001e80008000018 */
[----:B------:R1:W-:Y:S01]  /*22660*/  STS.U8 [R200+UR24+0x3b00], R13 ;  /* 0x003b000dc8007988 */ /* 0x0003e20008000018 */
[----:B0-----:R-:W-:Y:S02]  /*22670*/  PRMT R14, RZ, 0x7610, R14 ;  /* 0x00007610ff0e7816 */ /* 0x001fe4000000000e */
[----:B-1----:R-:W-:-:S04]  /*22680*/  PRMT R13, RZ, 0x7610, R13 ;  /* 0x00007610ff0d7816 */ /* 0x002fc8000000000d */
[----:B------:R0:W4:Y:S04]  /*22690*/  @!P1 LDG.E.U8 R14, desc[UR28][R2.64] ;  /* 0x0000001c020e9981 */ /* 0x000128000c1e1100 */
[----:B------:R1:W-:Y:S01]  /*226a0*/  STS.U8 [R200+UR24+0x3d00], R12 ;  /* 0x003d000cc8007988 */ /* 0x0003e20008000018 */
[----:B0-----:R-:W-:Y:S02]  /*226b0*/  @!P1 IMAD.MOV.U32 R2, RZ, RZ, R248 ;  /* 0x000000ffff029224 */ /* 0x001fe400078e00f8 */
[----:B------:R-:W-:Y:S01]  /*226c0*/  @!P1 IMAD.MOV.U32 R3, RZ, RZ, R155 ;  /* 0x000000ffff039224 */ /* 0x000fe200078e009b */
        /* <DEDUP_REMOVED lines=41> */
[----:B------:R0:W4:Y:S02]  /*22960*/  @!P1 LDG.E.U8 R5, desc[UR28][R2.64] ;  /* 0x0000001c02059981 */ /* 0x000124000c1e1100 */
[----:B0-----:R-:W-:Y:S02]  /*22970*/  @!P1 IMAD.MOV.U32 R2, RZ, RZ, R239 ;  /* 0x000000ffff029224 */ /* 0x001fe400078e00ef */
[----:B------:R-:W-:-:S05]  /*22980*/  @!P1 IMAD.MOV.U32 R3, RZ, RZ, R229 ;  /* 0x000000ffff039224 */ /* 0x000fca00078e00e5 */
[----:B------:R0:W4:Y:S01]  /*22990*/  @!P1 LDG.E.U8 R4, desc[UR28][R2.64] ;  /* 0x0000001c02049981 */ /* 0x000122000c1e1100 */
[----:B--2---:R-:W-:Y:S02]  /*229a0*/  IADD3 R132, P1, R132, UR25, RZ ;  /* 0x0000001984847c10 */ /* 0x004fe4000ff3e0ff */
[----:B---3--:R-:W-:-:S03]  /*229b0*/  IADD3 R133, P6, R133, UR25, RZ ;  /* 0x0000001985857c10 */ /* 0x008fc6000ffde0ff */
[----:B------:R1:W-:Y:S01]  /*229c0*/  STL [R1+0x6d0], R132 ;  /* 0x0006d08401007387 */ /* 0x0003e20000100800 */
[----:B----4-:R-:W-:-:S03]  /*229d0*/  IADD3 R134, P5, R134, UR25, RZ ;  /* 0x0000001986867c10 */ /* 0x010fc6000ffbe0ff */
[----:B------:R2:W-:Y:S01]  /*229e0*/  STL [R1+0x6cc], R133 ;  /* 0x0006cc8501007387 */ /* 0x0005e20000100800 */
[----:B------:R-:W-:-:S03]  /*229f0*/  IADD3 R135, P4, R135, UR25, RZ ;  /* 0x0000001987877c10 */ /* 0x000fc6000ff9e0ff */
[----:B------:R3:W-:Y:S01]  /*22a00*/  STL [R1+0x6c8], R134 ;  /* 0x0006c88601007387 */ /* 0x0007e20000100800 */
[----:B------:R-:W-:-:S03]  /*22a10*/  IADD3.X R136, R136, UR27, RZ, P3, !PT ;  /* 0x0000001b88887c10 */ /* 0x000fc60009ffe4ff */
        /* <DEDUP_REMOVED lines=8> */
[----:B------:R0:W-:Y:S04]  /*22aa0*/  STL [R1+0x6b0], R139 ;  /* 0x0006b08b01007387 */ /* 0x0001e80000100800 */
[----:B-1----:R-:W4:Y:S04]  /*22ab0*/  LDL.LU R132, [R1+0x6a8] ;  /* 0x0006a80001847983 */ /* 0x002f280000300800 */
[----:B------:R1:W-:Y:S04]  /*22ac0*/  STL [R1+0x5e8], R140 ;  /* 0x0005e88c01007387 */ /* 0x0003e80000100800 */
[----:B--2---:R-:W2:Y:S04]  /*22ad0*/  LDL.LU R133, [R1+0x5e0] ;  /* 0x0005e00001857983 */ /* 0x004ea80000300800 */
[----:B---3--:R-:W3:Y:S04]  /*22ae0*/  LDL.LU R134, [R1+0x6a0] ;  /* 0x0006a00001867983 */ /* 0x008ee80000300800 */
[----:B----4-:R-:W4:Y:S04]  /*22af0*/  LDL.LU R135, [R1+0x6c4] ;  /* 0x0006c40001877983 */ /* 0x010f280000300800 */
[----:B0-----:R-:W4:Y:S04]  /*22b00*/  LDL.LU R136, [R1+0x698] ;  /* 0x0006980001887983 */ /* 0x001f280000300800 */
[----:B------:R-:W4:Y:S04]  /*22b10*/  LDL.LU R137, [R1+0x6bc] ;  /* 0x0006bc0001897983 */ /* 0x000f280000300800 */
[----:B------:R-:W4:Y:S04]  /*22b20*/  LDL.LU R138, [R1+0x690] ;  /* 0x00069000018a7983 */ /* 0x000f280000300800 */
[----:B------:R-:W4:Y:S04]  /*22b30*/  LDL.LU R139, [R1+0x6b4] ;  /* 0x0006b400018b7983 */ /* 0x000f280000300800 */
[----:B-1----:R-:W4:Y:S01]  /*22b40*/  LDL.LU R140, [R1+0x688] ;  /* 0x00068800018c7983 */ /* 0x002f220000300800 */
[----:B------:R-:W-:-:S02]  /*22b50*/  IADD3 R132, P1, R132, UR25, RZ ;  /* 0x0000001984847c10 */ /* 0x000fc4000ff3e0ff */
[----:B--2---:R-:W-:-:S03]  /*22b60*/  IADD3.X R133, R133, UR27, RZ, P6, !PT ;  /* 0x0000001b85857c10 */ /* 0x004fc6000b7fe4ff */
[----:B------:R0:W-:Y:S01]  /*22b70*/  STL [R1+0x6a8], R132 ;  /* 0x0006a88401007387 */ /* 0x0001e20000100800 */
[----:B---3--:R-:W-:-:S03]  /*22b80*/  IADD3 R134, P6, R134, UR25, RZ ;  /* 0x0000001986867c10 */ /* 0x008fc6000ffde0ff */
[----:B------:R1:W-:Y:S01]  /*22b90*/  STL [R1+0x5e0], R133 ;  /* 0x0005e08501007387 */ /* 0x0003e20000100800 */
[----:B----4-:R-:W-:-:S03]  /*22ba0*/  IADD3.X R135, R135, UR27, RZ, P5, !PT ;  /* 0x0000001b87877c10 */ /* 0x010fc6000affe4ff */
        /* <DEDUP_REMOVED lines=10> */
[----:B------:R4:W-:Y:S04]  /*22c50*/  STL [R1+0x6b4], R139 ;  /* 0x0006b48b01007387 */ /* 0x0009e80000100800 */
[----:B0-----:R-:W4:Y:S04]  /*22c60*/  LDL.LU R132, [R1+0x6ac] ;  /* 0x0006ac0001847983 */ /* 0x001f280000300800 */
[----:B------:R0:W-:Y:S04]  /*22c70*/  STL [R1+0x688], R140 ;  /* 0x0006888c01007387 */ /* 0x0001e80000100800 */
[----:B-1----:R-:W4:Y:S04]  /*22c80*/  LDL.LU R133, [R1+0x680] ;  /* 0x0006800001857983 */ /* 0x002f280000300800 */
[----:B--2---:R-:W2:Y:S04]  /*22c90*/  LDL.LU R134, [R1+0x6a4] ;  /* 0x0006a40001867983 */ /* 0x004ea80000300800 */
[----:B---3--:R-:W3:Y:S04]  /*22ca0*/  LDL.LU R135, [R1+0x678] ;  /* 0x0006780001877983 */ /* 0x008ee80000300800 */
[----:B----4-:R-:W4:Y:S04]  /*22cb0*/  LDL.LU R136, [R1+0x69c] ;  /* 0x00069c0001887983 */ /* 0x010f280000300800 */
[----:B------:R-:W4:Y:S04]  /*22cc0*/  LDL.LU R137, [R1+0x670] ;  /* 0x0006700001897983 */ /* 0x000f280000300800 */
[----:B------:R-:W4:Y:S04]  /*22cd0*/  LDL.LU R138, [R1+0x694] ;  /* 0x00069400018a7983 */ /* 0x000f280000300800 */
[----:B------:R-:W4:Y:S04]  /*22ce0*/  LDL.LU R139, [R1+0x668] ;  /* 0x00066800018b7983 */ /* 0x000f280000300800 */
[----:B0-----:R-:W4:Y:S04]  /*22cf0*/  LDL.LU R140, [R1+0x68c] ;  /* 0x00068c00018c7983 */ /* 0x001f280000300800 */
[----:B------:R0:W-:Y:S01]  /*22d00*/  STS.U8 [R200+UR24+0x7100], R22 ;  /* 0x00710016c8007988 */ /* 0x0001e20008000018 */
[----:B------:R-:W-:Y:S01]  /*22d10*/  UIADD3 UR4, UR4, 0x1, URZ ;  /* 0x0000000104047890 */ /* 0x000fe2000fffe03f */
[----:B------:R-:W-:-:S02]  /*22d20*/  SHF.R.S32.HI R32, RZ, 0x6, R32 ;  /* 0x00000006ff207819 */ /* 0x000fc40000011420 */
[----:B------:R1:W-:Y:S01]  /*22d30*/  STS.U8 [R200+UR24+0x6700], R161 ;  /* 0x006700a1c8007988 */ /* 0x0003e20008000018 */
[----:B------:R-:W-:Y:S02]  /*22d40*/  IADD3.X R132, R132, UR27, RZ, P2, !PT ;  /* 0x0000001b84847c10 */ /* 0x000fe400097fe4ff */
[----:B------:R-:W-:-:S03]  /*22d50*/  IADD3 R133, P2, R133, UR25, RZ ;  /* 0x0000001985857c10 */ /* 0x000fc6000ff5e0ff */
[----:B------:R-:W-:Y:S01]  /*22d60*/  STL [R1+0x6ac], R132 ;  /* 0x0006ac8401007387 */ /* 0x000fe20000100800 */
[----:B--2---:R-:W-:-:S03]  /*22d70*/  IADD3.X R134, R134, UR27, RZ, P1, !PT ;  /* 0x0000001b86867c10 */ /* 0x004fc60008ffe4ff */
[----:B------:R-:W-:Y:S01]  /*22d80*/  STL [R1+0x680], R133 ;  /* 0x0006808501007387 */ /* 0x000fe20000100800 */
[----:B---3--:R-:W-:-:S03]  /*22d90*/  IADD3 R135, P1, R135, UR25, RZ ;  /* 0x0000001987877c10 */ /* 0x008fc6000ff3e0ff */
[----:B------:R-:W-:Y:S01]  /*22da0*/  STL [R1+0x6a4], R134 ;  /* 0x0006a48601007387 */ /* 0x000fe20000100800 */
[----:B----4-:R-:W-:-:S03]  /*22db0*/  IADD3.X R136, R136, UR27, RZ, P6, !PT ;  /* 0x0000001b88887c10 */ /* 0x010fc6000b7fe4ff */
[----:B------:R-:W-:Y:S01]  /*22dc0*/  STL [R1+0x678], R135 ;  /* 0x0006788701007387 */ /* 0x000fe20000100800 */
[----:B------:R-:W-:-:S03]  /*22dd0*/  IADD3 R137, P6, R137, UR25, RZ ;  /* 0x0000001989897c10 */ /* 0x000fc6000ffde0ff */
[----:B------:R-:W-:Y:S01]  /*22de0*/  STL [R1+0x69c], R136 ;  /* 0x00069c8801007387 */ /* 0x000fe20000100800 */
[----:B------:R-:W-:-:S03]  /*22df0*/  IADD3.X R138, R138, UR27, RZ, P5, !PT ;  /* 0x0000001b8a8a7c10 */ /* 0x000fc6000affe4ff */
[----:B------:R-:W-:Y:S01]  /*22e00*/  STL [R1+0x670], R137 ;  /* 0x0006708901007387 */ /* 0x000fe20000100800 */
[----:B------:R-:W-:-:S03]  /*22e10*/  IADD3 R139, P5, R139, UR25, RZ ;  /* 0x000000198b8b7c10 */ /* 0x000fc6000ffbe0ff */
[----:B------:R-:W-:Y:S01]  /*22e20*/  STL [R1+0x694], R138 ;  /* 0x0006948a01007387 */ /* 0x000fe20000100800 */
[----:B------:R-:W-:-:S03]  /*22e30*/  IADD3.X R140, R140, UR27, RZ, P4, !PT ;  /* 0x0000001b8c8c7c10 */ /* 0x000fc6000a7fe4ff */
[----:B------:R-:W-:Y:S04]  /*22e40*/  STL [R1+0x668], R139 ;  /* 0x0006688b01007387 */ /* 0x000fe80000100800 */
[----:B------:R-:W-:Y:S04]  /*22e50*/  STL [R1+0x68c], R140 ;  /* 0x00068c8c01007387 */ /* 0x000fe80000100800 */
[----:B0-----:R-:W2:Y:S01]  /*22e60*/  LDL.LU R22, [R1+0x660] ;  /* 0x0006600001167983 */ /* 0x001ea20000300800 */
[----:B-1----:R-:W-:-:S03]  /*22e70*/  IMAD.MOV.U32 R161, RZ, RZ, R25 ;  /* 0x000000ffffa17224 */ /* 0x002fc600078e0019 */
[----:B------:R0:W-:Y:S04]  /*22e80*/  STS.U8 [R200+UR24+0x6b00], R154 ;  /* 0x006b009ac8007988 */ /* 0x0001e80008000018 */
[----:B------:R1:W-:Y:S04]  /*22e90*/  STS.U8 [R200+UR24+0x6100], R167 ;  /* 0x006100a7c8007988 */ /* 0x0003e80008000018 */
[----:B------:R3:W-:Y:S01]  /*22ea0*/  STS.U8 [R200+UR24+0x6500], R163 ;  /* 0x006500a3c8007988 */ /* 0x0007e20008000018 */
[----:B0-----:R-:W-:-:S03]  /*22eb0*/  IMAD.MOV.U32 R154, RZ, RZ, R24 ;  /* 0x000000ffff9a7224 */ /* 0x001fc600078e0018 */
[----:B------:R0:W-:Y:S01]  /*22ec0*/  STS.U8 [R200+UR24+0x5700], R177 ;  /* 0x005700b1c8007988 */ /* 0x0001e20008000018 */
[----:B-1----:R-:W-:-:S03]  /*22ed0*/  IMAD.MOV.U32 R167, RZ, RZ, R27 ;  /* 0x000000ffffa77224 */ /* 0x002fc600078e001b */
[----:B------:R1:W-:Y:S01]  /*22ee0*/  STS.U8 [R200+UR24+0x5b00], R173 ;  /* 0x005b00adc8007988 */ /* 0x0003e20008000018 */
[----:B---3--:R-:W-:-:S03]  /*22ef0*/  IMAD.MOV.U32 R163, RZ, RZ, R26 ;  /* 0x000000ffffa37224 */ /* 0x008fc600078e001a */
[----:B------:R-:W3:Y:S01]  /*22f00*/  LDL.LU.64 R24, [R1] ;  /* 0x0000000001187983 */ /* 0x000ee20000300a00 */
[----:B0-----:R-:W-:-:S03]  /*22f10*/  IMAD.MOV.U32 R177, RZ, RZ, R29 ;  /* 0x000000ffffb17224 */ /* 0x001fc600078e001d */
[----:B------:R0:W-:Y:S01]  /*22f20*/  STS.U8 [R200+UR24+0x5100], R183 ;  /* 0x005100b7c8007988 */ /* 0x0001e20008000018 */
[----:B-1----:R-:W-:-:S03]  /*22f30*/  IMAD.MOV.U32 R173, RZ, RZ, R28 ;  /* 0x000000ffffad7224 */ /* 0x002fc600078e001c */
[----:B------:R1:W-:Y:S01]  /*22f40*/  STS.U8 [R200+UR24+0x5500], R179 ;  /* 0x005500b3c8007988 */ /* 0x0003e20008000018 */
[----:B------:R-:W-:-:S03]  /*22f50*/  ISETP.NE.U32.AND P0, PT, R32, UR4, PT ;  /* 0x0000000420007c0c */ /* 0x000fc6000bf05070 */
[----:B------:R-:W3:Y:S01]  /*22f60*/  LDL.LU.64 R26, [R1+0x8] ;  /* 0x00000800011a7983 */ /* 0x000ee20000300a00 */
[----:B0-----:R-:W-:-:S03]  /*22f70*/  IMAD.MOV.U32 R183, RZ, RZ, R31 ;  /* 0x000000ffffb77224 */ /* 0x001fc600078e001f */
[----:B------:R-:W3:Y:S01]  /*22f80*/  LDL.LU.64 R28, [R1+0x10] ;  /* 0x00001000011c7983 */ /* 0x000ee20000300a00 */
[----:B-1----:R-:W-:-:S03]  /*22f90*/  IMAD.MOV.U32 R179, RZ, RZ, R30 ;  /* 0x000000ffffb37224 */ /* 0x002fc600078e001e */
[----:B------:R-:W3:Y:S04]  /*22fa0*/  LDL.LU.64 R30, [R1+0x18] ;  /* 0x00001800011e7983 */ /* 0x000ee80000300a00 */
        /* <DEDUP_REMOVED lines=46> */
[----:B------:R-:W3:Y:S01]  /*23290*/  LDL.LU.64 R124, [R1+0x190] ;  /* 0x00019000017c7983 */ /* 0x000ee20000300a00 */
[----:B------:R-:W-:-:S03]  /*232a0*/  IMAD.MOV.U32 R145, RZ, RZ, R199 ;  /* 0x000000ffff917224 */ /* 0x000fc600078e00c7 */
[----:B------:R-:W3:Y:S04]  /*232b0*/  LDL.LU.64 R126, [R1+0x198] ;  /* 0x00019800017e7983 */ /* 0x000ee80000300a00 */
[----:B------:R-:W3:Y:S04]  /*232c0*/  LDL.LU.64 R128, [R1+0x1a0] ;  /* 0x0001a00001807983 */ /* 0x000ee80000300a00 */
[----:B------:R-:W3:Y:S04]  /*232d0*/  LDL.LU.64 R130, [R1+0x1a8] ;  /* 0x0001a80001827983 */ /* 0x000ee80000300a00 */
[----:B------:R-:W3:Y:S01]  /*232e0*/  LDL.LU.64 R132, [R1+0x1b0] ;  /* 0x0001b00001847983 */ /* 0x000ee20000300a00 */
[----:B------:R-:W-:-:S03]  /*232f0*/  IMAD.MOV.U32 R2, RZ, RZ, R142 ;  /* 0x000000ffff027224 */ /* 0x000fc600078e008e */
[----:B------:R-:W3:Y:S04]  /*23300*/  LDL.LU.64 R134, [R1+0x1b8] ;  /* 0x0001b80001867983 */ /* 0x000ee80000300a00 */
[----:B------:R0:W-:Y:S04]  /*23310*/  STS.U8 [R200+UR24+0x4f00], R185 ;  /* 0x004f00b9c8007988 */ /* 0x0001e80008000018 */
[----:B------:R-:W3:Y:S04]  /*23320*/  LDL.LU.64 R136, [R1+0x1c0] ;  /* 0x0001c00001887983 */ /* 0x000ee80000300a00 */
[----:B------:R1:W-:Y:S01]  /*23330*/  STS.U8 [R200+UR24+0x5300], R181 ;  /* 0x005300b5c8007988 */ /* 0x0003e20008000018 */
[----:B0-----:R-:W-:-:S03]  /*23340*/  IMAD.MOV.U32 R185, RZ, RZ, R141 ;  /* 0x000000ffffb97224 */ /* 0x001fc600078e008d */
[----:B------:R-:W3:Y:S04]  /*23350*/  LDL.LU.64 R138, [R1+0x1c8] ;  /* 0x0001c800018a7983 */ /* 0x000ee80000300a00 */
[----:B------:R0:W-:Y:S01]  /*23360*/  STS.U8 [R200+UR24+0x5900], R175 ;  /* 0x005900afc8007988 */ /* 0x0001e20008000018 */
[----:B-1----:R-:W-:-:S03]  /*23370*/  IMAD.MOV.U32 R181, RZ, RZ, R143 ;  /* 0x000000ffffb57224 */ /* 0x002fc600078e008f */
[----:B------:R1:W-:Y:S04]  /*23380*/  STS.U8 [R200+UR24+0x5d00], R171 ;  /* 0x005d00abc8007988 */ /* 0x0003e80008000018 */
[----:B------:R-:W3:Y:S01]  /*23390*/  LDL.LU.64 R140, [R1+0x1d0] ;  /* 0x0001d000018c7983 */ /* 0x000ee20000300a00 */
[----:B0-----:R-:W-:-:S03]  /*233a0*/  IMAD.MOV.U32 R175, RZ, RZ, R144 ;  /* 0x000000ffffaf7224 */ /* 0x001fc600078e0090 */
[----:B------:R0:W-:Y:S01]  /*233b0*/  STS.U8 [R200+UR24+0x5f00], R169 ;  /* 0x005f00a9c8007988 */ /* 0x0001e20008000018 */
[----:B-1----:R-:W-:-:S03]  /*233c0*/  IMAD.MOV.U32 R171, RZ, RZ, R145 ;  /* 0x000000ffffab7224 */ /* 0x002fc600078e0091 */
[----:B------:R1:W-:Y:S01]  /*233d0*/  STS.U8 [R200+UR24+0x6300], R165 ;  /* 0x006300a5c8007988 */ /* 0x0003e20008000018 */
[----:B------:R-:W-:-:S03]  /*233e0*/  IMAD.MOV.U32 R3, RZ, RZ, R151 ;  /* 0x000000ffff037224 */ /* 0x000fc600078e0097 */
[----:B------:R-:W3:Y:S01]  /*233f0*/  LDL.LU.64 R142, [R1+0x1d8] ;  /* 0x0001d800018e7983 */ /* 0x000ee20000300a00 */
[----:B0-----:R-:W-:-:S03]  /*23400*/  IMAD.MOV.U32 R169, RZ, RZ, R146 ;  /* 0x000000ffffa97224 */ /* 0x001fc600078e0092 */
[----:B------:R0:W-:Y:S01]  /*23410*/  STS.U8 [R200+UR24+0x6900], R159 ;  /* 0x0069009fc8007988 */ /* 0x0001e20008000018 */
[----:B-1----:R-:W-:Y:S01]  /*23420*/  IMAD.MOV.U32 R165, RZ, RZ, R147 ;  /* 0x000000ffffa57224 */ /* 0x002fe200078e0093 */
[----:B--2---:R-:W-:Y:S02]  /*23430*/  IADD3 R22, P4, R22, UR25, RZ ;  /* 0x0000001916167c10 */ /* 0x004fe4000ff9e0ff */
[----:B------:R1:W-:Y:S04]  /*23440*/  STS.U8 [R200+UR24+0x6d00], R153 ;  /* 0x006d0099c8007988 */ /* 0x0003e80008000018 */
[----:B------:R-:W3:Y:S01]  /*23450*/  LDL.LU.64 R144, [R1+0x1e0] ;  /* 0x0001e00001907983 */ /* 0x000ee20000300a00 */
[----:B0-----:R-:W-:-:S03]  /*23460*/  IMAD.MOV.U32 R159, RZ, RZ, R148 ;  /* 0x000000ffff9f7224 */ /* 0x001fc600078e0094 */
[----:B------:R0:W-:Y:S01]  /*23470*/  STS.U8 [R200+UR24+0x6f00], R152 ;  /* 0x006f0098c8007988 */ /* 0x0001e20008000018 */
[----:B-1----:R-:W-:-:S03]  /*23480*/  IMAD.MOV.U32 R153, RZ, RZ, R149 ;  /* 0x000000ffff997224 */ /* 0x002fc600078e0095 */
[----:B------:R-:W3:Y:S04]  /*23490*/  LDL.LU.64 R146, [R1+0x1e8] ;  /* 0x0001e80001927983 */ /* 0x000ee80000300a00 */
[----:B------:R-:W3:Y:S01]  /*234a0*/  LDL.LU.64 R148, [R1+0x1f0] ;  /* 0x0001f00001947983 */ /* 0x000ee20000300a00 */
[----:B0-----:R-:W-:-:S03]  /*234b0*/  IMAD.MOV.U32 R152, RZ, RZ, R150 ;  /* 0x000000ffff987224 */ /* 0x001fc600078e0096 */
[----:B------:R-:W3:Y:S04]  /*234c0*/  LDL.LU.64 R150, [R1+0x1f8] ;  /* 0x0001f80001967983 */ /* 0x000ee80000300a00 */
[----:B------:R0:W-:Y:S04]  /*234d0*/  STL [R1+0x660], R22 ;  /* 0x0006601601007387 */ /* 0x0001e80000100800 */
[----:B0-----:R-:W2:Y:S02]  /*234e0*/  LDL.LU R22, [R1+0x684] ;  /* 0x0006840001167983 */ /* 0x001ea40000300800 */
[----:B--2---:R-:W-:-:S05]  /*234f0*/  IADD3.X R22, R22, UR27, RZ, P3, !PT ;  /* 0x0000001b16167c10 */ /* 0x004fca0009ffe4ff */
[----:B------:R0:W-:Y:S04]  /*23500*/  STL [R1+0x684], R22 ;  /* 0x0006841601007387 */ /* 0x0001e80000100800 */
[----:B0-----:R-:W2:Y:S02]  /*23510*/  LDL.LU R22, [R1+0x658] ;  /* 0x0006580001167983 */ /* 0x001ea40000300800 */
[----:B--2---:R-:W-:-:S05]  /*23520*/  IADD3 R22, P3, R22, UR25, RZ ;  /* 0x0000001916167c10 */ /* 0x004fca000ff7e0ff */
        /* <DEDUP_REMOVED lines=535> */
[----:B0-----:R-:W2:Y:S01]  /*256a0*/  LDL.LU R22, [R1+0x8e0] ;  /* 0x0008e00001167983 */ /* 0x001ea20000300800 */
[----:B------:R-:W0:Y:S03]  /*256b0*/  S2R R199, SR_TID.X ;  /* 0x0000000000c77919 */ /* 0x000e260000002100 */
[----:B------:R-:W-:Y:S04]  /*256c0*/  STS.U8 [R200+UR24+0x7300], R21 ;  /* 0x00730015c8007988 */ /* 0x000fe80008000018 */
[----:B------:R-:W-:Y:S04]  /*256d0*/  STS.U8 [R200+UR24+0x7500], R20 ;  /* 0x00750014c8007988 */ /* 0x000fe80008000018 */
[----:B------:R-:W-:Y:S04]  /*256e0*/  STS.U8 [R200+UR24+0x7700], R19 ;  /* 0x00770013c8007988 */ /* 0x000fe80008000018 */
[----:B------:R-:W-:Y:S04]  /*256f0*/  STS.U8 [R200+UR24+0x7900], R18 ;  /* 0x00790012c8007988 */ /* 0x000fe80008000018 */
[----:B------:R-:W-:Y:S04]  /*25700*/  STS.U8 [R200+UR24+0x7b00], R17 ;  /* 0x007b0011c8007988 */ /* 0x000fe80008000018 */
[----:B------:R-:W-:Y:S01]  /*25710*/  STS.U8 [R200+UR24+0x7d00], R16 ;  /* 0x007d0010c8007988 */ /* 0x000fe20008000018 */
[----:B0-----:R-:W-:-:S04]  /*25720*/  LOP3.LUT R199, R199, 0x7f, RZ, 0xc0, !PT ;  /* 0x0000007fc7c77812 */ /* 0x001fc800078ec0ff */
[----:B------:R-:W-:Y:S01]  /*25730*/  LOP3.LUT R199, R199, 0x30, RZ, 0x3c, !PT ;  /* 0x00000030c7c77812 */ /* 0x000fe200078e3cff */
        /* <DEDUP_REMOVED lines=12> */
[----:B--2---:R-:W-:-:S05]  /*25800*/  IADD3.X R22, R22, UR30, RZ, P3, !PT ;  /* 0x0000001e16167c10 */ /* 0x004fca0009ffe4ff */
[----:B------:R0:W-:Y:S04]  /*25810*/  STL [R1+0x8e0], R22 ;  /* 0x0008e01601007387 */ /* 0x0001e80000100800 */
[----:B0-----:R-:W2:Y:S04]  /*25820*/  LDL.LU R22, [R1+0x8b4] ;  /* 0x0008b40001167983 */ /* 0x001ea80000300800 */
        /* <DEDUP_REMOVED lines=53> */
[----:B------:R0:W-:Y:S06]  /*25b80*/  MEMBAR.ALL.CTA ;  /* 0x0000000000007992 */ /* 0x0001ec0000008000 */
[----:B0-----:R-:W0:Y:S02]  /*25b90*/  FENCE.VIEW.ASYNC.S ;  /* 0x00000000000073c6 */ /* 0x001e240000000000 */
[----:B0-----:R-:W-:Y:S06]  /*25ba0*/  BAR.SYNC.DEFER_BLOCKING 0x0 ;  /* 0x0000000000007b1d */ /* 0x001fec0000010000 */
[----:B------:R-:W-:Y:S01]  /*25bb0*/  UMOV UR23, 0x80000020 ;  /* 0x8000002000177882 */ /* 0x000fe20000000000 */
[----:B---3--:R-:W-:-:S06]  /*25bc0*/  WARPGROUP.ARRIVE ;  /* 0x00000000000079c5 */ /* 0x008fcc0000000000 */
[----:B------:R-:W-:Y:S01]  /*25bd0*/  QGMMA.64x256x32.F32.E5M2.E5M2 R24, gdesc[UR20], R24, gsb0 ;  /* 0x03e00000141879f3 */ /* 0x000fe20008003818 */
[----:B--2---:R-:W-:-:S05]  /*25be0*/  IADD3 R22, P3, R22, UR26, RZ ;  /* 0x0000001a16167c10 */ /* 0x004fca000ff7e0ff */
[----:B------:R0:W-:Y:S04]  /*25bf0*/  STL [R1+0x8b4], R22 ;  /* 0x0008b41601007387 */ /* 0x0001e80000100800 */
[----:B0-----:R-:W2:Y:S01]  /*25c00*/  LDL.LU R22, [R1+0x8d8] ;  /* 0x0008d80001167983 */ /* 0x001ea20000300800 */
[----:B------:R-:W-:Y:S02]  /*25c10*/  WARPGROUP.DEPBAR.LE gsb0, 0x0 ;  /* 0x00008000000079c5 */ /* 0x000fe40000010000 */
[----:B------:R-:W-:-:S15]  /*25c20*/  WARPGROUP.ARRIVE ;  /* 0x00000000000079c5 */ /* 0x000fde0000000000 */
[----:B------:R-:W-:Y:S01]  /*25c30*/  QGMMA.64x256x32.F32.E5M2.E5M2 R24, gdesc[UR8], R24, gsb0 ;  /* 0x03e00000081879f3 */ /* 0x000fe20008003818 */
[----:B--2---:R-:W-:-:S05]  /*25c40*/  IADD3.X R22, R22, UR30, RZ, P2, !PT ;  /* 0x0000001e16167c10 */ /* 0x004fca00097fe4ff */
[----:B------:R-:W-:Y:S01]  /*25c50*/  STL [R1+0x8d8], R22 ;  /* 0x0008d81601007387 */ /* 0x000fe20000100800 */
[----:B------:R-:W-:-:S03]  /*25c60*/  WARPGROUP.DEPBAR.LE gsb0, 0x0 ;  /* 0x00008000000079c5 */ /* 0x000fc60000010000 */
[----:B------:R-:W-:Y:S04]  /*25c70*/  STL.64 [R1], R24 ;  /* 0x0000001801007387 */ /* 0x000fe80000100a00 */
        /* <DEDUP_REMOVED lines=62> */
[----:B------:R0:W-:Y:S04]  /*26060*/  STL.64 [R1+0x1f8], R150 ;  /* 0x0001f89601007387 */ /* 0x0001e80000100a00 */
[----:B0-----:R-:W2:Y:S04]  /*26070*/  LDL.LU.64 R150, [R1+0x1210] ;  /* 0x0012100001967983 */ /* 0x001ea80000300a00 */
[----:B------:R-:W3:Y:S04]  /*26080*/  LDL.LU.64 R148, [R1+0x1208] ;  /* 0x0012080001947983 */ /* 0x000ee80000300a00 */
[----:B------:R-:W4:Y:S04]  /*26090*/  LDL.LU.64 R146, [R1+0x1200] ;  /* 0x0012000001927983 */ /* 0x000f280000300a00 */
[----:B------:R-:W2:Y:S04]  /*260a0*/  LDL.LU.64 R144, [R1+0x11f8] ;  /* 0x0011f80001907983 */ /* 0x000ea80000300a00 */
[----:B------:R-:W3:Y:S04]  /*260b0*/  LDL.LU.64 R142, [R1+0x11f0] ;  /* 0x0011f000018e7983 */ /* 0x000ee80000300a00 */
[----:B------:R-:W4:Y:S04]  /*260c0*/  LDL.LU.64 R140, [R1+0x11e8] ;  /* 0x0011e800018c7983 */ /* 0x000f280000300a00 */
[----:B------:R-:W2:Y:S04]  /*260d0*/  LDL.LU.64 R138, [R1+0x11e0] ;  /* 0x0011e000018a7983 */ /* 0x000ea80000300a00 */
[----:B------:R-:W3:Y:S04]  /*260e0*/  LDL.LU.64 R136, [R1+0x11d8] ;  /* 0x0011d80001887983 */ /* 0x000ee80000300a00 */
[----:B------:R-:W4:Y:S04]  /*260f0*/  LDL.LU.64 R134, [R1+0x11d0] ;  /* 0x0011d00001867983 */ /* 0x000f280000300a00 */
[----:B------:R-:W2:Y:S04]  /*26100*/  LDL.LU.64 R132, [R1+0x11c8] ;  /* 0x0011c80001847983 */ /* 0x000ea80000300a00 */
        /* <DEDUP_REMOVED lines=54> */
[----:B----4-:R-:W-:-:S02]  /*26470*/  IADD3.X R134, R134, UR30, RZ, P3, !PT ;  /* 0x0000001e86867c10 */ /* 0x010fc40009ffe4ff */
[----:B--2---:R-:W-:Y:S02]  /*26480*/  IADD3.X R132, R132, UR30, RZ, P4, !PT ;  /* 0x0000001e84847c10 */ /* 0x004fe4000a7fe4ff */
[----:B---3--:R-:W-:Y:S02]  /*26490*/  IADD3.X R130, R130, UR30, RZ, P5, !PT ;  /* 0x0000001e82827c10 */ /* 0x008fe4000affe4ff */
[----:B------:R-:W-:Y:S02]  /*264a0*/  IADD3.X R128, R128, UR30, RZ, P6, !PT ;  /* 0x0000001e80807c10 */ /* 0x000fe4000b7fe4ff */
[----:B------:R-:W-:Y:S02]  /*264b0*/  IADD3.X R126, R126, UR30, RZ, P1, !PT ;  /* 0x0000001e7e7e7c10 */ /* 0x000fe40008ffe4ff */
[----:B------:R-:W-:Y:S02]  /*264c0*/  IADD3 R125, P2, R125, UR26, RZ ;  /* 0x0000001a7d7d7c10 */ /* 0x000fe4000ff5e0ff */
[----:B------:R-:W-:-:S03]  /*264d0*/  IADD3 R127, P1, R127, UR26, RZ ;  /* 0x0000001a7f7f7c10 */ /* 0x000fc6000ff3e0ff */
[----:B------:R0:W-:Y:S01]  /*264e0*/  STL [R1+0x8ac], R125 ;  /* 0x0008ac7d01007387 */ /* 0x0001e20000100800 */
[----:B------:R-:W-:Y:S02]  /*264f0*/  IADD3 R129, P6, R129, UR26, RZ ;  /* 0x0000001a81817c10 */ /* 0x000fe4000ffde0ff */
[----:B------:R-:W-:Y:S01]  /*26500*/  IADD3 R131, P5, R131, UR26, RZ ;  /* 0x0000001a83837c10 */ /* 0x000fe2000ffbe0ff */
[----:B0-----:R-:W2:Y:S04]  /*26510*/  LDL.LU R125, [R1+0x1014] ;  /* 0x00101400017d7983 */ /* 0x001ea80000300800 */
[----:B------:R0:W-:Y:S01]  /*26520*/  STL [R1+0x8d0], R126 ;  /* 0x0008d07e01007387 */ /* 0x0001e20000100800 */
[----:B------:R-:W-:-:S03]  /*26530*/  IADD3 R133, P4, R133, UR26, RZ ;  /* 0x0000001a85857c10 */ /* 0x000fc6000ff9e0ff */
[----:B0-----:R-:W2:Y:S04]  /*26540*/  LDL.LU R126, [R1+0x1010] ;  /* 0x00101000017e7983 */ /* 0x001ea80000300800 */
[----:B------:R0:W-:Y:S04]  /*26550*/  STL [R1+0x8a4], R127 ;  /* 0x0008a47f01007387 */ /* 0x0001e80000100800 */
[----:B0-----:R-:W2:Y:S04]  /*26560*/  LDL.LU R127, [R1+0x100c] ;  /* 0x00100c00017f7983 */ /* 0x001ea80000300800 */
[----:B------:R0:W-:Y:S01]  /*26570*/  STL [R1+0x8c8], R128 ;  /* 0x0008c88001007387 */ /* 0x0001e20000100800 */
[----:B------:R-:W-:-:S03]  /*26580*/  IADD3 R135, P3, R135, UR26, RZ ;  /* 0x0000001a87877c10 */ /* 0x000fc6000ff7e0ff */
[----:B0-----:R-:W2:Y:S04]  /*26590*/  LDL.LU R128, [R1+0x1008] ;  /* 0x0010080001807983 */ /* 0x001ea80000300800 */
[----:B------:R0:W-:Y:S01]  /*265a0*/  STL [R1+0x89c], R129 ;  /* 0x00089c8101007387 */ /* 0x0001e20000100800 */
[----:B------:R-:W-:-:S03]  /*265b0*/  IADD3.X R136, R136, UR30, RZ, P2, !PT ;  /* 0x0000001e88887c10 */ /* 0x000fc600097fe4ff */
        /* <DEDUP_REMOVED lines=46> */
[----:B------:R0:W-:Y:S04]  /*268a0*/  STL [R1+0x85c], R145 ;  /* 0x00085c9101007387 */ /* 0x0001e80000100800 */
        /* <DEDUP_REMOVED lines=13> */
[----:B------:R-:W3:Y:S02]  /*26980*/  LDL.LU R22, [R1+0x868] ;  /* 0x0008680001167983 */ /* 0x000ee40000300800 */
[----:B---3--:R-:W-:-:S05]  /*26990*/  IADD3.X R22, R22, UR30, RZ, P6, !PT ;  /* 0x0000001e16167c10 */ /* 0x008fca000b7fe4ff */
[----:B------:R0:W-:Y:S04]  /*269a0*/  STL [R1+0x868], R22 ;  /* 0x0008681601007387 */ /* 0x0001e80000100800 */
[----:B0-----:R-:W3:Y:S02]  /*269b0*/  LDL.LU R22, [R1+0x83c] ;  /* 0x00083c0001167983 */ /* 0x001ee40000300800 */
[----:B---3--:R-:W-:-:S05]  /*269c0*/  IADD3 R22, P6, R22, UR26, RZ ;  /* 0x0000001a16167c10 */ /* 0x008fca000ffde0ff */
[----:B------:R0:W-:Y:S04]  /*269d0*/  STL [R1+0x83c], R22 ;  /* 0x00083c1601007387 */ /* 0x0001e80000100800 */
[----:B0-----:R-:W3:Y:S02]  /*269e0*/  LDL.LU R22, [R1+0x860] ;  /* 0x0008600001167983 */ /* 0x001ee40000300800 */
        /* <DEDUP_REMOVED lines=505> */
[----:B------:R0:W-:Y:S02]  /*28980*/  STL [R1+0x4a4], R22 ;  /* 0x0004a41601007387 */ /* 0x0001e40000100800 */
[----:B0-----:R-:W-:Y:S02]  /*28990*/  IMAD.MOV.U32 R22, RZ, RZ, R152 ;  /* 0x000000ffff167224 */ /* 0x001fe400078e0098 */
[----:B------:R-:W-:Y:S02]  /*289a0*/  IMAD.MOV.U32 R152, RZ, RZ, R153 ;  /* 0x000000ffff987224 */ /* 0x000fe400078e0099 */
        /* <DEDUP_REMOVED lines=9> */
[----:B------:R-:W-:Y:S02]  /*28a40*/  IMAD.MOV.U32 R173, RZ, RZ, R175 ;  /* 0x000000ffffad7224 */ /* 0x000fe400078e00af */
[----:B------:R-:W-:Y:S02]  /*28a50*/  IMAD.MOV.U32 R175, RZ, RZ, R177 ;  /* 0x000000ffffaf7224 */ /* 0x000fe400078e00b1 */
[----:B------:R-:W-:Y:S02]  /*28a60*/  IMAD.MOV.U32 R177, RZ, RZ, R179 ;  /* 0x000000ffffb17224 */ /* 0x000fe400078e00b3 */
[----:B------:R-:W-:Y:S01]  /*28a70*/  IMAD.MOV.U32 R179, RZ, RZ, R181 ;  /* 0x000000ffffb37224 */ /* 0x000fe200078e00b5 */
[----:B------:R-:W-:Y:S01]  /*28a80*/  IADD3 R22, P5, R22, UR26, RZ ;  /* 0x0000001a16167c10 */ /* 0x000fe2000ffbe0ff */
[----:B------:R-:W-:Y:S02]  /*28a90*/  IMAD.MOV.U32 R181, RZ, RZ, R183 ;  /* 0x000000ffffb57224 */ /* 0x000fe400078e00b7 */
[----:B------:R-:W-:-:S02]  /*28aa0*/  IMAD.MOV.U32 R183, RZ, RZ, R185 ;  /* 0x000000ffffb77224 */ /* 0x000fc400078e00b9 */
[----:B------:R-:W-:Y:S02]  /*28ab0*/  IMAD.MOV.U32 R185, RZ, RZ, R2 ;  /* 0x000000ffffb97224 */ /* 0x000fe400078e0002 */
[----:B------:R-:W3:Y:S04]  /*28ac0*/  LDL.LU R2, [R1+0x24c] ;  /* 0x00024c0001027983 */ /* 0x000ee80000300800 */
[----:B------:R0:W-:Y:S04]  /*28ad0*/  STL [R1+0x478], R22 ;  /* 0x0004781601007387 */ /* 0x0001e80000100800 */
[----:B0-----:R-:W4:Y:S02]  /*28ae0*/  LDL.LU R22, [R1+0x49c] ;  /* 0x00049c0001167983 */ /* 0x001f240000300800 */
[----:B----4-:R-:W-:-:S05]  /*28af0*/  IADD3.X R22, R22, UR30, RZ, P4, !PT ;  /* 0x0000001e16167c10 */ /* 0x010fca000a7fe4ff */
[----:B------:R0:W-:Y:S04]  /*28b00*/  STL [R1+0x49c], R22 ;  /* 0x00049c1601007387 */ /* 0x0001e80000100800 */
[----:B0-----:R-:W4:Y:S02]  /*28b10*/  LDL.LU R22, [R1+0x470] ;  /* 0x0004700001167983 */ /* 0x001f240000300800 */
[----:B----4-:R-:W-:-:S05]  /*28b20*/  IADD3 R22, P4, R22, UR26, RZ ;  /* 0x0000001a16167c10 */ /* 0x010fca000ff9e0ff */
        /* <DEDUP_REMOVED lines=242> */
[----:B----4-:R-:W-:Y:S02]  /*29a50*/  IADD3.X R22, R22, UR30, RZ, P5, !PT ;  /* 0x0000001e16167c10 */ /* 0x010fe4000affe4ff */
[----:B------:R-:W-:-:S03]  /*29a60*/  IADD3 R248, P5, R248, UR26, RZ ;  /* 0x0000001af8f87c10 */ /* 0x000fc6000ffbe0ff */
[----:B------:R-:W-:Y:S04]  /*29a70*/  STL [R1+0x350], R22 ;  /* 0x0003501601007387 */ /* 0x000fe80000100800 */
[----:B------:R0:W-:Y:S04]  /*29a80*/  STL [R1+0x324], R248 ;  /* 0x000324f801007387 */ /* 0x0001e80000100800 */
[----:B0-----:R-:W4:Y:S04]  /*29a90*/  LDL.LU R248, [R1+0xfa8] ;  /* 0x000fa80001f87983 */ /* 0x001f280000300800 */
[----:B------:R-:W2:Y:S02]  /*29aa0*/  LDL.LU R22, [R1+0x348] ;  /* 0x0003480001167983 */ /* 0x000ea40000300800 */
        /* <DEDUP_REMOVED lines=18> */
[----:B--2---:R-:W-:Y:S02]  /*29bd0*/  IADD3.X R22, R22, UR30, RZ, P1, !PT ;  /* 0x0000001e16167c10 */ /* 0x004fe40008ffe4ff */
[----:B------:R-:W-:-:S03]  /*29be0*/  IADD3 R234, P1, R234, UR26, RZ ;  /* 0x0000001aeaea7c10 */ /* 0x000fc6000ff3e0ff */
[----:B------:R-:W-:Y:S04]  /*29bf0*/  STL [R1+0x330], R22 ;  /* 0x0003301601007387 */ /* 0x000fe80000100800 */
[----:B------:R0:W-:Y:S04]  /*29c00*/  STL [R1+0x304], R234 ;  /* 0x000304ea01007387 */ /* 0x0001e80000100800 */
[----:B0-----:R-:W2:Y:S04]  /*29c10*/  LDL.LU R234, [R1+0xfa4] ;  /* 0x000fa40001ea7983 */ /* 0x001ea80000300800 */
[----:B------:R-:W3:Y:S02]  /*29c20*/  LDL.LU R22, [R1+0x328] ;  /* 0x0003280001167983 */ /* 0x000ee40000300800 */
[----:B---3--:R-:W-:-:S05]  /*29c30*/  IADD3.X R22, R22, UR30, RZ, P6, !PT ;  /* 0x0000001e16167c10 */ /* 0x008fca000b7fe4ff */
[----:B------:R0:W-:Y:S04]  /*29c40*/  STL [R1+0x328], R22 ;  /* 0x0003281601007387 */ /* 0x0001e80000100800 */
[----:B0-----:R-:W3:Y:S01]  /*29c50*/  LDL.LU R22, [R1+0x2fc] ;  /* 0x0002fc0001167983 */ /* 0x001ee20000300800 */
[----:B------:R-:W-:Y:S02]  /*29c60*/  IADD3.X R155, R155, UR30, RZ, P5, !PT ;  /* 0x0000001e9b9b7c10 */ /* 0x000fe4000affe4ff */
[----:B---3--:R-:W-:-:S05]  /*29c70*/  IADD3 R22, P6, R22, UR26, RZ ;  /* 0x0000001a16167c10 */ /* 0x008fca000ffde0ff */
[----:B------:R-:W-:Y:S04]  /*29c80*/  STL [R1+0x2fc], R22 ;  /* 0x0002fc1601007387 */ /* 0x000fe80000100800 */
[----:B------:R0:W-:Y:S04]  /*29c90*/  STL [R1+0x320], R155 ;  /* 0x0003209b01007387 */ /* 0x0001e80000100800 */
[----:B0-----:R-:W3:Y:S04]  /*29ca0*/  LDL.LU R155, [R1+0xfa0] ;  /* 0x000fa000019b7983 */ /* 0x001ee80000300800 */
[----:B------:R-:W4:Y:S02]  /*29cb0*/  LDL.LU R22, [R1+0x2f4] ;  /* 0x0002f40001167983 */ /* 0x000f240000300800 */
        /* <DEDUP_REMOVED lines=17> */
[----:B0-----:R-:W2:Y:S01]  /*29dd0*/  LDL.LU R22, [R1+0x2dc] ;  /* 0x0002dc0001167983 */ /* 0x001ea20000300800 */
[----:B------:R-:W-:Y:S02]  /*29de0*/  IADD3.X R0, R0, UR30, RZ, P1, !PT ;  /* 0x0000001e00007c10 */ /* 0x000fe40008ffe4ff */
[----:B--2---:R-:W-:-:S05]  /*29df0*/  IADD3 R22, P2, R22, UR26, RZ ;  /* 0x0000001a16167c10 */ /* 0x004fca000ff5e0ff */
[----:B------:R-:W-:Y:S04]  /*29e00*/  STL [R1+0x2dc], R22 ;  /* 0x0002dc1601007387 */ /* 0x000fe80000100800 */
[----:B------:R0:W-:Y:S04]  /*29e10*/  STL [R1+0x300], R0 ;  /* 0x0003000001007387 */ /* 0x0001e80000100800 */
[----:B0-----:R-:W2:Y:S04]  /*29e20*/  LDL.LU R0, [R1+0xf98] ;  /* 0x000f980001007983 */ /* 0x001ea80000300800 */
[----:B------:R-:W3:Y:S02]  /*29e30*/  LDL.LU R22, [R1+0x2d4] ;  /* 0x0002d40001167983 */ /* 0x000ee40000300800 */
        /* <DEDUP_REMOVED lines=8> */
[----:B0-----:R-:W3:Y:S01]  /*29ec0*/  LDL.LU R22, [R1+0x2f0] ;  /* 0x0002f00001167983 */ /* 0x001ee20000300800 */
[----:B--2---:R-:W-:Y:S02]  /*29ed0*/  IADD3.X R0, R0, UR30, RZ, P4, !PT ;  /* 0x0000001e00007c10 */ /* 0x004fe4000a7fe4ff */
[----:B---3--:R-:W-:Y:S02]  /*29ee0*/  IADD3.X R22, R22, UR30, RZ, P5, !PT ;  /* 0x0000001e16167c10 */ /* 0x008fe4000affe4ff */
[----:B------:R-:W-:-:S03]  /*29ef0*/  IADD3 R232, P5, R232, UR26, RZ ;  /* 0x0000001ae8e87c10 */ /* 0x000fc6000ffbe0ff */
[----:B------:R-:W-:Y:S04]  /*29f00*/  STL [R1+0x2f0], R22 ;  /* 0x0002f01601007387 */ /* 0x000fe80000100800 */
[----:B------:R0:W-:Y:S04]  /*29f10*/  STL [R1+0x2c4], R232 ;  /* 0x0002c4e801007387 */ /* 0x0001e80000100800 */
[----:B0-----:R-:W2:Y:S04]  /*29f20*/  LDL.LU R232, [R1+0xf94] ;  /* 0x000f940001e87983 */ /* 0x001ea80000300800 */
[----:B------:R0:W-:Y:S04]  /*29f30*/  STL [R1+0x2e8], R0 ;  /* 0x0002e80001007387 */ /* 0x0001e80000100800 */
[----:B0-----:R-:W3:Y:S04]  /*29f40*/  LDL.LU R0, [R1+0xf90] ;  /* 0x000f900001007983 */ /* 0x001ee80000300800 */
[----:B------:R-:W4:Y:S01]  /*29f50*/  LDL.LU R22, [R1+0x2bc] ;  /* 0x0002bc0001167983 */ /* 0x000f220000300800 */
[----:B------:R-:W-:-:S02]  /*29f60*/  IADD3.X R156, R156, UR30, RZ, P3, !PT ;  /* 0x0000001e9c9c7c10 */ /* 0x000fc40009ffe4ff */
[----:B----4-:R-:W-:-:S05]  /*29f70*/  IADD3 R22, P4, R22, UR26, RZ ;  /* 0x0000001a16167c10 */ /* 0x010fca000ff9e0ff */
[----:B------:R-:W-:Y:S04]  /*29f80*/  STL [R1+0x2bc], R22 ;  /* 0x0002bc1601007387 */ /* 0x000fe80000100800 */
[----:B------:R0:W-:Y:S04]  /*29f90*/  STL [R1+0x2e0], R156 ;  /* 0x0002e09c01007387 */ /* 0x0001e80000100800 */
[----:B0-----:R-:W4:Y:S04]  /*29fa0*/  LDL.LU R156, [R1+0xf8c] ;  /* 0x000f8c00019c7983 */ /* 0x001f280000300800 */
[----:B------:R-:W2:Y:S02]  /*29fb0*/  LDL.LU R22, [R1+0x2b4] ;  /* 0x0002b40001167983 */ /* 0x000ea40000300800 */
[----:B--2---:R-:W-:-:S05]  /*29fc0*/  IADD3 R22, P3, R22, UR26, RZ ;  /* 0x0000001a16167c10 */ /* 0x004fca000ff7e0ff */
[----:B------:R0:W-:Y:S04]  /*29fd0*/  STL [R1+0x2b4], R22 ;  /* 0x0002b41601007387 */ /* 0x0001e80000100800 */
[----:B0-----:R-:W2:Y:S01]  /*29fe0*/  LDL.LU R22, [R1+0x2d8] ;  /* 0x0002d80001167983 */ /* 0x001ea20000300800 */
[----:B----4-:R-:W-:Y:S02]  /*29ff0*/  IADD3.X R156, R156, UR30, RZ, P1, !PT ;  /* 0x0000001e9c9c7c10 */ /* 0x010fe40008ffe4ff */
[----:B------:R-:W-:Y:S02]  /*2a000*/  IADD3 R157, P1, R157, UR26, RZ ;  /* 0x0000001a9d9d7c10 */ /* 0x000fe4000ff3e0ff */
[----:B------:R-:W-:Y:S01]  /*2a010*/  IADD3.X R23, R23, UR30, RZ, P6, !PT ;  /* 0x0000001e17177c10 */ /* 0x000fe2000b7fe4ff */
[----:B------:R-:W-:Y:S01]  /*2a020*/  WARPGROUP.ARRIVE ;  /* 0x00000000000079c5 */ /* 0x000fe20000000000 */
[----:B------:R-:W-:Y:S01]  /*2a030*/  UMOV UR12, UR20 ;  /* 0x00000014000c7c82 */ /* 0x000fe20008000000 */
[----:B------:R-:W-:-:S04]  /*2a040*/  UMOV UR13, UR21 ;  /* 0x00000015000d7c82 */ /* 0x000fc80008000000 */
[----:B------:R-:W-:Y:S01]  /*2a050*/  QGMMA.64x256x32.F32.E5M2.E5M2 R24, gdesc[UR12], R24, gsb0 ;  /* 0x03e000000c1879f3 */ /* 0x000fe20008003818 */
[----:B------:R-:W-:Y:S01]  /*2a060*/  UMOV UR16, UR8 ;  /* 0x0000000800107c82 */ /* 0x000fe20008000000 */
[----:B------:R-:W-:Y:S01]  /*2a070*/  UMOV UR17, UR9 ;  /* 0x0000000900117c82 */ /* 0x000fe20008000000 */
[----:B--2---:R-:W-:Y:S02]  /*2a080*/  IADD3.X R22, R22, UR30, RZ, P2, !PT ;  /* 0x0000001e16167c10 */ /* 0x004fe400097fe4ff */
[----:B------:R-:W-:-:S03]  /*2a090*/  IADD3 R155, P2, R155, UR26, RZ ;  /* 0x0000001a9b9b7c10 */ /* 0x000fc6000ff5e0ff */
[----:B------:R-:W-:Y:S04]  /*2a0a0*/  STL [R1+0x2d8], R22 ;  /* 0x0002d81601007387 */ /* 0x000fe80000100800 */
[----:B------:R0:W-:Y:S04]  /*2a0b0*/  STL [R1+0x2ac], R155 ;  /* 0x0002ac9b01007387 */ /* 0x0001e80000100800 */
[----:B0-----:R0:W5:Y:S04]  /*2a0c0*/  LDL.LU R155, [R1+0xf88] ;  /* 0x000f8800019b7983 */ /* 0x0011680000300800 */
[----:B------:R1:W-:Y:S04]  /*2a0d0*/  STL [R1+0x2d0], R156 ;  /* 0x0002d09c01007387 */ /* 0x0003e80000100800 */
[----:B-1----:R0:W5:Y:S04]  /*2a0e0*/  LDL.LU R156, [R1+0xf84] ;  /* 0x000f8400019c7983 */ /* 0x0021680000300800 */
[----:B------:R1:W-:Y:S04]  /*2a0f0*/  STL [R1+0x2a4], R157 ;  /* 0x0002a49d01007387 */ /* 0x0003e80000100800 */
[----:B-1----:R0:W5:Y:S04]  /*2a100*/  LDL.LU R157, [R1+0xf80] ;  /* 0x000f8000019d7983 */ /* 0x0021680000300800 */
[----:B------:R1:W-:Y:S04]  /*2a110*/  STL [R1+0x2c8], R23 ;  /* 0x0002c81701007387 */ /* 0x0003e80000100800 */
[----:B-1----:R0:W5:Y:S04]  /*2a120*/  LDL.LU R23, [R1+0xf7c] ;  /* 0x000f7c0001177983 */ /* 0x0021680000300800 */
[----:B------:R-:W2:Y:S01]  /*2a130*/  LDL.LU R22, [R1+0x29c] ;  /* 0x00029c0001167983 */ /* 0x000ea20000300800 */
[----:B------:R-:W-:-:S02]  /*2a140*/  WARPGROUP.DEPBAR.LE gsb0, 0x0 ;  /* 0x00008000000079c5 */ /* 0x000fc40000010000 */
[----:B------:R-:W-:-:S06]  /*2a150*/  WARPGROUP.ARRIVE ;  /* 0x00000000000079c5 */ /* 0x000fcc0000000000 */
[----:B------:R-:W-:Y:S01]  /*2a160*/  QGMMA.64x256x32.F32.E5M2.E5M2 R24, gdesc[UR16], R24, gsb0 ;  /* 0x03e00000101879f3 */ /* 0x000fe20008003818 */
[----:B------:R-:W-:Y:S02]  /*2a170*/  IADD3.X R201, R201, UR30, RZ, P5, !PT ;  /* 0x0000001ec9c97c10 */ /* 0x000fe4000affe4ff */
[----:B---3--:R-:W-:Y:S02]  /*2a180*/  IADD3 R0, P5, R0, UR26, RZ ;  /* 0x0000001a00007c10 */ /* 0x008fe4000ffbe0ff */
[----:B------:R-:W-:Y:S02]  /*2a190*/  IADD3.X R152, R152, UR30, RZ, P4, !PT ;  /* 0x0000001e98987c10 */ /* 0x000fe4000a7fe4ff */
[----:B------:R-:W-:Y:S02]  /*2a1a0*/  IADD3 R153, P4, R153, UR26, RZ ;  /* 0x0000001a99997c10 */ /* 0x000fe4000ff9e0ff */
[----:B------:R-:W-:Y:S02]  /*2a1b0*/  IADD3.X R154, R154, UR30, RZ, P3, !PT ;  /* 0x0000001e9a9a7c10 */ /* 0x000fe40009ffe4ff */
[----:B------:R-:W-:-:S02]  /*2a1c0*/  IADD3 R159, P3, R159, UR26, RZ ;  /* 0x0000001a9f9f7c10 */ /* 0x000fc4000ff7e0ff */
[----:B------:R-:W-:Y:S02]  /*2a1d0*/  IADD3.X R161, R161, UR30, RZ, P2, !PT ;  /* 0x0000001ea1a17c10 */ /* 0x000fe400097fe4ff */
[----:B------:R-:W-:Y:S02]  /*2a1e0*/  IADD3 R163, P2, R163, UR26, RZ ;  /* 0x0000001aa3a37c10 */ /* 0x000fe4000ff5e0ff */
        /* <DEDUP_REMOVED lines=27> */
[----:B------:R-:W-:-:S02]  /*2a3a0*/  IADD3.X R233, R233, UR30, RZ, P2, !PT ;  /* 0x0000001ee9e97c10 */ /* 0x000fc400097fe4ff */
[----:B------:R-:W-:Y:S02]  /*2a3b0*/  IADD3.X R232, R232, UR30, RZ, P1, !PT ;  /* 0x0000001ee8e87c10 */ /* 0x000fe40008ffe4ff */
[----:B------:R-:W-:Y:S02]  /*2a3c0*/  IADD3.X R228, R228, UR27, RZ, P4, !PT ;  /* 0x0000001be4e47c10 */ /* 0x000fe4000a7fe4ff */
[----:B------:R-:W-:Y:S02]  /*2a3d0*/  IADD3.X R229, R229, UR30, RZ, P5, !PT ;  /* 0x0000001ee5e57c10 */ /* 0x000fe4000affe4ff */
[----:B--2---:R-:W-:-:S05]  /*2a3e0*/  IADD3 R22, P6, R22, UR26, RZ ;  /* 0x0000001a16167c10 */ /* 0x004fca000ffde0ff */
[----:B------:R-:W-:Y:S04]  /*2a3f0*/  STL [R1+0x29c], R22 ;  /* 0x00029c1601007387 */ /* 0x000fe80000100800 */
[----:B------:R-:W-:Y:S04]  /*2a400*/  STL [R1+0x2c0], R201 ;  /* 0x0002c0c901007387 */ /* 0x000fe80000100800 */
[----:B------:R1:W-:Y:S01]  /*2a410*/  STL [R1+0x294], R0 ;  /* 0x0002940001007387 */ /* 0x0003e20000100800 */
[----:B------:R-:W-:Y:S02]  /*2a420*/  IADD3.X R169, R169, UR30, RZ, P6, !PT ;  /* 0x0000001ea9a97c10 */ /* 0x000fe4000b7fe4ff */
[----:B------:R-:W-:Y:S01]  /*2a430*/  IADD3 R171, P6, R171, UR26, RZ ;  /* 0x0000001aabab7c10 */ /* 0x000fe2000ffde0ff */
[----:B-1----:R0:W5:Y:S04]  /*2a440*/  LDL.LU R0, [R1+0xf78] ;  /* 0x000f780001007983 */ /* 0x0021680000300800 */
[----:B------:R0:W-:Y:S04]  /*2a450*/  STL [R1+0x2b8], R152 ;  /* 0x0002b89801007387 */ /* 0x0001e80000100800 */
        /* <DEDUP_REMOVED lines=14> */
[----:B------:R0:W-:Y:S01]  /*2a540*/  STL [R1+0x254], R183 ;  /* 0x000254b701007387 */ /* 0x0001e20000100800 */
[----:B------:R-:W-:-:S03]  /*2a550*/  IADD3.X R234, R234, UR30, RZ, P6, !PT ;  /* 0x0000001eeaea7c10 */ /* 0x000fc6000b7fe4ff */
[----:B------:R0:W-:Y:S01]  /*2a560*/  STL [R1+0x278], R185 ;  /* 0x000278b901007387 */ /* 0x0001e20000100800 */
[----:B------:R-:W-:-:S03]  /*2a570*/  IADD3 R238, P6, R238, UR26, RZ ;  /* 0x0000001aeeee7c10 */ /* 0x000fc6000ffde0ff */
        /* <DEDUP_REMOVED lines=10> */
[----:B------:R-:W1:Y:S03]  /*2a620*/  S2R R201, SR_TID.X ;  /* 0x0000000000c97919 */ /* 0x000e660000002100 */
        /* <DEDUP_REMOVED lines=14> */
[----:B------:R0:W-:Y:S04]  /*2a710*/  STL [R1+0x220], R235 ;  /* 0x000220eb01007387 */ /* 0x0001e80000100800 */
[----:B------:R0:W-:Y:S04]  /*2a720*/  STL [R1+0x218], R233 ;  /* 0x000218e901007387 */ /* 0x0001e80000100800 */
[----:B------:R0:W-:Y:S04]  /*2a730*/  STL [R1+0x210], R232 ;  /* 0x000210e801007387 */ /* 0x0001e80000100800 */
[----:B------:R0:W-:Y:S04]  /*2a740*/  STL [R1+0x6d8], R228 ;  /* 0x0006d8e401007387 */ /* 0x0001e80000100800 */
[----:B------:R0:W-:Y:S04]  /*2a750*/  STL [R1+0x208], R231 ;  /* 0x000208e701007387 */ /* 0x0001e80000100800 */
[----:B------:R0:W-:Y:S01]  /*2a760*/  STL [R1+0x200], R229 ;  /* 0x000200e501007387 */ /* 0x0001e20000100800 */
[----:B------:R-:W-:-:S02]  /*2a770*/  WARPGROUP.DEPBAR.LE gsb0, 0x0 ;  /* 0x00008000000079c5 */ /* 0x000fc40000010000 */
[----:B-1----:R-:W-:-:S04]  /*2a780*/  LOP3.LUT R201, R201, 0x7f, RZ, 0xc0, !PT ;  /* 0x0000007fc9c97812 */ /* 0x002fc800078ec0ff */
[----:B------:R-:W-:Y:S01]  /*2a790*/  LOP3.LUT R201, R201, 0x10, RZ, 0x3c, !PT ;  /* 0x00000010c9c97812 */ /* 0x000fe200078e3cff */
[----:B------:R-:W-:Y:S06]  /*2a7a0*/  @P0 BRA `(.L_x_2) ;  /* 0xfffffef000b40947 */ /* 0x000fec000383ffff */
.L_x_1:
[----:B------:R3:W-:Y:S01]  /*2a7b0*/  STL [R1+0xf80], R149 ;  /* 0x000f809501007387 */ /* 0x0007e20000100800 */
[----:B------:R-:W-:Y:S01]  /*2a7c0*/  F2FP.SATFINITE.E5M2.F32.PACK_AB_MERGE_C R102, R103, R102, RZ ;  /* 0x000000666766723e */ /* 0x000fe200048060ff */
[----:B------:R-:W-:Y:S01]  /*2a7d0*/  ULDC.64 UR6, c[0x0][0x228] ;  /* 0x00008a0000067ab9 */ /* 0x000fe20000000a00 */
[----:B------:R-:W-:Y:S01]  /*2a7e0*/  F2FP.SATFINITE.E5M2.F32.PACK_AB_MERGE_C R100, R101, R100, RZ ;  /* 0x000000646564723e */ /* 0x000fe200048060ff */
[----:B-1----:R-:W4:Y:S01]  /*2a7f0*/  LDL.LU R5, [R1+0xc] ;  /* 0x00000c0001057983 */ /* 0x002f220000300800 */
[----:B------:R-:W-:Y:S01]  /*2a800*/  F2FP.SATFINITE.E5M2.F32.PACK_AB_MERGE_C R26, R27, R26, RZ ;  /* 0x0000001a1b1a723e */ /* 0x000fe200048060ff */
[----:B------:R-:W-:Y:S01]  /*2a810*/  ULDC UR4, c[0x0][0x244] ;  /* 0x0000910000047ab9 */ /* 0x000fe20000000800 */
[----:B------:R-:W-:Y:S01]  /*2a820*/  F2FP.SATFINITE.E5M2.F32.PACK_AB_MERGE_C R24, R25, R24, RZ ;  /* 0x000000181918723e */ /* 0x000fe200048060ff */
[----:B------:R-:W-:Y:S01]  /*2a830*/  ULDC UR9, c[0x0][0x22c] ;  /* 0x00008b0000097ab9 */ /* 0x000fe20000000800 */
[----:B------:R-:W-:Y:S01]  /*2a840*/  F2FP.SATFINITE.E5M2.F32.PACK_AB_MERGE_C R34, R35, R34, RZ ;  /* 0x000000222322723e */ /* 0x000fe200048060ff */
[----:B---3--:R-:W4:Y:S01]  /*2a850*/  LDL.LU R149, [R1+0x8] ;  /* 0x0000080001957983 */ /* 0x008f220000300800 */
[----:B------:R-:W-:Y:S01]  /*2a860*/  F2FP.SATFINITE.E5M2.F32.PACK_AB_MERGE_C R64, R65, R64, RZ ;  /* 0x000000404140723e */ /* 0x000fe200048060ff */
[----:B------:R-:W-:Y:S01]  /*2a870*/  ULDC UR10, c[0x0][0x22c] ;  /* 0x00008b00000a7ab9 */ /* 0x000fe20000000800 */
[----:B------:R-:W-:Y:S01]  /*2a880*/  F2FP.SATFINITE.E5M2.F32.PACK_AB_MERGE_C R50, R51, R50, RZ ;  /* 0x000000323332723e */ /* 0x000fe200048060ff */
[----:B------:R1:W-:Y:S01]  /*2a890*/  STL [R1+0xf7c], R150 ;  /* 0x000f7c9601007387 */ /* 0x0003e20000100800 */
[----:B------:R-:W-:Y:S01]  /*2a8a0*/  F2FP.SATFINITE.E5M2.F32.PACK_AB_MERGE_C R58, R59, R58, RZ ;  /* 0x0000003a3b3a723e */ /* 0x000fe200048060ff */
[----:B------:R-:W-:Y:S01]  /*2a8b0*/  ULDC UR8, c[0x0][0x248] ;  /* 0x0000920000087ab9 */ /* 0x000fe20000000800 */
[----:B------:R-:W-:Y:S01]  /*2a8c0*/  F2FP.SATFINITE.E5M2.F32.PACK_AB_MERGE_C R60, R61, R60, RZ ;  /* 0x0000003c3d3c723e */ /* 0x000fe200048060ff */
[----:B------:R-:W-:Y:S01]  /*2a8d0*/  ULDC UR11, c[0x0][0x22c] ;  /* 0x00008b00000b7ab9 */ /* 0x000fe20000000800 */
[----:B------:R-:W-:Y:S01]  /*2a8e0*/  F2FP.SATFINITE.E5M2.F32.PACK_AB_MERGE_C R62, R63, R62, RZ ;  /* 0x0000003e3f3e723e */ /* 0x000fe200048060ff */
[----:B------:R-:W-:Y:S01]  /*2a8f0*/  ULDC UR12, c[0x0][0x22c] ;  /* 0x00008b00000c7ab9 */ /* 0x000fe20000000800 */
[----:B-1----:R-:W3:Y:S04]  /*2a900*/  LDL.LU R150, [R1+0x10] ;  /* 0x0000100001967983 */ /* 0x002ee80000300800 */
[----:B0-----:R-:W3:Y:S04]  /*2a910*/  LDL.LU R3, [R1+0x14] ;  /* 0x0000140001037983 */ /* 0x001ee80000300800 */
[----:B------:R0:W-:Y:S04]  /*2a920*/  STL [R1+0xf78], R151 ;  /* 0x000f789701007387 */ /* 0x0001e80000100800 */
[----:B0-----:R-:W3:Y:S04]  /*2a930*/  LDL.LU R151, [R1+0x18] ;  /* 0x0000180001977983 */ /* 0x001ee80000300800 */
[----:B--2---:R-:W2:Y:S04]  /*2a940*/  LDL.LU R2, [R1+0x1c] ;  /* 0x00001c0001027983 */ /* 0x004ea80000300800 */
[----:B-----5:R-:W2:Y:S04]  /*2a950*/  LDL.LU R23, [R1+0x20] ;  /* 0x0000200001177983 */ /* 0x020ea80000300800 */
[----:B------:R-:W2:Y:S04]  /*2a960*/  LDL.LU R4, [R1+0x24] ;  /* 0x0000240001047983 */ /* 0x000ea80000300800 */
        /* <DEDUP_REMOVED lines=118> */
[----:B----4-:R-:W-:-:S02]  /*2b0d0*/  F2FP.SATFINITE.E5M2.F32.PACK_AB_MERGE_C R5, R5, R149, RZ ;  /* 0x000000950505723e */ /* 0x010fc400048060ff */
[----:B---3--:R-:W-:Y:S01]  /*2b0e0*/  F2FP.SATFINITE.E5M2.F32.PACK_AB_MERGE_C R3, R3, R150, RZ ;  /* 0x000000960303723e */ /* 0x008fe200048060ff */
[----:B------:R-:W3:Y:S01]  /*2b0f0*/  LDL.LU R149, [R1+0xf80] ;  /* 0x000f800001957983 */ /* 0x000ee20000300800 */
[----:B--2---:R-:W-:-:S03]  /*2b100*/  F2FP.SATFINITE.E5M2.F32.PACK_AB_MERGE_C R2, R2, R151, RZ ;  /* 0x000000970202723e */ /* 0x004fc600048060ff */
[----:B------:R-:W2:Y:S04]  /*2b110*/  LDL.LU R150, [R1+0xf7c] ;  /* 0x000f7c0001967983 */ /* 0x000ea80000300800 */
[----:B------:R-:W2:Y:S01]  /*2b120*/  LDL.LU R151, [R1+0xf78] ;  /* 0x000f780001977983 */ /* 0x000ea20000300800 */
[----:B------:R-:W-:Y:S02]  /*2b130*/  F2FP.SATFINITE.E5M2.F32.PACK_AB_MERGE_C R6, R6, R201, RZ ;  /* 0x000000c90606723e */ /* 0x000fe400048060ff */
[----:B------:R-:W-:Y:S01]  /*2b140*/  F2FP.SATFINITE.E5M2.F32.PACK_AB_MERGE_C R4, R4, R23, RZ ;  /* 0x000000170404723e */ /* 0x000fe200048060ff */
[----:B------:R-:W0:Y:S01]  /*2b150*/  S2R R101, SR_TID.X ;  /* 0x0000000000657919 */ /* 0x000e220000002100 */
[----:B------:R-:W-:Y:S02]  /*2b160*/  F2FP.SATFINITE.E5M2.F32.PACK_AB_MERGE_C R10, R10, R156, RZ ;  /* 0x0000009c0a0a723e */ /* 0x000fe400048060ff */
[----:B------:R-:W-:-:S02]  /*2b170*/  F2FP.SATFINITE.E5M2.F32.PACK_AB_MERGE_C R12, R12, R252, RZ ;  /* 0x000000fc0c0c723e */ /* 0x000fc400048060ff */
[----:B------:R-:W-:Y:S02]  /*2b180*/  F2FP.SATFINITE.E5M2.F32.PACK_AB_MERGE_C R14, R14, R250, RZ ;  /* 0x000000fa0e0e723e */ /* 0x000fe400048060ff */
[----:B------:R-:W-:Y:S02]  /*2b190*/  F2FP.SATFINITE.E5M2.F32.PACK_AB_MERGE_C R17, R17, R247, RZ ;  /* 0x000000f71111723e */ /* 0x000fe400048060ff */
[----:B------:R-:W-:Y:S02]  /*2b1a0*/  F2FP.SATFINITE.E5M2.F32.PACK_AB_MERGE_C R19, R19, R245, RZ ;  /* 0x000000f51313723e */ /* 0x000fe400048060ff */
[----:B------:R-:W-:Y:S02]  /*2b1b0*/  F2FP.SATFINITE.E5M2.F32.PACK_AB_MERGE_C R21, R21, R243, RZ ;  /* 0x000000f31515723e */ /* 0x000fe400048060ff */
        /* <DEDUP_REMOVED lines=19> */
[----:B------:R-:W-:-:S02]  /*2b2f0*/  LOP3.LUT R24, R24, 0xffff, RZ, 0xc0, !PT ;  /* 0x0000ffff18187812 */ /* 0x000fc400078ec0ff */
[----:B------:R-:W-:Y:S02]  /*2b300*/  F2FP.SATFINITE.E5M2.F32.PACK_AB_MERGE_C R56, R57, R56, RZ ;  /* 0x000000383938723e */ /* 0x000fe400048060ff */
[----:B------:R-:W-:Y:S02]  /*2b310*/  F2FP.SATFINITE.E5M2.F32.PACK_AB_MERGE_C R44, R45, R44, RZ ;  /* 0x0000002c2d2c723e */ /* 0x000fe400048060ff */
[----:B------:R-:W-:Y:S02]  /*2b320*/  F2FP.SATFINITE.E5M2.F32.PACK_AB_MERGE_C R82, R83, R82, RZ ;  /* 0x000000525352723e */ /* 0x000fe400048060ff */
[----:B------:R-:W-:Y:S02]  /*2b330*/  F2FP.SATFINITE.E5M2.F32.PACK_AB_MERGE_C R84, R85, R84, RZ ;  /* 0x000000545554723e */ /* 0x000fe400048060ff */
[----:B------:R-:W-:Y:S02]  /*2b340*/  LOP3.LUT R26, R26, 0xffff, RZ, 0xc0, !PT ;  /* 0x0000ffff1a1a7812 */ /* 0x000fe400078ec0ff */
[----:B------:R-:W-:-:S02]  /*2b350*/  LOP3.LUT R34, R34, 0xffff, RZ, 0xc0, !PT ;  /* 0x0000ffff22227812 */ /* 0x000fc400078ec0ff */
[----:B------:R-:W-:Y:S02]  /*2b360*/  F2FP.SATFINITE.E5M2.F32.PACK_AB_MERGE_C R88, R89, R88, RZ ;  /* 0x000000585958723e */ /* 0x000fe400048060ff */
[----:B------:R-:W-:Y:S02]  /*2b370*/  F2FP.SATFINITE.E5M2.F32.PACK_AB_MERGE_C R92, R93, R92, RZ ;  /* 0x0000005c5d5c723e */ /* 0x000fe400048060ff */
[----:B------:R-:W-:Y:S02]  /*2b380*/  F2FP.SATFINITE.E5M2.F32.PACK_AB_MERGE_C R96, R97, R96, RZ ;  /* 0x000000606160723e */ /* 0x000fe400048060ff */
[----:B------:R-:W-:Y:S02]  /*2b390*/  F2FP.SATFINITE.E5M2.F32.PACK_AB_MERGE_C R78, R79, R78, RZ ;  /* 0x0000004e4f4e723e */ /* 0x000fe400048060ff */
[----:B------:R-:W-:Y:S02]  /*2b3a0*/  F2FP.SATFINITE.E5M2.F32.PACK_AB_MERGE_C R52, R53, R52, RZ ;  /* 0x000000343534723e */ /* 0x000fe400048060ff */
[----:B------:R-:W-:-:S02]  /*2b3b0*/  F2FP.SATFINITE.E5M2.F32.PACK_AB_MERGE_C R86, R87, R86, RZ ;  /* 0x000000565756723e */ /* 0x000fc400048060ff */
[----:B------:R-:W-:Y:S02]  /*2b3c0*/  LOP3.LUT R58, R58, 0xffff, RZ, 0xc0, !PT ;  /* 0x0000ffff3a3a7812 */ /* 0x000fe400078ec0ff */
        /* <DEDUP_REMOVED lines=54> */
[----:B------:R-:W4:Y:S01]  /*2b730*/  LDL.LU R194, [R1] ;  /* 0x0000000001c27983 */ /* 0x000f220000300800 */
[----:B------:R-:W-:-:S03]  /*2b740*/  F2FP.SATFINITE.E5M2.F32.PACK_AB_MERGE_C R192, R192, R193, RZ ;  /* 0x000000c1c0c0723e */ /* 0x000fc600048060ff */
[----:B------:R-:W4:Y:S01]  /*2b750*/  LDL.LU R193, [R1+0x4] ;  /* 0x0000040001c17983 */ /* 0x000f220000300800 */
[----:B------:R-:W-:Y:S02]  /*2b760*/  LOP3.LUT R5, R5, 0xffff, RZ, 0xc0, !PT ;  /* 0x0000ffff05057812 */ /* 0x000fe400078ec0ff */
[----:B------:R-:W-:Y:S01]  /*2b770*/  LOP3.LUT R6, R6, 0xffff, RZ, 0xc0, !PT ;  /* 0x0000ffff06067812 */ /* 0x000fe200078ec0ff */
[----:B------:R-:W3:Y:S01]  /*2b780*/  LDL.LU R103, [R1+0xb74] ;  /* 0x000b740001677983 */ /* 0x000ee20000300800 */
[----:B------:R-:W-:Y:S02]  /*2b790*/  LOP3.LUT R2, R2, 0xffff, RZ, 0xc0, !PT ;  /* 0x0000ffff02027812 */ /* 0x000fe400078ec0ff */
[----:B------:R-:W-:Y:S02]  /*2b7a0*/  LOP3.LUT R25, R3, 0xffff, RZ, 0xc0, !PT ;  /* 0x0000ffff03197812 */ /* 0x000fe400078ec0ff */
[----:B------:R-:W-:Y:S02]  /*2b7b0*/  LOP3.LUT R3, R4, 0xffff, RZ, 0xc0, !PT ;  /* 0x0000ffff04037812 */ /* 0x000fe400078ec0ff */
[----:B------:R-:W-:Y:S01]  /*2b7c0*/  PRMT R35, R6, 0x3340, R35 ;  /* 0x0000334006237816 */ /* 0x000fe20000000023 */
[----:B0-----:R-:W-:Y:S01]  /*2b7d0*/  IMAD.SHL.U32 R65, R101, 0x80, RZ ;  /* 0x0000008065417824 */ /* 0x001fe200078e00ff */
[----:B------:R-:W-:-:S02]  /*2b7e0*/  LOP3.LUT R10, R10, 0xffff, RZ, 0xc0, !PT ;  /* 0x0000ffff0a0a7812 */ /* 0x000fc400078ec0ff */
[----:B------:R-:W-:Y:S02]  /*2b7f0*/  LOP3.LUT R51, R12, 0xffff, RZ, 0xc0, !PT ;  /* 0x0000ffff0c337812 */ /* 0x000fe400078ec0ff */
[----:B------:R-:W-:Y:S02]  /*2b800*/  LOP3.LUT R14, R14, 0xffff, RZ, 0xc0, !PT ;  /* 0x0000ffff0e0e7812 */ /* 0x000fe400078ec0ff */
[----:B------:R-:W-:Y:S02]  /*2b810*/  LOP3.LUT R59, R17, 0xffff, RZ, 0xc0, !PT ;  /* 0x0000ffff113b7812 */ /* 0x000fe400078ec0ff */
[----:B------:R-:W-:Y:S02]  /*2b820*/  LOP3.LUT R61, R19, 0xffff, RZ, 0xc0, !PT ;  /* 0x0000ffff133d7812 */ /* 0x000fe400078ec0ff */
[----:B------:R-:W-:Y:S02]  /*2b830*/  LOP3.LUT R63, R21, 0xffff, RZ, 0xc0, !PT ;  /* 0x0000ffff153f7812 */ /* 0x000fe400078ec0ff */
[----:B------:R-:W-:-:S02]  /*2b840*/  F2FP.SATFINITE.E5M2.F32.PACK_AB_MERGE_C R155, R235, R236, RZ ;  /* 0x000000eceb9b723e */ /* 0x000fc400048060ff */
[----:B------:R-:W-:Y:S02]  /*2b850*/  F2FP.SATFINITE.E5M2.F32.PACK_AB_MERGE_C R156, R233, R234, RZ ;  /* 0x000000eae99c723e */ /* 0x000fe400048060ff */
[----:B------:R-:W-:Y:S02]  /*2b860*/  F2FP.SATFINITE.E5M2.F32.PACK_AB_MERGE_C R157, R231, R232, RZ ;  /* 0x000000e8e79d723e */ /* 0x000fe400048060ff */
[----:B------:R-:W-:Y:S02]  /*2b870*/  LOP3.LUT R47, R11, 0xffff, RZ, 0xc0, !PT ;  /* 0x0000ffff0b2f7812 */ /* 0x000fe400078ec0ff */
[----:B------:R-:W-:Y:S02]  /*2b880*/  PRMT R43, R3, 0x3340, R0 ;  /* 0x00003340032b7816 */ /* 0x000fe40000000000 */
[----:B------:R-:W-:Y:S02]  /*2b890*/  LOP3.LUT R65, R65, 0x400, RZ, 0xc0, !PT ;  /* 0x0000040041417812 */ /* 0x000fe400078ec0ff */
[----:B------:R-:W-:-:S02]  /*2b8a0*/  PRMT R11, R14, 0x3340, R1 ;  /* 0x000033400e0b7816 */ /* 0x000fc40000000001 */
[----:B------:R-:W-:Y:S02]  /*2b8b0*/  PRMT R12, R63, 0x3340, R0 ;  /* 0x000033403f0c7816 */ /* 0x000fe40000000000 */
[----:B------:R-:W-:Y:S02]  /*2b8c0*/  PRMT R19, R10, 0x3340, R51 ;  /* 0x000033400a137816 */ /* 0x000fe40000000033 */
[----:B------:R-:W-:Y:S02]  /*2b8d0*/  PRMT R17, R59, 0x3340, R61 ;  /* 0x000033403b117816 */ /* 0x000fe4000000003d */
[----:B------:R-:W-:Y:S02]  /*2b8e0*/  LOP3.LUT R67, R18, 0xffff, RZ, 0xc0, !PT ;  /* 0x0000ffff12437812 */ /* 0x000fe400078ec0ff */
[----:B------:R-:W-:Y:S02]  /*2b8f0*/  LOP3.LUT R71, R20, 0xffff, RZ, 0xc0, !PT ;  /* 0x0000ffff14477812 */ /* 0x000fe400078ec0ff */
[----:B------:R-:W-:-:S02]  /*2b900*/  LOP3.LUT R22, R22, 0xffff, RZ, 0xc0, !PT ;  /* 0x0000ffff16167812 */ /* 0x000fc400078ec0ff */
[----:B------:R-:W-:Y:S02]  /*2b910*/  LOP3.LUT R153, R153, 0xffff, RZ, 0xc0, !PT ;  /* 0x0000ffff99997812 */ /* 0x000fe400078ec0ff */
[----:B------:R-:W-:Y:S02]  /*2b920*/  LOP3.LUT R154, R154, 0xffff, RZ, 0xc0, !PT ;  /* 0x0000ffff9a9a7812 */ /* 0x000fe400078ec0ff */
[----:B------:R-:W-:Y:S02]  /*2b930*/  LOP3.LUT R155, R155, 0xffff, RZ, 0xc0, !PT ;  /* 0x0000ffff9b9b7812 */ /* 0x000fe400078ec0ff */
[----:B------:R-:W-:Y:S02]  /*2b940*/  LOP3.LUT R156, R156, 0xffff, RZ, 0xc0, !PT ;  /* 0x0000ffff9c9c7812 */ /* 0x000fe400078ec0ff */
[----:B------:R-:W-:Y:S02]  /*2b950*/  LOP3.LUT R157, R157, 0xffff, RZ, 0xc0, !PT ;  /* 0x0000ffff9d9d7812 */ /* 0x000fe400078ec0ff */
[----:B------:R-:W-:-:S02]  /*2b960*/  LOP3.LUT R158, R158, 0xffff, RZ, 0xc0, !PT ;  /* 0x0000ffff9e9e7812 */ /* 0x000fc400078ec0ff */
[----:B------:R-:W-:Y:S02]  /*2b970*/  PRMT R11, R19, 0x5410, R11 ;  /* 0x00005410130b7816 */ /* 0x000fe4000000000b */
[----:B------:R-:W-:Y:S02]  /*2b980*/  PRMT R12, R17, 0x5410, R12 ;  /* 0x00005410110c7816 */ /* 0x000fe4000000000c */
[--C-:B------:R-:W-:Y:S02]  /*2b990*/  PRMT R19, R22, 0x3340, R1.reuse ;  /* 0x0000334016137816 */ /* 0x100fe40000000001 */
[----:B------:R-:W-:Y:S02]  /*2b9a0*/  PRMT R18, R157, 0x3340, R0 ;  /* 0x000033409d127816 */ /* 0x000fe40000000000 */
[----:B------:R-:W-:Y:S02]  /*2b9b0*/  PRMT R17, R158, 0x3340, R1 ;  /* 0x000033409e117816 */ /* 0x000fe40000000001 */
[----:B------:R-:W-:-:S02]  /*2b9c0*/  PRMT R31, R67, 0x3340, R71 ;  /* 0x00003340431f7816 */ /* 0x000fc40000000047 */
[----:B------:R-:W-:Y:S02]  /*2b9d0*/  LOP3.LUT R169, R169, 0xffff, RZ, 0xc0, !PT ;  /* 0x0000ffffa9a97812 */ /* 0x000fe400078ec0ff */
[----:B------:R-:W-:Y:S02]  /*2b9e0*/  LOP3.LUT R170, R170, 0xffff, RZ, 0xc0, !PT ;  /* 0x0000ffffaaaa7812 */ /* 0x000fe400078ec0ff */
[----:B------:R-:W-:Y:S02]  /*2b9f0*/  LOP3.LUT R171, R171, 0xffff, RZ, 0xc0, !PT ;  /* 0x0000ffffabab7812 */ /* 0x000fe400078ec0ff */
[----:B------:R-:W-:Y:S02]  /*2ba00*/  LOP3.LUT R172, R172, 0xffff, RZ, 0xc0, !PT ;  /* 0x0000ffffacac7812 */ /* 0x000fe400078ec0ff */
[----:B------:R-:W-:Y:S02]  /*2ba10*/  LOP3.LUT R173, R173, 0xffff, RZ, 0xc0, !PT ;  /* 0x0000ffffadad7812 */ /* 0x000fe400078ec0ff */
[----:B------:R-:W-:-:S02]  /*2ba20*/  LOP3.LUT R174, R174, 0xffff, RZ, 0xc0, !PT ;  /* 0x0000ffffaeae7812 */ /* 0x000fc400078ec0ff */
[----:B------:R-:W-:Y:S02]  /*2ba30*/  LOP3.LUT R177, R177, 0xffff, RZ, 0xc0, !PT ;  /* 0x0000ffffb1b17812 */ /* 0x000fe400078ec0ff */
[----:B------:R-:W-:Y:S02]  /*2ba40*/  LOP3.LUT R179, R179, 0xffff, RZ, 0xc0, !PT ;  /* 0x0000ffffb3b37812 */ /* 0x000fe400078ec0ff */
[----:B------:R-:W-:Y:S02]  /*2ba50*/  LOP3.LUT R181, R181, 0xffff, RZ, 0xc0, !PT ;  /* 0x0000ffffb5b57812 */ /* 0x000fe400078ec0ff */
[----:B------:R-:W-:Y:S02]  /*2ba60*/  PRMT R19, R31, 0x5410, R19 ;  /* 0x000054101f137816 */ /* 0x000fe40000000013 */
[----:B------:R-:W-:Y:S02]  /*2ba70*/  PRMT R31, R173, 0x3340, R0 ;  /* 0x00003340ad1f7816 */ /* 0x000fe40000000000 */
[----:B------:R-:W-:-:S02]  /*2ba80*/  PRMT R39, R169, 0x3340, R171 ;  /* 0x00003340a9277816 */ /* 0x000fc400000000ab */
[----:B------:R-:W-:Y:S02]  /*2ba90*/  PRMT R37, R170, 0x3340, R172 ;  /* 0x00003340aa257816 */ /* 0x000fe400000000ac */
[----:B------:R-:W-:Y:S02]  /*2baa0*/  PRMT R33, R177, 0x3340, R179 ;  /* 0x00003340b1217816 */ /* 0x000fe400000000b3 */
[----:B------:R-:W-:Y:S02]  /*2bab0*/  LOP3.LUT R185, R185, 0xffff, RZ, 0xc0, !PT ;  /* 0x0000ffffb9b97812 */ /* 0x000fe400078ec0ff */
[----:B------:R-:W-:Y:S02]  /*2bac0*/  LOP3.LUT R187, R187, 0xffff, RZ, 0xc0, !PT ;  /* 0x0000ffffbbbb7812 */ /* 0x000fe400078ec0ff */
[----:B------:R-:W-:Y:S02]  /*2bad0*/  LOP3.LUT R189, R189, 0xffff, RZ, 0xc0, !PT ;  /* 0x0000ffffbdbd7812 */ /* 0x000fe400078ec0ff */
[----:B------:R-:W-:-:S02]  /*2bae0*/  LOP3.LUT R73, R28, 0xffff, RZ, 0xc0, !PT ;  /* 0x0000ffff1c497812 */ /* 0x000fc400078ec0ff */
[----:B------:R-:W-:Y:S02]  /*2baf0*/  LOP3.LUT R75, R32, 0xffff, RZ, 0xc0, !PT ;  /* 0x0000ffff204b7812 */ /* 0x000fe400078ec0ff */
[----:B------:R-:W-:Y:S02]  /*2bb00*/  PRMT R31, R39, 0x5410, R31 ;  /* 0x00005410271f7816 */ /* 0x000fe4000000001f */
[----:B------:R-:W-:Y:S02]  /*2bb10*/  PRMT R45, R185, 0x3340, R187 ;  /* 0x00003340b92d7816 */ /* 0x000fe400000000bb */
[----:B------:R-:W-:Y:S02]  /*2bb20*/  PRMT R39, R24, 0x3340, R73 ;  /* 0x0000334018277816 */ /* 0x000fe40000000049 */
[----:B------:R-:W-:Y:S02]  /*2bb30*/  LOP3.LUT R30, R30, 0xffff, RZ, 0xc0, !PT ;  /* 0x0000ffff1e1e7812 */ /* 0x000fe400078ec0ff */
[----:B------:R-:W-:-:S02]  /*2bb40*/  LOP3.LUT R56, R56, 0xffff, RZ, 0xc0, !PT ;  /* 0x0000ffff38387812 */ /* 0x000fc400078ec0ff */
[----:B------:R-:W-:Y:S02]  /*2bb50*/  LOP3.LUT R83, R60, 0xffff, RZ, 0xc0, !PT ;  /* 0x0000ffff3c537812 */ /* 0x000fe400078ec0ff */
[----:B------:R-:W-:Y:S02]  /*2bb60*/  LOP3.LUT R85, R64, 0xffff, RZ, 0xc0, !PT ;  /* 0x0000ffff40557812 */ /* 0x000fe400078ec0ff */
[----:B------:R-:W-:Y:S02]  /*2bb70*/  LOP3.LUT R79, R44, 0xffff, RZ, 0xc0, !PT ;  /* 0x0000ffff2c4f7812 */ /* 0x000fe400078ec0ff */
[----:B------:R-:W-:Y:S02]  /*2bb80*/  PRMT R44, R85, 0x3340, R0 ;  /* 0x00003340552c7816 */ /* 0x000fe40000000000 */
[----:B------:R-:W-:Y:S02]  /*2bb90*/  PRMT R53, R26, 0x3340, R30 ;  /* 0x000033401a357816 */ /* 0x000fe4000000001e */
[----:B------:R-:W-:-:S02]  /*2bba0*/  LOP3.LUT R87, R62, 0xffff, RZ, 0xc0, !PT ;  /* 0x0000ffff3e577812 */ /* 0x000fc400078ec0ff */
[----:B------:R-:W-:Y:S02]  /*2bbb0*/  LOP3.LUT R89, R66, 0xffff, RZ, 0xc0, !PT ;  /* 0x0000ffff42597812 */ /* 0x000fe400078ec0ff */
[----:B------:R-:W-:Y:S02]  /*2bbc0*/  LOP3.LUT R88, R88, 0xffff, RZ, 0xc0, !PT ;  /* 0x0000ffff58587812 */ /* 0x000fe400078ec0ff */
[----:B------:R-:W-:Y:S02]  /*2bbd0*/  LOP3.LUT R92, R92, 0xffff, RZ, 0xc0, !PT ;  /* 0x0000ffff5c5c7812 */ /* 0x000fe400078ec0ff */
[----:B------:R-:W-:Y:S02]  /*2bbe0*/  LOP3.LUT R96, R96, 0xffff, RZ, 0xc0, !PT ;  /* 0x0000ffff60607812 */ /* 0x000fe400078ec0ff */
        /* <DEDUP_REMOVED lines=10> */
[----:B------:R-:W-:Y:S02]  /*2bc90*/  SHF.R.U32.HI R10, RZ, 0x8, R10 ;  /* 0x00000008ff0a7819 */ /* 0x000fe4000001160a */
[----:B------:R-:W-:Y:S02]  /*2bca0*/  SHF.R.U32.HI R51, RZ, 0x8, R51 ;  /* 0x00000008ff337819 */ /* 0x000fe40000011633 */
[----:B------:R-:W-:Y:S02]  /*2bcb0*/  SHF.R.U32.HI R3, RZ, 0x8, R3 ;  /* 0x00000008ff037819 */ /* 0x000fe40000011603 */
[----:B------:R-:W-:-:S02]  /*2bcc0*/  SHF.R.U32.HI R6, RZ, 0x8, R6 ;  /* 0x00000008ff067819 */ /* 0x000fc40000011606 */
        /* <DEDUP_REMOVED lines=8> */
[----:B------:R-:W-:Y:S02]  /*2bd50*/  SHF.R.U32.HI R72, RZ, 0x8, R72 ;  /* 0x00000008ff487819 */ /* 0x000fe40000011648 */
[----:B------:R-:W-:Y:S02]  /*2bd60*/  SHF.R.U32.HI R76, RZ, 0x8, R76 ;  /* 0x00000008ff4c7819 */ /* 0x000fe4000001164c */
[----:B------:R-:W-:Y:S02]  /*2bd70*/  LOP3.LUT R95, R3, 0xffff, RZ, 0xc0, !PT ;  /* 0x0000ffff035f7812 */ /* 0x000fe400078ec0ff */
[----:B------:R-:W-:-:S02]  /*2bd80*/  LOP3.LUT R6, R6, 0xffff, RZ, 0xc0, !PT ;  /* 0x0000ffff06067812 */ /* 0x000fc400078ec0ff */
[----:B------:R-:W-:Y:S02]  /*2bd90*/  PRMT R10, R10, 0x3340, R51 ;  /* 0x000033400a0a7816 */ /* 0x000fe40000000033 */
[----:B------:R-:W-:Y:S02]  /*2bda0*/  LOP3.LUT R51, R76, 0xffff, RZ, 0xc0, !PT ;  /* 0x0000ffff4c337812 */ /* 0x000fe400078ec0ff */
[----:B------:R-:W-:Y:S02]  /*2bdb0*/  LOP3.LUT R72, R72, 0xffff, RZ, 0xc0, !PT ;  /* 0x0000ffff48487812 */ /* 0x000fe400078ec0ff */
[----:B------:R-:W-:Y:S02]  /*2bdc0*/  PRMT R95, R95, 0x3340, R0 ;  /* 0x000033405f5f7816 */ /* 0x000fe40000000000 */
[----:B------:R-:W-:Y:S02]  /*2bdd0*/  SHF.R.U32.HI R92, RZ, 0x8, R92 ;  /* 0x00000008ff5c7819 */ /* 0x000fe4000001165c */
[----:B------:R-:W-:-:S02]  /*2bde0*/  LOP3.LUT R9, R9, 0xffff, RZ, 0xc0, !PT ;  /* 0x0000ffff09097812 */ /* 0x000fc400078ec0ff */
[----:B------:R-:W-:Y:S02]  /*2bdf0*/  PRMT R6, R6, 0x3340, R0 ;  /* 0x0000334006067816 */ /* 0x000fe40000000000 */
[----:B------:R-:W-:Y:S02]  /*2be00*/  PRMT R51, R72, 0x3340, R51 ;  /* 0x0000334048337816 */ /* 0x000fe40000000033 */
[----:B------:R-:W-:Y:S02]  /*2be10*/  LOP3.LUT R72, R92, 0xffff, RZ, 0xc0, !PT ;  /* 0x0000ffff5c487812 */ /* 0x000fe400078ec0ff */
[----:B------:R-:W-:Y:S02]  /*2be20*/  LOP3.LUT R7, R7, 0xffff, RZ, 0xc0, !PT ;  /* 0x0000ffff07077812 */ /* 0x000fe400078ec0ff */
[----:B------:R-:W-:Y:S02]  /*2be30*/  PRMT R21, R9, 0x3340, R47 ;  /* 0x0000334009157816 */ /* 0x000fe4000000002f */
        /* <DEDUP_REMOVED lines=8> */
[----:B------:R-:W-:Y:S02]  /*2bec0*/  PRMT R48, R42, 0x3340, R46 ;  /* 0x000033402a307816 */ /* 0x000fe4000000002e */
[----:B------:R-:W-:Y:S02]  /*2bed0*/  LOP3.LUT R47, R47, 0xffff, RZ, 0xc0, !PT ;  /* 0x0000ffff2f2f7812 */ /* 0x000fe400078ec0ff */
[----:B------:R-:W-:Y:S02]  /*2bee0*/  LOP3.LUT R9, R9, 0xffff, RZ, 0xc0, !PT ;  /* 0x0000ffff09097812 */ /* 0x000fe400078ec0ff */
[----:B------:R-:W-:Y:S02]  /*2bef0*/  F2FP.SATFINITE.E5M2.F32.PACK_AB_MERGE_C R23, R240, R241, RZ ;  /* 0x000000f1f017723e */ /* 0x000fe400048060ff */
[----:B----4-:R-:W-:-:S04]  /*2bf00*/  F2FP.SATFINITE.E5M2.F32.PACK_AB_MERGE_C R27, R193, R194, RZ ;  /* 0x000000c2c11b723e */ /* 0x010fc800048060ff */
[----:B------:R-:W-:Y:S02]  /*2bf10*/  LOP3.LUT R4, R27, 0xffff, RZ, 0xc0, !PT ;  /* 0x0000ffff1b047812 */ /* 0x000fe400078ec0ff */
[----:B------:R-:W-:-:S04]  /*2bf20*/  PRMT R27, R5, 0x3340, R2 ;  /* 0x00003340051b7816 */ /* 0x000fc80000000002 */
[----:B------:R-:W-:Y:S01]  /*2bf30*/  PRMT R35, R27, 0x5410, R35 ;  /* 0x000054101b237816 */ /* 0x000fe20000000023 */
[----:B------:R-:W-:Y:S01]  /*2bf40*/  IMAD.SHL.U32 R27, R101, 0x10, RZ ;  /* 0x00000010651b7824 */ /* 0x000fe200078e00ff */
[----:B------:R-:W-:-:S04]  /*2bf50*/  PRMT R29, R4, 0x3340, R25 ;  /* 0x00003340041d7816 */ /* 0x000fc80000000019 */
[----:B------:R-:W-:Y:S02]  /*2bf60*/  LOP3.LUT R27, R27, 0x70, RZ, 0xc0, !PT ;  /* 0x000000701b1b7812 */ /* 0x000fe400078ec0ff */
[----:B------:R-:W-:Y:S02]  /*2bf70*/  PRMT R43, R29, 0x5410, R43 ;  /* 0x000054101d2b7816 */ /* 0x000fe4000000002b */
[----:B------:R-:W-:Y:S02]  /*2bf80*/  IADD3 R65, R65, UR24, R27 ;  /* 0x0000001841417c10 */ /* 0x000fe4000fffe01b */
[----:B------:R-:W-:Y:S02]  /*2bf90*/  PRMT R29, R153, 0x3340, R155 ;  /* 0x00003340991d7816 */ /* 0x000fe4000000009b */
[----:B------:R-:W-:Y:S02]  /*2bfa0*/  PRMT R27, R154, 0x3340, R156 ;  /* 0x000033409a1b7816 */ /* 0x000fe4000000009c */
[----:B------:R-:W-:-:S02]  /*2bfb0*/  PRMT R18, R29, 0x5410, R18 ;  /* 0x000054101d127816 */ /* 0x000fc40000000012 */
[----:B------:R-:W-:Y:S02]  /*2bfc0*/  PRMT R17, R27, 0x5410, R17 ;  /* 0x000054101b117816 */ /* 0x000fe40000000011 */
[----:B------:R-:W-:Y:S02]  /*2bfd0*/  PRMT R27, R174, 0x3340, R1 ;  /* 0x00003340ae1b7816 */ /* 0x000fe40000000001 */
[--C-:B------:R-:W-:Y:S02]  /*2bfe0*/  PRMT R29, R181, 0x3340, R0.reuse ;  /* 0x00003340b51d7816 */ /* 0x100fe40000000000 */
[----:B------:R-:W-:Y:S02]  /*2bff0*/  PRMT R27, R37, 0x5410, R27 ;  /* 0x00005410251b7816 */ /* 0x000fe4000000001b */
[----:B------:R-:W-:Y:S02]  /*2c000*/  PRMT R29, R33, 0x5410, R29 ;  /* 0x00005410211d7816 */ /* 0x000fe4000000001d */
[----:B------:R-:W-:-:S02]  /*2c010*/  PRMT R33, R189, 0x3340, R0 ;  /* 0x00003340bd217816 */ /* 0x000fc40000000000 */
[----:B------:R-:W-:Y:S02]  /*2c020*/  PRMT R37, R75, 0x3340, R0 ;  /* 0x000033404b257816 */ /* 0x000fe40000000000 */
[----:B------:R-:W-:Y:S02]  /*2c030*/  PRMT R33, R45, 0x5410, R33 ;  /* 0x000054102d217816 */ /* 0x000fe40000000021 */
[----:B------:R-:W-:Y:S02]  /*2c040*/  PRMT R37, R39, 0x5410, R37 ;  /* 0x0000541027257816 */ /* 0x000fe40000000025 */
[----:B------:R-:W-:Y:S02]  /*2c050*/  PRMT R39, R34, 0x3340, R1 ;  /* 0x0000334022277816 */ /* 0x000fe40000000001 */
[----:B------:R-:W-:Y:S02]  /*2c060*/  PRMT R45, R56, 0x3340, R83 ;  /* 0x00003340382d7816 */ /* 0x000fe40000000053 */
[----:B------:R-:W-:-:S02]  /*2c070*/  PRMT R39, R53, 0x5410, R39 ;  /* 0x0000541035277816 */ /* 0x000fc40000000027 */
[----:B------:R-:W-:Y:S02]  /*2c080*/  PRMT R44, R45, 0x5410, R44 ;  /* 0x000054102d2c7816 */ /* 0x000fe4000000002c */
[--C-:B------:R-:W-:Y:S02]  /*2c090*/  PRMT R45, R89, 0x3340, R0.reuse ;  /* 0x00003340592d7816 */ /* 0x100fe40000000000 */
[----:B------:R-:W-:Y:S02]  /*2c0a0*/  PRMT R53, R96, 0x3340, R0 ;  /* 0x0000334060357816 */ /* 0x000fe40000000000 */
[----:B------:R-:W-:Y:S02]  /*2c0b0*/  SHF.R.U32.HI R25, RZ, 0x8, R25 ;  /* 0x00000008ff197819 */ /* 0x000fe40000011619 */
[----:B------:R-:W-:Y:S02]  /*2c0c0*/  SHF.R.U32.HI R4, RZ, 0x8, R4 ;  /* 0x00000008ff047819 */ /* 0x000fe40000011604 */
[----:B------:R-:W-:-:S02]  /*2c0d0*/  PRMT R45, R64, 0x5410, R45 ;  /* 0x00005410402d7816 */ /* 0x000fc4000000002d */
[----:B------:R-:W-:Y:S02]  /*2c0e0*/  PRMT R53, R55, 0x5410, R53 ;  /* 0x0000541037357816 */ /* 0x000fe40000000035 */
[----:B------:R-:W-:Y:S02]  /*2c0f0*/  SHF.R.U32.HI R5, RZ, 0x8, R5 ;  /* 0x00000008ff057819 */ /* 0x000fe40000011605 */
[----:B------:R-:W-:Y:S02]  /*2c100*/  SHF.R.U32.HI R2, RZ, 0x8, R2 ;  /* 0x00000008ff027819 */ /* 0x000fe40000011602 */
[--C-:B------:R-:W-:Y:S02]  /*2c110*/  PRMT R55, R98, 0x3340, R0.reuse ;  /* 0x0000334062377816 */ /* 0x100fe40000000000 */
[----:B------:R-:W-:Y:S02]  /*2c120*/  PRMT R64, R112, 0x3340, R0 ;  /* 0x0000334070407816 */ /* 0x000fe40000000000 */
        /* <DEDUP_REMOVED lines=9> */
[----:B------:R-:W-:Y:S02]  /*2c1c0*/  PRMT R5, R5, 0x3340, R2 ;  /* 0x0000334005057816 */ /* 0x000fe40000000002 */
[----:B------:R-:W-:Y:S02]  /*2c1d0*/  PRMT R3, R93, 0x5410, R91 ;  /* 0x000054105d037816 */ /* 0x000fe4000000005b */
[----:B---3--:R-:W-:Y:S02]  /*2c1e0*/  LOP3.LUT R91, R103, 0x380, RZ, 0xc0, !PT ;  /* 0x00000380675b7812 */ /* 0x008fe400078ec0ff */
[----:B------:R-:W-:-:S02]  /*2c1f0*/  PRMT R95, R4, 0x5410, R95 ;  /* 0x00005410045f7816 */ /* 0x000fc4000000005f */
[----:B------:R-:W-:Y:S01]  /*2c200*/  PRMT R92, R5, 0x5410, R6 ;  /* 0x00005410055c7816 */ /* 0x000fe20000000006 */
[----:B------:R-:W-:Y:S01]  /*2c210*/  IMAD.IADD R2, R91, 0x1, R65 ;  /* 0x000000015b027824 */ /* 0x000fe200078e0241 */
[--C-:B------:R-:W-:Y:S02]  /*2c220*/  PRMT R4, R43, 0x4210, R7.reuse ;  /* 0x000042102b047816 */ /* 0x100fe40000000007 */
[----:B------:R-:W-:Y:S02]  /*2c230*/  PRMT R5, R95, 0x5210, R7 ;  /* 0x000052105f057816 */ /* 0x000fe40000000007 */
[--C-:B------:R-:W-:Y:S02]  /*2c240*/  PRMT R6, R35, 0x4210, R8.reuse ;  /* 0x0000421023067816 */ /* 0x100fe40000000008 */
[----:B------:R-:W-:Y:S01]  /*2c250*/  PRMT R7, R92, 0x5210, R8 ;  /* 0x000052105c077816 */ /* 0x000fe20000000008 */
[----:B------:R-:W-:Y:S01]  /*2c260*/  BAR.SYNC.DEFER_BLOCKING 0x0 ;  /* 0x0000000000007b1d */ /* 0x000fe20000010000 */
[----:B------:R-:W-:-:S02]  /*2c270*/  LOP3.LUT R74, R74, 0xffff, RZ, 0xc0, !PT ;  /* 0x0000ffff4a4a7812 */ /* 0x000fc400078ec0ff */
[----:B------:R-:W-:Y:S02]  /*2c280*/  LOP3.LUT R78, R78, 0xffff, RZ, 0xc0, !PT ;  /* 0x0000ffff4e4e7812 */ /* 0x000fe400078ec0ff */
[----:B------:R-:W-:Y:S02]  /*2c290*/  LOP3.LUT R82, R82, 0xffff, RZ, 0xc0, !PT ;  /* 0x0000ffff52527812 */ /* 0x000fe400078ec0ff */
[----:B------:R-:W-:Y:S02]  /*2c2a0*/  SHF.R.U32.HI R59, RZ, 0x8, R59 ;  /* 0x00000008ff3b7819 */ /* 0x000fe4000001163b */
[----:B------:R-:W-:Y:S02]  /*2c2b0*/  SHF.R.U32.HI R61, RZ, 0x8, R61 ;  /* 0x00000008ff3d7819 */ /* 0x000fe4000001163d */
[----:B------:R-:W-:Y:S02]  /*2c2c0*/  SHF.R.U32.HI R56, RZ, 0x8, R56 ;  /* 0x00000008ff387819 */ /* 0x000fe40000011638 */
[----:B------:R-:W-:-:S02]  /*2c2d0*/  SHF.R.U32.HI R83, RZ, 0x8, R83 ;  /* 0x00000008ff537819 */ /* 0x000fc40000011653 */
[----:B------:R-:W-:Y:S02]  /*2c2e0*/  SHF.R.U32.HI R67, RZ, 0x8, R67 ;  /* 0x00000008ff437819 */ /* 0x000fe40000011643 */
[----:B------:R-:W-:Y:S02]  /*2c2f0*/  SHF.R.U32.HI R71, RZ, 0x8, R71 ;  /* 0x00000008ff477819 */ /* 0x000fe40000011647 */
[----:B------:R-:W-:Y:S02]  /*2c300*/  SHF.R.U32.HI R24, RZ, 0x8, R24 ;  /* 0x00000008ff187819 */ /* 0x000fe40000011618 */
[----:B------:R-:W-:Y:S02]  /*2c310*/  SHF.R.U32.HI R73, RZ, 0x8, R73 ;  /* 0x00000008ff497819 */ /* 0x000fe40000011649 */
[----:B------:R-:W-:Y:S01]  /*2c320*/  PRMT R40, R48, 0x5410, R40 ;  /* 0x0000541030287816 */ /* 0x000fe20000000028 */
[----:B------:R0:W-:Y:S01]  /*2c330*/  STSM.16.M88.4 [R2], R4 ;  /* 0x0000000402007844 */ /* 0x0001e20000000200 */
[----:B------:R-:W-:-:S02]  /*2c340*/  PRMT R9, R9, 0x3340, R47 ;  /* 0x0000334009097816 */ /* 0x000fc4000000002f */
[----:B------:R-:W-:Y:S02]  /*2c350*/  PRMT R48, R82, 0x3340, R0 ;  /* 0x0000334052307816 */ /* 0x000fe40000000000 */
[----:B------:R-:W-:Y:S02]  /*2c360*/  PRMT R60, R74, 0x3340, R78 ;  /* 0x000033404a3c7816 */ /* 0x000fe4000000004e */
[----:B------:R-:W-:Y:S02]  /*2c370*/  LOP3.LUT R61, R61, 0xffff, RZ, 0xc0, !PT ;  /* 0x0000ffff3d3d7812 */ /* 0x000fe400078ec0ff */
[----:B------:R-:W-:Y:S02]  /*2c380*/  LOP3.LUT R59, R59, 0xffff, RZ, 0xc0, !PT ;  /* 0x0000ffff3b3b7812 */ /* 0x000fe400078ec0ff */
[----:B------:R-:W-:Y:S02]  /*2c390*/  SHF.R.U32.HI R42, RZ, 0x8, R42 ;  /* 0x00000008ff2a7819 */ /* 0x000fe4000001162a */
[----:B------:R-:W-:-:S02]  /*2c3a0*/  SHF.R.U32.HI R46, RZ, 0x8, R46 ;  /* 0x00000008ff2e7819 */ /* 0x000fc4000001162e */
[----:B------:R-:W-:Y:S02]  /*2c3b0*/  SHF.R.U32.HI R50, RZ, 0x8, R50 ;  /* 0x00000008ff327819 */ /* 0x000fe40000011632 */
        /* <DEDUP_REMOVED lines=13> */
[----:B------:R-:W-:Y:S02]  /*2c490*/  PRMT R59, R59, 0x3340, R61 ;  /* 0x000033403b3b7816 */ /* 0x000fe4000000003d */
[----:B------:R-:W-:Y:S02]  /*2c4a0*/  LOP3.LUT R46, R46, 0xffff, RZ, 0xc0, !PT ;  /* 0x0000ffff2e2e7812 */ /* 0x000fe400078ec0ff */
[----:B------:R-:W-:Y:S02]  /*2c4b0*/  LOP3.LUT R42, R42, 0xffff, RZ, 0xc0, !PT ;  /* 0x0000ffff2a2a7812 */ /* 0x000fe400078ec0ff */
[----:B------:R-:W-:-:S02]  /*2c4c0*/  LOP3.LUT R50, R50, 0xffff, RZ, 0xc0, !PT ;  /* 0x0000ffff32327812 */ /* 0x000fc400078ec0ff */
[----:B------:R-:W-:Y:S02]  /*2c4d0*/  PRMT R47, R56, 0x3340, R47 ;  /* 0x00003340382f7816 */ /* 0x000fe4000000002f */
[----:B------:R-:W-:Y:S02]  /*2c4e0*/  PRMT R13, R57, 0x3340, R0 ;  /* 0x00003340390d7816 */ /* 0x000fe40000000000 */
[----:B------:R-:W-:Y:S02]  /*2c4f0*/  PRMT R67, R67, 0x3340, R71 ;  /* 0x0000334043437816 */ /* 0x000fe40000000047 */
[----:B------:R-:W-:Y:S02]  /*2c500*/  PRMT R24, R24, 0x3340, R73 ;  /* 0x0000334018187816 */ /* 0x000fe40000000049 */
[----:B------:R-:W-:Y:S02]  /*2c510*/  LOP3.LUT R56, R78, 0xffff, RZ, 0xc0, !PT ;  /* 0x0000ffff4e387812 */ /* 0x000fe400078ec0ff */
[----:B------:R-:W-:-:S02]  /*2c520*/  LOP3.LUT R74, R74, 0xffff, RZ, 0xc0, !PT ;  /* 0x0000ffff4a4a7812 */ /* 0x000fc400078ec0ff */
[----:B------:R-:W-:Y:S02]  /*2c530*/  LOP3.LUT R61, R82, 0xffff, RZ, 0xc0, !PT ;  /* 0x0000ffff523d7812 */ /* 0x000fe400078ec0ff */
[----:B------:R-:W-:Y:S02]  /*2c540*/  SHF.R.U32.HI R57, RZ, 0x8, R57 ;  /* 0x00000008ff397819 */ /* 0x000fe40000011639 */
[----:B------:R-:W-:Y:S02]  /*2c550*/  SHF.R.U32.HI R14, RZ, 0x8, R14 ;  /* 0x00000008ff0e7819 */ /* 0x000fe4000001160e */
        /* <DEDUP_REMOVED lines=9> */
[----:B------:R-:W-:Y:S02]  /*2c5f0*/  PRMT R71, R90, 0x3340, R71 ;  /* 0x000033405a477816 */ /* 0x000fe40000000047 */
[----:B------:R-:W-:Y:S02]  /*2c600*/  PRMT R73, R73, 0x3340, R0 ;  /* 0x0000334049497816 */ /* 0x000fe40000000000 */
[----:B------:R-:W-:Y:S02]  /*2c610*/  PRMT R42, R42, 0x5410, R50 ;  /* 0x000054102a2a7816 */ /* 0x000fe40000000032 */
[----:B------:R-:W-:Y:S02]  /*2c620*/  PRMT R50, R56, 0x5410, R61 ;  /* 0x0000541038327816 */ /* 0x000fe4000000003d */
[--C-:B------:R-:W-:Y:S02]  /*2c630*/  PRMT R57, R57, 0x3340, R0.reuse ;  /* 0x0000334039397816 */ /* 0x100fe40000000000 */
[----:B------:R-:W-:-:S02]  /*2c640*/  PRMT R14, R14, 0x3340, R0 ;  /* 0x000033400e0e7816 */ /* 0x000fc40000000000 */
[----:B------:R-:W-:Y:S02]  /*2c650*/  PRMT R56, R71, 0x5410, R73 ;  /* 0x0000541047387816 */ /* 0x000fe40000000049 */
[----:B------:R-:W-:Y:S02]  /*2c660*/  LOP3.LUT R73, R101, 0x7f, RZ, 0xc0, !PT ;  /* 0x0000007f65497812 */ /* 0x000fe400078ec0ff */
[----:B------:R-:W-:Y:S02]  /*2c670*/  PRMT R9, R9, 0x5410, R57 ;  /* 0x0000541009097816 */ /* 0x000fe40000000039 */
[----:B------:R-:W-:Y:S02]  /*2c680*/  PRMT R10, R10, 0x5410, R14 ;  /* 0x000054100a0a7816 */ /* 0x000fe4000000000e */
[----:B------:R-:W-:Y:S02]  /*2c690*/  LOP3.LUT R15, R15, 0xffff, RZ, 0xc0, !PT ;  /* 0x0000ffff0f0f7812 */ /* 0x000fe400078ec0ff */
[----:B------:R-:W-:-:S02]  /*2c6a0*/  LOP3.LUT R16, R16, 0xffff, RZ, 0xc0, !PT ;  /* 0x0000ffff10107812 */ /* 0x000fc400078ec0ff */
[----:B------:R-:W-:Y:S02]  /*2c6b0*/  LEA R73, R73, UR24, 0x4 ;  /* 0x0000001849497c11 */ /* 0x000fe4000f8e20ff */
[----:B0-----:R-:W-:Y:S02]  /*2c6c0*/  PRMT R5, R9, 0x5210, R15 ;  /* 0x0000521009057816 */ /* 0x001fe4000000000f */
[--C-:B------:R-:W-:Y:S02]  /*2c6d0*/  PRMT R6, R11, 0x4210, R16.reuse ;  /* 0x000042100b067816 */ /* 0x100fe40000000010 */
[----:B------:R-:W-:Y:S01]  /*2c6e0*/  PRMT R7, R10, 0x5210, R16 ;  /* 0x000052100a077816 */ /* 0x000fe20000000010 */
[----:B------:R-:W-:Y:S01]  /*2c6f0*/  BAR.SYNC.DEFER_BLOCKING 0x0 ;  /* 0x0000000000007b1d */ /* 0x000fe20000010000 */
[----:B------:R-:W-:-:S05]  /*2c700*/  PRMT R13, R21, 0x5410, R13 ;  /* 0x00005410150d7816 */ /* 0x000fca000000000d */
[----:B------:R-:W0:Y:S01]  /*2c710*/  LDS.128 R8, [R73] ;  /* 0x0000000049087984 */ /* 0x000e220000000c00 */
[----:B------:R-:W-:Y:S01]  /*2c720*/  PRMT R4, R13, 0x4210, R15 ;  /* 0x000042100d047816 */ /* 0x000fe2000000000f */
[----:B------:R-:W-:Y:S01]  /*2c730*/  BAR.SYNC.DEFER_BLOCKING 0x0 ;  /* 0x0000000000007b1d */ /* 0x000fe20000010000 */
[----:B------:R-:W-:-:S05]  /*2c740*/  LOP3.LUT R23, R23, 0xffff, RZ, 0xc0, !PT ;  /* 0x0000ffff17177812 */ /* 0x000fca00078ec0ff */
[----:B------:R1:W-:Y:S01]  /*2c750*/  STSM.16.M88.4 [R2], R4 ;  /* 0x0000000402007844 */ /* 0x0003e20000000200 */
[----:B------:R-:W-:Y:S02]  /*2c760*/  SHF.R.U32.HI R63, RZ, 0x8, R63 ;  /* 0x00000008ff3f7819 */ /* 0x000fe4000001163f */
[----:B------:R-:W-:Y:S02]  /*2c770*/  SHF.R.U32.HI R22, RZ, 0x8, R22 ;  /* 0x00000008ff167819 */ /* 0x000fe40000011616 */
[----:B------:R-:W-:Y:S02]  /*2c780*/  LOP3.LUT R63, R63, 0xffff, RZ, 0xc0, !PT ;  /* 0x0000ffff3f3f7812 */ /* 0x000fe400078ec0ff */
[----:B------:R-:W-:Y:S02]  /*2c790*/  LOP3.LUT R22, R22, 0xffff, RZ, 0xc0, !PT ;  /* 0x0000ffff16167812 */ /* 0x000fe400078ec0ff */
[----:B-1----:R-:W-:Y:S01]  /*2c7a0*/  PRMT R4, R12, 0x4210, R23 ;  /* 0x000042100c047816 */ /* 0x002fe20000000017 */
[----:B------:R-:W-:Y:S01]  /*2c7b0*/  BAR.SYNC.DEFER_BLOCKING 0x0 ;  /* 0x0000000000007b1d */ /* 0x000fe20000010000 */
[----:B------:R-:W-:-:S02]  /*2c7c0*/  PRMT R63, R63, 0x3340, R0 ;  /* 0x000033403f3f7816 */ /* 0x000fc40000000000 */
[----:B------:R-:W-:Y:S02]  /*2c7d0*/  PRMT R22, R22, 0x3340, R0 ;  /* 0x0000334016167816 */ /* 0x000fe40000000000 */
[----:B------:R-:W-:Y:S02]  /*2c7e0*/  PRMT R59, R59, 0x5410, R63 ;  /* 0x000054103b3b7816 */ /* 0x000fe4000000003f */
[----:B------:R-:W-:Y:S01]  /*2c7f0*/  PRMT R22, R67, 0x5410, R22 ;  /* 0x0000541043167816 */ /* 0x000fe20000000016 */
[----:B------:R-:W1:Y:S01]  /*2c800*/  LDS.128 R12, [R73] ;  /* 0x00000000490c7984 */ /* 0x000e620000000c00 */
[----:B------:R-:W-:Y:S02]  /*2c810*/  LOP3.LUT R152, R152, 0xffff, RZ, 0xc0, !PT ;  /* 0x0000ffff98987812 */ /* 0x000fe400078ec0ff */
[----:B------:R-:W-:Y:S02]  /*2c820*/  PRMT R5, R59, 0x5210, R23 ;  /* 0x000052103b057816 */ /* 0x000fe40000000017 */
[----:B------:R-:W-:-:S02]  /*2c830*/  PRMT R6, R19, 0x4210, R152 ;  /* 0x0000421013067816 */ /* 0x000fc40000000098 */
[----:B------:R-:W-:Y:S01]  /*2c840*/  PRMT R7, R22, 0x5210, R152 ;  /* 0x0000521016077816 */ /* 0x000fe20000000098 */
[----:B------:R-:W-:Y:S01]  /*2c850*/  BAR.SYNC.DEFER_BLOCKING 0x0 ;  /* 0x0000000000007b1d */ /* 0x000fe20000010000 */
[----:B------:R-:W-:Y:S02]  /*2c860*/  LOP3.LUT R159, R159, 0xffff, RZ, 0xc0, !PT ;  /* 0x0000ffff9f9f7812 */ /* 0x000fe400078ec0ff */
[----:B------:R-:W-:-:S03]  /*2c870*/  LOP3.LUT R160, R160, 0xffff, RZ, 0xc0, !PT ;  /* 0x0000ffffa0a07812 */ /* 0x000fc600078ec0ff */
[----:B------:R3:W-:Y:S01]  /*2c880*/  STSM.16.M88.4 [R2], R4 ;  /* 0x0000000402007844 */ /* 0x0007e20000000200 */
[----:B------:R-:W-:Y:S02]  /*2c890*/  SHF.R.U32.HI R153, RZ, 0x8, R153 ;  /* 0x00000008ff997819 */ /* 0x000fe40000011699 */
[----:B------:R-:W-:Y:S02]  /*2c8a0*/  SHF.R.U32.HI R155, RZ, 0x8, R155 ;  /* 0x00000008ff9b7819 */ /* 0x000fe4000001169b */
[----:B------:R-:W-:Y:S02]  /*2c8b0*/  SHF.R.U32.HI R157, RZ, 0x8, R157 ;  /* 0x00000008ff9d7819 */ /* 0x000fe4000001169d */
[----:B------:R-:W-:Y:S02]  /*2c8c0*/  SHF.R.U32.HI R154, RZ, 0x8, R154 ;  /* 0x00000008ff9a7819 */ /* 0x000fe4000001169a */
[----:B------:R-:W-:Y:S02]  /*2c8d0*/  SHF.R.U32.HI R156, RZ, 0x8, R156 ;  /* 0x00000008ff9c7819 */ /* 0x000fe4000001169c */
[----:B------:R-:W-:-:S02]  /*2c8e0*/  SHF.R.U32.HI R158, RZ, 0x8, R158 ;  /* 0x00000008ff9e7819 */ /* 0x000fc4000001169e */
[----:B---3--:R-:W-:Y:S02]  /*2c8f0*/  PRMT R4, R18, 0x4210, R159 ;  /* 0x0000421012047816 */ /* 0x008fe4000000009f */
[----:B------:R-:W-:Y:S01]  /*2c900*/  PRMT R6, R17, 0x4210, R160 ;  /* 0x0000421011067816 */ /* 0x000fe200000000a0 */
[----:B------:R-:W-:Y:S01]  /*2c910*/  BAR.SYNC.DEFER_BLOCKING 0x0 ;  /* 0x0000000000007b1d */ /* 0x000fe20000010000 */
[----:B------:R-:W-:Y:S02]  /*2c920*/  LOP3.LUT R155, R155, 0xffff, RZ, 0xc0, !PT ;  /* 0x0000ffff9b9b7812 */ /* 0x000fe400078ec0ff */
[----:B------:R-:W-:Y:S02]  /*2c930*/  LOP3.LUT R153, R153, 0xffff, RZ, 0xc0, !PT ;  /* 0x0000ffff99997812 */ /* 0x000fe400078ec0ff */
[----:B------:R-:W-:Y:S02]  /*2c940*/  LOP3.LUT R157, R157, 0xffff, RZ, 0xc0, !PT ;  /* 0x0000ffff9d9d7812 */ /* 0x000fe400078ec0ff */
[----:B------:R-:W-:-:S02]  /*2c950*/  LOP3.LUT R156, R156, 0xffff, RZ, 0xc0, !PT ;  /* 0x0000ffff9c9c7812 */ /* 0x000fc400078ec0ff */
[----:B------:R-:W-:Y:S02]  /*2c960*/  LOP3.LUT R154, R154, 0xffff, RZ, 0xc0, !PT ;  /* 0x0000ffff9a9a7812 */ /* 0x000fe400078ec0ff */
[----:B------:R-:W-:Y:S01]  /*2c970*/  LOP3.LUT R158, R158, 0xffff, RZ, 0xc0, !PT ;  /* 0x0000ffff9e9e7812 */ /* 0x000fe200078ec0ff */
[----:B------:R-:W3:Y:S01]  /*2c980*/  LDS.128 R16, [R73] ;  /* 0x0000000049107984 */ /* 0x000ee20000000c00 */
[----:B------:R-:W-:Y:S02]  /*2c990*/  PRMT R153, R153, 0x3340, R155 ;  /* 0x0000334099997816 */ /* 0x000fe4000000009b */
[----:B------:R-:W-:Y:S02]  /*2c9a0*/  PRMT R157, R157, 0x3340, R0 ;  /* 0x000033409d9d7816 */ /* 0x000fe40000000000 */
[----:B------:R-:W-:Y:S02]  /*2c9b0*/  PRMT R154, R154, 0x3340, R156 ;  /* 0x000033409a9a7816 */ /* 0x000fe4000000009c */
[----:B------:R-:W-:-:S02]  /*2c9c0*/  PRMT R158, R158, 0x3340, R0 ;  /* 0x000033409e9e7816 */ /* 0x000fc40000000000 */
[----:B------:R-:W-:Y:S02]  /*2c9d0*/  PRMT R153, R153, 0x5410, R157 ;  /* 0x0000541099997816 */ /* 0x000fe4000000009d */
[----:B------:R-:W-:Y:S02]  /*2c9e0*/  PRMT R154, R154, 0x5410, R158 ;  /* 0x000054109a9a7816 */ /* 0x000fe4000000009e */
[----:B------:R-:W-:Y:S02]  /*2c9f0*/  PRMT R5, R153, 0x5210, R159 ;  /* 0x0000521099057816 */ /* 0x000fe4000000009f */
[----:B------:R-:W-:Y:S01]  /*2ca00*/  PRMT R7, R154, 0x5210, R160 ;  /* 0x000052109a077816 */ /* 0x000fe200000000a0 */
[----:B------:R-:W-:Y:S01]  /*2ca10*/  BAR.SYNC.DEFER_BLOCKING 0x0 ;  /* 0x0000000000007b1d */ /* 0x000fe20000010000 */
[----:B------:R-:W-:Y:S02]  /*2ca20*/  LOP3.LUT R161, R161, 0xffff, RZ, 0xc0, !PT ;  /* 0x0000ffffa1a17812 */ /* 0x000fe400078ec0ff */
[----:B------:R-:W-:-:S02]  /*2ca30*/  LOP3.LUT R163, R163, 0xffff, RZ, 0xc0, !PT ;  /* 0x0000ffffa3a37812 */ /* 0x000fc400078ec0ff */
[----:B------:R-:W-:Y:S02]  /*2ca40*/  LOP3.LUT R165, R165, 0xffff, RZ, 0xc0, !PT ;  /* 0x0000ffffa5a57812 */ /* 0x000fe400078ec0ff */
[----:B------:R-:W-:Y:S02]  /*2ca50*/  PRMT R21, R161, 0x3340, R163 ;  /* 0x00003340a1157816 */ /* 0x000fe400000000a3 */
[----:B------:R-:W-:Y:S02]  /*2ca60*/  PRMT R20, R165, 0x3340, R0 ;  /* 0x00003340a5147816 */ /* 0x000fe40000000000 */
[----:B------:R-:W-:Y:S02]  /*2ca70*/  LOP3.LUT R162, R162, 0xffff, RZ, 0xc0, !PT ;  /* 0x0000ffffa2a27812 */ /* 0x000fe400078ec0ff */
[----:B------:R-:W-:Y:S01]  /*2ca80*/  LOP3.LUT R164, R164, 0xffff, RZ, 0xc0, !PT ;  /* 0x0000ffffa4a47812 */ /* 0x000fe200078ec0ff */
[----:B------:R4:W-:Y:S01]  /*2ca90*/  STSM.16.M88.4 [R2], R4 ;  /* 0x0000000402007844 */ /* 0x0009e20000000200 */
[----:B------:R-:W-:-:S02]  /*2caa0*/  LOP3.LUT R166, R166, 0xffff, RZ, 0xc0, !PT ;  /* 0x0000ffffa6a67812 */ /* 0x000fc400078ec0ff */
[----:B------:R-:W-:Y:S02]  /*2cab0*/  PRMT R20, R21, 0x5410, R20 ;  /* 0x0000541015147816 */ /* 0x000fe40000000014 */
[----:B------:R-:W-:Y:S02]  /*2cac0*/  PRMT R21, R166, 0x3340, R1 ;  /* 0x00003340a6157816 */ /* 0x000fe40000000001 */
[----:B------:R-:W-:Y:S02]  /*2cad0*/  PRMT R41, R162, 0x3340, R164 ;  /* 0x00003340a2297816 */ /* 0x000fe400000000a4 */
[----:B------:R-:W-:Y:S02]  /*2cae0*/  LOP3.LUT R167, R167, 0xffff, RZ, 0xc0, !PT ;  /* 0x0000ffffa7a77812 */ /* 0x000fe400078ec0ff */
[----:B------:R-:W-:Y:S02]  /*2caf0*/  PRMT R21, R41, 0x5410, R21 ;  /* 0x0000541029157816 */ /* 0x000fe40000000015 */
[----:B------:R-:W-:-:S02]  /*2cb00*/  LOP3.LUT R168, R168, 0xffff, RZ, 0xc0, !PT ;  /* 0x0000ffffa8a87812 */ /* 0x000fc400078ec0ff */
[----:B----4-:R-:W-:Y:S02]  /*2cb10*/  PRMT R4, R20, 0x4210, R167 ;  /* 0x0000421014047816 */ /* 0x010fe400000000a7 */
[----:B------:R-:W-:Y:S01]  /*2cb20*/  PRMT R6, R21, 0x4210, R168 ;  /* 0x0000421015067816 */ /* 0x000fe200000000a8 */
[----:B------:R-:W-:Y:S01]  /*2cb30*/  BAR.SYNC.DEFER_BLOCKING 0x0 ;  /* 0x0000000000007b1d */ /* 0x000fe20000010000 */
[----:B------:R-:W-:Y:S02]  /*2cb40*/  SHF.R.U32.HI R161, RZ, 0x8, R161 ;  /* 0x00000008ffa17819 */ /* 0x000fe400000116a1 */
[----:B------:R-:W-:Y:S02]  /*2cb50*/  SHF.R.U32.HI R163, RZ, 0x8, R163 ;  /* 0x00000008ffa37819 */ /* 0x000fe400000116a3 */
[----:B------:R-:W-:Y:S02]  /*2cb60*/  SHF.R.U32.HI R165, RZ, 0x8, R165 ;  /* 0x00000008ffa57819 */ /* 0x000fe400000116a5 */
[----:B------:R-:W-:-:S02]  /*2cb70*/  SHF.R.U32.HI R162, RZ, 0x8, R162 ;  /* 0x00000008ffa27819 */ /* 0x000fc400000116a2 */
[----:B------:R-:W-:Y:S02]  /*2cb80*/  SHF.R.U32.HI R164, RZ, 0x8, R164 ;  /* 0x00000008ffa47819 */ /* 0x000fe400000116a4 */
[----:B------:R-:W-:Y:S02]  /*2cb90*/  SHF.R.U32.HI R166, RZ, 0x8, R166 ;  /* 0x00000008ffa67819 */ /* 0x000fe400000116a6 */
[----:B------:R-:W-:Y:S02]  /*2cba0*/  LOP3.LUT R163, R163, 0xffff, RZ, 0xc0, !PT ;  /* 0x0000ffffa3a37812 */ /* 0x000fe400078ec0ff */
[----:B------:R-:W-:Y:S01]  /*2cbb0*/  LOP3.LUT R161, R161, 0xffff, RZ, 0xc0, !PT ;  /* 0x0000ffffa1a17812 */ /* 0x000fe200078ec0ff */
[----:B------:R-:W4:Y:S01]  /*2cbc0*/  LDS.128 R20, [R73] ;  /* 0x0000000049147984 */ /* 0x000f220000000c00 */
[----:B------:R-:W-:Y:S02]  /*2cbd0*/  LOP3.LUT R165, R165, 0xffff, RZ, 0xc0, !PT ;  /* 0x0000ffffa5a57812 */ /* 0x000fe400078ec0ff */
[----:B------:R-:W-:-:S02]  /*2cbe0*/  LOP3.LUT R164, R164, 0xffff, RZ, 0xc0, !PT ;  /* 0x0000ffffa4a47812 */ /* 0x000fc400078ec0ff */
[----:B------:R-:W-:Y:S02]  /*2cbf0*/  LOP3.LUT R162, R162, 0xffff, RZ, 0xc0, !PT ;  /* 0x0000ffffa2a27812 */ /* 0x000fe400078ec0ff */
[----:B------:R-:W-:Y:S02]  /*2cc00*/  LOP3.LUT R166, R166, 0xffff, RZ, 0xc0, !PT ;  /* 0x0000ffffa6a67812 */ /* 0x000fe400078ec0ff */
        /* <DEDUP_REMOVED lines=9> */
[----:B------:R-:W-:Y:S02]  /*2cca0*/  SHF.R.U32.HI R26, RZ, 0x8, R26 ;  /* 0x00000008ff1a7819 */ /* 0x000fe4000001161a */
[----:B------:R-:W-:-:S02]  /*2ccb0*/  SHF.R.U32.HI R30, RZ, 0x8, R30 ;  /* 0x00000008ff1e7819 */ /* 0x000fc4000001161e */
[----:B------:R-:W-:Y:S02]  /*2ccc0*/  SHF.R.U32.HI R89, RZ, 0x8, R89 ;  /* 0x00000008ff597819 */ /* 0x000fe40000011659 */
[----:B------:R-:W-:Y:S02]  /*2ccd0*/  SHF.R.U32.HI R75, RZ, 0x8, R75 ;  /* 0x00000008ff4b7819 */ /* 0x000fe4000001164b */
[----:B------:R-:W-:Y:S02]  /*2cce0*/  SHF.R.U32.HI R34, RZ, 0x8, R34 ;  /* 0x00000008ff227819 */ /* 0x000fe40000011622 */
[----:B------:R-:W-:Y:S01]  /*2ccf0*/  SHF.R.U32.HI R58, RZ, 0x8, R58 ;  /* 0x00000008ff3a7819 */ /* 0x000fe2000001163a */
[----:B------:R2:W-:Y:S01]  /*2cd00*/  STSM.16.M88.4 [R2], R4 ;  /* 0x0000000402007844 */ /* 0x0005e20000000200 */
[----:B------:R-:W-:Y:S02]  /*2cd10*/  SHF.R.U32.HI R87, RZ, 0x8, R87 ;  /* 0x00000008ff577819 */ /* 0x000fe40000011657 */
        /* <DEDUP_REMOVED lines=8> */
[--C-:B------:R-:W-:Y:S02]  /*2cda0*/  PRMT R25, R25, 0x3340, R0.reuse ;  /* 0x0000334019197816 */ /* 0x100fe40000000000 */
[--C-:B------:R-:W-:Y:S02]  /*2cdb0*/  PRMT R75, R75, 0x3340, R0.reuse ;  /* 0x000033404b4b7816 */ /* 0x100fe40000000000 */
[----:B------:R-:W-:Y:S02]  /*2cdc0*/  PRMT R34, R34, 0x3340, R0 ;  /* 0x0000334022227816 */ /* 0x000fe40000000000 */
[----:B------:R-:W-:Y:S02]  /*2cdd0*/  PRMT R46, R58, 0x3340, R46 ;  /* 0x000033403a2e7816 */ /* 0x000fe4000000002e */
[----:B------:R-:W-:-:S02]  /*2cde0*/  LOP3.LUT R176, R176, 0xffff, RZ, 0xc0, !PT ;  /* 0x0000ffffb0b07812 */ /* 0x000fc400078ec0ff */
[----:B------:R-:W-:Y:S02]  /*2cdf0*/  PRMT R75, R24, 0x5410, R75 ;  /* 0x00005410184b7816 */ /* 0x000fe4000000004b */
[----:B------:R-:W-:Y:S02]  /*2ce00*/  PRMT R58, R26, 0x5410, R34 ;  /* 0x000054101a3a7816 */ /* 0x000fe40000000022 */
[----:B------:R-:W-:Y:S02]  /*2ce10*/  PRMT R46, R46, 0x5410, R25 ;  /* 0x000054102e2e7816 */ /* 0x000fe40000000019 */
[----:B--2---:R-:W-:Y:S01]  /*2ce20*/  PRMT R6, R27, 0x4210, R176 ;  /* 0x000042101b067816 */ /* 0x004fe200000000b0 */
[----:B------:R-:W-:Y:S01]  /*2ce30*/  BAR.SYNC.DEFER_BLOCKING 0x0 ;  /* 0x0000000000007b1d */ /* 0x000fe20000010000 */
[----:B------:R-:W-:Y:S02]  /*2ce40*/  SHF.R.U32.HI R169, RZ, 0x8, R169 ;  /* 0x00000008ffa97819 */ /* 0x000fe400000116a9 */
[----:B------:R-:W-:-:S02]  /*2ce50*/  SHF.R.U32.HI R171, RZ, 0x8, R171 ;  /* 0x00000008ffab7819 */ /* 0x000fc400000116ab */
[----:B------:R-:W-:Y:S02]  /*2ce60*/  SHF.R.U32.HI R173, RZ, 0x8, R173 ;  /* 0x00000008ffad7819 */ /* 0x000fe400000116ad */
[----:B------:R-:W-:Y:S02]  /*2ce70*/  SHF.R.U32.HI R170, RZ, 0x8, R170 ;  /* 0x00000008ffaa7819 */ /* 0x000fe400000116aa */
[----:B------:R-:W-:Y:S02]  /*2ce80*/  SHF.R.U32.HI R172, RZ, 0x8, R172 ;  /* 0x00000008ffac7819 */ /* 0x000fe400000116ac */
[----:B------:R-:W-:Y:S02]  /*2ce90*/  SHF.R.U32.HI R174, RZ, 0x8, R174 ;  /* 0x00000008ffae7819 */ /* 0x000fe400000116ae */
[----:B------:R-:W-:Y:S02]  /*2cea0*/  LOP3.LUT R171, R171, 0xffff, RZ, 0xc0, !PT ;  /* 0x0000ffffabab7812 */ /* 0x000fe400078ec0ff */
[----:B------:R-:W-:Y:S01]  /*2ceb0*/  LOP3.LUT R169, R169, 0xffff, RZ, 0xc0, !PT ;  /* 0x0000ffffa9a97812 */ /* 0x000fe200078ec0ff */
[----:B------:R-:W2:Y:S01]  /*2cec0*/  LDS.128 R24, [R73] ;  /* 0x0000000049187984 */ /* 0x000ea20000000c00 */
        /* <DEDUP_REMOVED lines=10> */
[----:B------:R-:W-:Y:S02]  /*2cf70*/  LOP3.LUT R175, R175, 0xffff, RZ, 0xc0, !PT ;  /* 0x0000ffffafaf7812 */ /* 0x000fe400078ec0ff */
[----:B------:R-:W-:Y:S02]  /*2cf80*/  PRMT R7, R170, 0x5210, R176 ;  /* 0x00005210aa077816 */ /* 0x000fe400000000b0 */
[----:B------:R-:W-:-:S02]  /*2cf90*/  PRMT R4, R31, 0x4210, R175 ;  /* 0x000042101f047816 */ /* 0x000fc400000000af */
[----:B------:R-:W-:Y:S01]  /*2cfa0*/  PRMT R5, R169, 0x5210, R175 ;  /* 0x00005210a9057816 */ /* 0x000fe200000000af */
[----:B------:R-:W-:Y:S01]  /*2cfb0*/  BAR.SYNC.DEFER_BLOCKING 0x0 ;  /* 0x0000000000007b1d */ /* 0x000fe20000010000 */
[----:B------:R-:W-:Y:S02]  /*2cfc0*/  LOP3.LUT R178, R178, 0xffff, RZ, 0xc0, !PT ;  /* 0x0000ffffb2b27812 */ /* 0x000fe400078ec0ff */
[----:B------:R-:W-:Y:S02]  /*2cfd0*/  LOP3.LUT R180, R180, 0xffff, RZ, 0xc0, !PT ;  /* 0x0000ffffb4b47812 */ /* 0x000fe400078ec0ff */
[----:B------:R-:W-:Y:S02]  /*2cfe0*/  LOP3.LUT R182, R182, 0xffff, RZ, 0xc0, !PT ;  /* 0x0000ffffb6b67812 */ /* 0x000fe400078ec0ff */
[----:B------:R-:W-:Y:S02]  /*2cff0*/  SHF.R.U32.HI R85, RZ, 0x8, R85 ;  /* 0x00000008ff557819 */ /* 0x000fe40000011655 */
[----:B------:R-:W-:Y:S01]  /*2d000*/  PRMT R28, R182, 0x3340, R1 ;  /* 0x00003340b61c7816 */ /* 0x000fe20000000001 */
[----:B------:R0:W-:Y:S01]  /*2d010*/  STSM.16.M88.4 [R2], R4 ;  /* 0x0000000402007844 */ /* 0x0001e20000000200 */
[----:B------:R-:W-:-:S02]  /*2d020*/  PRMT R49, R178, 0x3340, R180 ;  /* 0x00003340b2317816 */ /* 0x000fc400000000b4 */
[----:B------:R-:W-:Y:S02]  /*2d030*/  LOP3.LUT R30, R85, 0xffff, RZ, 0xc0, !PT ;  /* 0x0000ffff551e7812 */ /* 0x000fe400078ec0ff */
[----:B------:R-:W-:Y:S02]  /*2d040*/  PRMT R28, R49, 0x5410, R28 ;  /* 0x00005410311c7816 */ /* 0x000fe4000000001c */
[----:B------:R-:W-:Y:S02]  /*2d050*/  PRMT R30, R30, 0x3340, R0 ;  /* 0x000033401e1e7816 */ /* 0x000fe40000000000 */
[----:B------:R-:W-:Y:S02]  /*2d060*/  LOP3.LUT R183, R183, 0xffff, RZ, 0xc0, !PT ;  /* 0x0000ffffb7b77812 */ /* 0x000fe400078ec0ff */
[----:B------:R-:W-:Y:S02]  /*2d070*/  LOP3.LUT R184, R184, 0xffff, RZ, 0xc0, !PT ;  /* 0x0000ffffb8b87812 */ /* 0x000fe400078ec0ff */
[----:B------:R-:W-:-:S02]  /*2d080*/  PRMT R47, R47, 0x5410, R30 ;  /* 0x000054102f2f7816 */ /* 0x000fc4000000001e */
[----:B0-----:R-:W-:Y:S02]  /*2d090*/  PRMT R4, R29, 0x4210, R183 ;  /* 0x000042101d047816 */ /* 0x001fe400000000b7 */
        /* <DEDUP_REMOVED lines=10> */
[----:B------:R-:W0:Y:S01]  /*2d140*/  LDS.128 R28, [R73] ;  /* 0x00000000491c7984 */ /* 0x000e220000000c00 */
        /* <DEDUP_REMOVED lines=17> */
[----:B------:R-:W-:Y:S01]  /*2d260*/  PRMT R32, R190, 0x3340, R1 ;  /* 0x00003340be207816 */ /* 0x000fe20000000001 */
[----:B------:R1:W-:Y:S03]  /*2d270*/  STSM.16.M88.4 [R2], R4 ;  /* 0x0000000402007844 */ /* 0x0003e60000000200 */
[----:B------:R-:W-:Y:S02]  /*2d280*/  PRMT R32, R41, 0x5410, R32 ;  /* 0x0000541029207816 */ /* 0x000fe40000000020 */
[----:B------:R-:W-:-:S02]  /*2d290*/  LOP3.LUT R191, R191, 0xffff, RZ, 0xc0, !PT ;  /* 0x0000ffffbfbf7812 */ /* 0x000fc400078ec0ff */
[----:B------:R-:W-:Y:S02]  /*2d2a0*/  LOP3.LUT R192, R192, 0xffff, RZ, 0xc0, !PT ;  /* 0x0000ffffc0c07812 */ /* 0x000fe400078ec0ff */
[----:B------:R-:W-:Y:S02]  /*2d2b0*/  SHF.R.U32.HI R185, RZ, 0x8, R185 ;  /* 0x00000008ffb97819 */ /* 0x000fe400000116b9 */
[----:B------:R-:W-:Y:S02]  /*2d2c0*/  SHF.R.U32.HI R187, RZ, 0x8, R187 ;  /* 0x00000008ffbb7819 */ /* 0x000fe400000116bb */
[----:B------:R-:W-:Y:S02]  /*2d2d0*/  SHF.R.U32.HI R189, RZ, 0x8, R189 ;  /* 0x00000008ffbd7819 */ /* 0x000fe400000116bd */
[----:B-1----:R-:W-:Y:S02]  /*2d2e0*/  PRMT R4, R33, 0x4210, R191 ;  /* 0x0000421021047816 */ /* 0x002fe400000000bf */
[----:B------:R-:W-:Y:S01]  /*2d2f0*/  PRMT R6, R32, 0x4210, R192 ;  /* 0x0000421020067816 */ /* 0x000fe200000000c0 */
[----:B------:R-:W-:Y:S01]  /*2d300*/  BAR.SYNC.DEFER_BLOCKING 0x0 ;  /* 0x0000000000007b1d */ /* 0x000fe20000010000 */
[----:B------:R-:W-:-:S02]  /*2d310*/  SHF.R.U32.HI R186, RZ, 0x8, R186 ;  /* 0x00000008ffba7819 */ /* 0x000fc400000116ba */
[----:B------:R-:W-:Y:S02]  /*2d320*/  SHF.R.U32.HI R188, RZ, 0x8, R188 ;  /* 0x00000008ffbc7819 */ /* 0x000fe400000116bc */
[----:B------:R-:W-:Y:S02]  /*2d330*/  SHF.R.U32.HI R190, RZ, 0x8, R190 ;  /* 0x00000008ffbe7819 */ /* 0x000fe400000116be */
[----:B------:R-:W-:Y:S02]  /*2d340*/  LOP3.LUT R187, R187, 0xffff, RZ, 0xc0, !PT ;  /* 0x0000ffffbbbb7812 */ /* 0x000fe400078ec0ff */
[----:B------:R-:W-:Y:S02]  /*2d350*/  LOP3.LUT R185, R185, 0xffff, RZ, 0xc0, !PT ;  /* 0x0000ffffb9b97812 */ /* 0x000fe400078ec0ff */
[----:B------:R-:W-:Y:S02]  /*2d360*/  LOP3.LUT R189, R189, 0xffff, RZ, 0xc0, !PT ;  /* 0x0000ffffbdbd7812 */ /* 0x000fe400078ec0ff */
[----:B------:R-:W-:-:S02]  /*2d370*/  LOP3.LUT R188, R188, 0xffff, RZ, 0xc0, !PT ;  /* 0x0000ffffbcbc7812 */ /* 0x000fc400078ec0ff */
[----:B------:R-:W-:Y:S01]  /*2d380*/  LOP3.LUT R186, R186, 0xffff, RZ, 0xc0, !PT ;  /* 0x0000ffffbaba7812 */ /* 0x000fe200078ec0ff */
[----:B------:R-:W1:Y:S01]  /*2d390*/  LDS.128 R32, [R73] ;  /* 0x0000000049207984 */ /* 0x000e620000000c00 */
        /* <DEDUP_REMOVED lines=11> */
[----:B------:R-:W-:-:S03]  /*2d450*/  LOP3.LUT R38, R38, 0xffff, RZ, 0xc0, !PT ;  /* 0x0000ffff26267812 */ /* 0x000fc600078ec0ff */
[----:B------:R3:W-:Y:S02]  /*2d460*/  STSM.16.M88.4 [R2], R4 ;  /* 0x0000000402007844 */ /* 0x0007e40000000200 */
[--C-:B---3--:R-:W-:Y:S02]  /*2d470*/  PRMT R4, R37, 0x4210, R36.reuse ;  /* 0x0000421025047816 */ /* 0x108fe40000000024 */
[----:B------:R-:W-:Y:S02]  /*2d480*/  PRMT R5, R75, 0x5210, R36 ;  /* 0x000052104b057816 */ /* 0x000fe40000000024 */
[--C-:B------:R-:W-:Y:S02]  /*2d490*/  PRMT R6, R39, 0x4210, R38.reuse ;  /* 0x0000421027067816 */ /* 0x100fe40000000026 */
[----:B------:R-:W-:Y:S01]  /*2d4a0*/  PRMT R7, R58, 0x5210, R38 ;  /* 0x000052103a077816 */ /* 0x000fe20000000026 */
[----:B------:R-:W-:Y:S06]  /*2d4b0*/  BAR.SYNC.DEFER_BLOCKING 0x0 ;  /* 0x0000000000007b1d */ /* 0x000fec0000010000 */
[----:B------:R-:W3:Y:S02]  /*2d4c0*/  LDS.128 R36, [R73] ;  /* 0x0000000049247984 */ /* 0x000ee40000000c00 */
[----:B------:R-:W-:Y:S01]  /*2d4d0*/  BAR.SYNC.DEFER_BLOCKING 0x0 ;  /* 0x0000000000007b1d */ /* 0x000fe20000010000 */
[----:B------:R-:W-:-:S02]  /*2d4e0*/  PRMT R41, R81, 0x3340, R0 ;  /* 0x0000334051297816 */ /* 0x000fc40000000000 */
[----:B------:R-:W-:-:S03]  /*2d4f0*/  PRMT R49, R77, 0x3340, R79 ;  /* 0x000033404d317816 */ /* 0x000fc6000000004f */
[----:B------:R4:W-:Y:S01]  /*2d500*/  STSM.16.M88.4 [R2], R4 ;  /* 0x0000000402007844 */ /* 0x0009e20000000200 */
[----:B------:R-:W-:Y:S02]  /*2d510*/  PRMT R41, R49, 0x5410, R41 ;  /* 0x0000541031297816 */ /* 0x000fe40000000029 */
[----:B------:R-:W-:Y:S02]  /*2d520*/  LOP3.LUT R52, R52, 0xffff, RZ, 0xc0, !PT ;  /* 0x0000ffff34347812 */ /* 0x000fe400078ec0ff */
[----:B------:R-:W-:Y:S02]  /*2d530*/  LOP3.LUT R54, R54, 0xffff, RZ, 0xc0, !PT ;  /* 0x0000ffff36367812 */ /* 0x000fe400078ec0ff */
[----:B------:R-:W-:Y:S02]  /*2d540*/  SHF.R.U32.HI R77, RZ, 0x8, R77 ;  /* 0x00000008ff4d7819 */ /* 0x000fe4000001164d */
[----:B------:R-:W-:Y:S02]  /*2d550*/  SHF.R.U32.HI R79, RZ, 0x8, R79 ;  /* 0x00000008ff4f7819 */ /* 0x000fe4000001164f */
[----:B------:R-:W-:-:S02]  /*2d560*/  SHF.R.U32.HI R81, RZ, 0x8, R81 ;  /* 0x00000008ff517819 */ /* 0x000fc40000011651 */
[----:B----4-:R-:W-:Y:S02]  /*2d570*/  PRMT R4, R41, 0x4210, R52 ;  /* 0x0000421029047816 */ /* 0x010fe40000000034 */
[--C-:B------:R-:W-:Y:S02]  /*2d580*/  PRMT R6, R40, 0x4210, R54.reuse ;  /* 0x0000421028067816 */ /* 0x100fe40000000036 */
[----:B------:R-:W-:Y:S01]  /*2d590*/  PRMT R7, R42, 0x5210, R54 ;  /* 0x000052102a077816 */ /* 0x000fe20000000036 */
[----:B------:R-:W-:Y:S01]  /*2d5a0*/  BAR.SYNC.DEFER_BLOCKING 0x0 ;  /* 0x0000000000007b1d */ /* 0x000fe20000010000 */
[----:B------:R-:W-:Y:S02]  /*2d5b0*/  LOP3.LUT R79, R79, 0xffff, RZ, 0xc0, !PT ;  /* 0x0000ffff4f4f7812 */ /* 0x000fe400078ec0ff */
[----:B------:R-:W-:Y:S02]  /*2d5c0*/  LOP3.LUT R77, R77, 0xffff, RZ, 0xc0, !PT ;  /* 0x0000ffff4d4d7812 */ /* 0x000fe400078ec0ff */
[----:B------:R-:W-:-:S02]  /*2d5d0*/  LOP3.LUT R81, R81, 0xffff, RZ, 0xc0, !PT ;  /* 0x0000ffff51517812 */ /* 0x000fc400078ec0ff */
[----:B------:R-:W-:Y:S02]  /*2d5e0*/  PRMT R77, R77, 0x3340, R79 ;  /* 0x000033404d4d7816 */ /* 0x000fe4000000004f */
[----:B------:R-:W-:Y:S01]  /*2d5f0*/  PRMT R81, R81, 0x3340, R0 ;  /* 0x0000334051517816 */ /* 0x000fe20000000000 */
[----:B------:R-:W4:Y:S03]  /*2d600*/  LDS.128 R40, [R73] ;  /* 0x0000000049287984 */ /* 0x000f260000000c00 */
[----:B------:R-:W-:-:S04]  /*2d610*/  PRMT R77, R77, 0x5410, R81 ;  /* 0x000054104d4d7816 */ /* 0x000fc80000000051 */
[----:B------:R-:W-:Y:S01]  /*2d620*/  PRMT R5, R77, 0x5210, R52 ;  /* 0x000052104d057816 */ /* 0x000fe20000000034 */
[----:B------:R-:W-:Y:S01]  /*2d630*/  BAR.SYNC.DEFER_BLOCKING 0x0 ;  /* 0x0000000000007b1d */ /* 0x000fe20000010000 */
[----:B------:R-:W-:Y:S02]  /*2d640*/  F2FP.SATFINITE.E5M2.F32.PACK_AB_MERGE_C R68, R69, R68, RZ ;  /* 0x000000444544723e */ /* 0x000fe400048060ff */
[----:B------:R-:W-:-:S03]  /*2d650*/  LOP3.LUT R70, R70, 0xffff, RZ, 0xc0, !PT ;  /* 0x0000ffff46467812 */ /* 0x000fc600078ec0ff */
[----:B------:R2:W-:Y:S01]  /*2d660*/  STSM.16.M88.4 [R2], R4 ;  /* 0x0000000402007844 */ /* 0x0005e20000000200 */
[----:B------:R-:W-:-:S04]  /*2d670*/  LOP3.LUT R68, R68, 0xffff, RZ, 0xc0, !PT ;  /* 0x0000ffff44447812 */ /* 0x000fc800078ec0ff */
[--C-:B--2---:R-:W-:Y:S02]  /*2d680*/  PRMT R4, R44, 0x4210, R68.reuse ;  /* 0x000042102c047816 */ /* 0x104fe40000000044 */
[----:B------:R-:W-:Y:S02]  /*2d690*/  PRMT R5, R47, 0x5210, R68 ;  /* 0x000052102f057816 */ /* 0x000fe40000000044 */
[--C-:B------:R-:W-:Y:S02]  /*2d6a0*/  PRMT R6, R45, 0x4210, R70.reuse ;  /* 0x000042102d067816 */ /* 0x100fe40000000046 */
[----:B------:R-:W-:Y:S01]  /*2d6b0*/  PRMT R7, R46, 0x5210, R70 ;  /* 0x000052102e077816 */ /* 0x000fe20000000046 */
[----:B------:R-:W-:Y:S06]  /*2d6c0*/  BAR.SYNC.DEFER_BLOCKING 0x0 ;  /* 0x0000000000007b1d */ /* 0x000fec0000010000 */
[----:B------:R-:W2:Y:S02]  /*2d6d0*/  LDS.128 R44, [R73] ;  /* 0x00000000492c7984 */ /* 0x000ea40000000c00 */
[----:B------:R-:W-:Y:S01]  /*2d6e0*/  BAR.SYNC.DEFER_BLOCKING 0x0 ;  /* 0x0000000000007b1d */ /* 0x000fe20000010000 */
[----:B------:R-:W-:-:S04]  /*2d6f0*/  LOP3.LUT R80, R80, 0xffff, RZ, 0xc0, !PT ;  /* 0x0000ffff50507812 */ /* 0x000fc800078ec0ff */
[----:B------:R-:W-:Y:S02]  /*2d700*/  PRMT R49, R80, 0x3340, R0 ;  /* 0x0000334050317816 */ /* 0x000fe40000000000 */
[----:B------:R-:W-:-:S04]  /*2d710*/  SHF.R.U32.HI R80, RZ, 0x8, R80 ;  /* 0x00000008ff507819 */ /* 0x000fc80000011650 */
[----:B------:R-:W-:Y:S01]  /*2d720*/  LOP3.LUT R65, R80, 0xffff, RZ, 0xc0, !PT ;  /* 0x0000ffff50417812 */ /* 0x000fe200078ec0ff */
[----:B------:R0:W-:Y:S03]  /*2d730*/  STSM.16.M88.4 [R2], R4 ;  /* 0x0000000402007844 */ /* 0x0001e60000000200 */
[----:B------:R-:W-:Y:S02]  /*2d740*/  PRMT R65, R65, 0x3340, R0 ;  /* 0x0000334041417816 */ /* 0x000fe40000000000 */
[----:B------:R-:W-:Y:S02]  /*2d750*/  PRMT R49, R62, 0x5410, R49 ;  /* 0x000054103e317816 */ /* 0x000fe40000000031 */
[----:B------:R-:W-:Y:S02]  /*2d760*/  PRMT R48, R60, 0x5410, R48 ;  /* 0x000054103c307816 */ /* 0x000fe40000000030 */
[----:B------:R-:W-:-:S02]  /*2d770*/  PRMT R51, R51, 0x5410, R65 ;  /* 0x0000541033337816 */ /* 0x000fc40000000041 */
[----:B------:R-:W-:Y:S02]  /*2d780*/  LOP3.LUT R84, R84, 0xffff, RZ, 0xc0, !PT ;  /* 0x0000ffff54547812 */ /* 0x000fe400078ec0ff */
[----:B------:R-:W-:Y:S02]  /*2d790*/  LOP3.LUT R86, R86, 0xffff, RZ, 0xc0, !PT ;  /* 0x0000ffff56567812 */ /* 0x000fe400078ec0ff */
[--C-:B0-----:R-:W-:Y:S02]  /*2d7a0*/  PRMT R4, R49, 0x4210, R84.reuse ;  /* 0x0000421031047816 */ /* 0x101fe40000000054 */
[----:B------:R-:W-:Y:S02]  /*2d7b0*/  PRMT R5, R51, 0x5210, R84 ;  /* 0x0000521033057816 */ /* 0x000fe40000000054 */
[--C-:B------:R-:W-:Y:S02]  /*2d7c0*/  PRMT R6, R48, 0x4210, R86.reuse ;  /* 0x0000421030067816 */ /* 0x100fe40000000056 */
[----:B------:R-:W-:Y:S01]  /*2d7d0*/  PRMT R7, R50, 0x5210, R86 ;  /* 0x0000521032077816 */ /* 0x000fe20000000056 */
[----:B------:R-:W-:Y:S06]  /*2d7e0*/  BAR.SYNC.DEFER_BLOCKING 0x0 ;  /* 0x0000000000007b1d */ /* 0x000fec0000010000 */
[----:B------:R-:W0:Y:S02]  /*2d7f0*/  LDS.128 R48, [R73] ;  /* 0x0000000049307984 */ /* 0x000e240000000c00 */
[----:B------:R-:W-:Y:S01]  /*2d800*/  BAR.SYNC.DEFER_BLOCKING 0x0 ;  /* 0x0000000000007b1d */ /* 0x000fe20000010000 */
[----:B------:R-:W-:-:S02]  /*2d810*/  LOP3.LUT R100, R100, 0xffff, RZ, 0xc0, !PT ;  /* 0x0000ffff64647812 */ /* 0x000fc400078ec0ff */
[----:B------:R-:W-:-:S03]  /*2d820*/  LOP3.LUT R102, R102, 0xffff, RZ, 0xc0, !PT ;  /* 0x0000ffff66667812 */ /* 0x000fc600078ec0ff */
[----:B------:R1:W-:Y:S01]  /*2d830*/  STSM.16.M88.4 [R2], R4 ;  /* 0x0000000402007844 */ /* 0x0003e20000000200 */
[----:B------:R-:W-:Y:S02]  /*2d840*/  SHF.R.U32.HI R88, RZ, 0x8, R88 ;  /* 0x00000008ff587819 */ /* 0x000fe40000011658 */
[----:B------:R-:W-:Y:S02]  /*2d850*/  SHF.R.U32.HI R96, RZ, 0x8, R96 ;  /* 0x00000008ff607819 */ /* 0x000fe40000011660 */
[----:B------:R-:W-:Y:S02]  /*2d860*/  LOP3.LUT R88, R88, 0xffff, RZ, 0xc0, !PT ;  /* 0x0000ffff58587812 */ /* 0x000fe400078ec0ff */
[----:B------:R-:W-:Y:S02]  /*2d870*/  LOP3.LUT R74, R96, 0xffff, RZ, 0xc0, !PT ;  /* 0x0000ffff604a7812 */ /* 0x000fe400078ec0ff */
[----:B-1----:R-:W-:Y:S02]  /*2d880*/  PRMT R4, R53, 0x4210, R100 ;  /* 0x0000421035047816 */ /* 0x002fe40000000064 */
[----:B------:R-:W-:Y:S01]  /*2d890*/  PRMT R6, R55, 0x4210, R102 ;  /* 0x0000421037067816 */ /* 0x000fe20000000066 */
[----:B------:R-:W-:Y:S01]  /*2d8a0*/  BAR.SYNC.DEFER_BLOCKING 0x0 ;  /* 0x0000000000007b1d */ /* 0x000fe20000010000 */
[----:B------:R-:W-:-:S02]  /*2d8b0*/  PRMT R72, R88, 0x3340, R72 ;  /* 0x0000334058487816 */ /* 0x000fc40000000048 */
[----:B------:R-:W-:-:S04]  /*2d8c0*/  PRMT R74, R74, 0x3340, R0 ;  /* 0x000033404a4a7816 */ /* 0x000fc80000000000 */
[----:B------:R-:W-:Y:S01]  /*2d8d0*/  PRMT R57, R72, 0x5410, R74 ;  /* 0x0000541048397816 */ /* 0x000fe2000000004a */
[----:B------:R-:W1:Y:S03]  /*2d8e0*/  LDS.128 R52, [R73] ;  /* 0x0000000049347984 */ /* 0x000e660000000c00 */
[----:B------:R-:W-:Y:S02]  /*2d8f0*/  PRMT R5, R57, 0x5210, R100 ;  /* 0x0000521039057816 */ /* 0x000fe40000000064 */
[----:B------:R-:W-:Y:S01]  /*2d900*/  PRMT R7, R56, 0x5210, R102 ;  /* 0x0000521038077816 */ /* 0x000fe20000000066 */
[----:B------:R-:W-:Y:S01]  /*2d910*/  BAR.SYNC.DEFER_BLOCKING 0x0 ;  /* 0x0000000000007b1d */ /* 0x000fe20000010000 */
[----:B------:R-:W-:Y:S02]  /*2d920*/  F2FP.SATFINITE.E5M2.F32.PACK_AB_MERGE_C R120, R121, R120, RZ ;  /* 0x000000787978723e */ /* 0x000fe400048060ff */
[----:B------:R-:W-:-:S02]  /*2d930*/  F2FP.SATFINITE.E5M2.F32.PACK_AB_MERGE_C R124, R125, R124, RZ ;  /* 0x0000007c7d7c723e */ /* 0x000fc400048060ff */
[----:B------:R-:W-:Y:S02]  /*2d940*/  F2FP.SATFINITE.E5M2.F32.PACK_AB_MERGE_C R128, R129, R128, RZ ;  /* 0x000000808180723e */ /* 0x000fe400048060ff */
[----:B------:R-:W-:Y:S02]  /*2d950*/  F2FP.SATFINITE.E5M2.F32.PACK_AB_MERGE_C R122, R123, R122, RZ ;  /* 0x0000007a7b7a723e */ /* 0x000fe400048060ff */
[----:B------:R-:W-:Y:S02]  /*2d960*/  F2FP.SATFINITE.E5M2.F32.PACK_AB_MERGE_C R126, R127, R126, RZ ;  /* 0x0000007e7f7e723e */ /* 0x000fe400048060ff */
[----:B------:R-:W-:Y:S02]  /*2d970*/  LOP3.LUT R120, R120, 0xffff, RZ, 0xc0, !PT ;  /* 0x0000ffff78787812 */ /* 0x000fe400078ec0ff */
[----:B------:R-:W-:Y:S02]  /*2d980*/  LOP3.LUT R124, R124, 0xffff, RZ, 0xc0, !PT ;  /* 0x0000ffff7c7c7812 */ /* 0x000fe400078ec0ff */
[----:B------:R-:W-:Y:S01]  /*2d990*/  LOP3.LUT R128, R128, 0xffff, RZ, 0xc0, !PT ;  /* 0x0000ffff80807812 */ /* 0x000fe200078ec0ff */
[----:B------:R-:W-:Y:S01]  /*2d9a0*/  STSM.16.M88.4 [R2], R4 ;  /* 0x0000000402007844 */ /* 0x000fe20000000200 */
[----:B------:R-:W-:Y:S01]  /*2d9b0*/  BAR.SYNC.DEFER_BLOCKING 0x0 ;  /* 0x0000000000007b1d */ /* 0x000fe20000010000 */
[----:B------:R-:W-:-:S02]  /*2d9c0*/  F2FP.SATFINITE.E5M2.F32.PACK_AB_MERGE_C R130, R131, R130, RZ ;  /* 0x000000828382723e */ /* 0x000fc400048060ff */
[----:B------:R-:W-:Y:S02]  /*2d9d0*/  PRMT R60, R128, 0x3340, R0 ;  /* 0x00003340803c7816 */ /* 0x000fe40000000000 */
[----:B------:R-:W-:Y:S02]  /*2d9e0*/  PRMT R62, R120, 0x3340, R124 ;  /* 0x00003340783e7816 */ /* 0x000fe4000000007c */
[----:B------:R-:W-:Y:S02]  /*2d9f0*/  LOP3.LUT R122, R122, 0xffff, RZ, 0xc0, !PT ;  /* 0x0000ffff7a7a7812 */ /* 0x000fe400078ec0ff */
[----:B------:R-:W-:Y:S02]  /*2da00*/  LOP3.LUT R126, R126, 0xffff, RZ, 0xc0, !PT ;  /* 0x0000ffff7e7e7812 */ /* 0x000fe400078ec0ff */
[----:B------:R-:W-:Y:S02]  /*2da10*/  LOP3.LUT R130, R130, 0xffff, RZ, 0xc0, !PT ;  /* 0x0000ffff82827812 */ /* 0x000fe400078ec0ff */
[----:B------:R-:W-:-:S02]  /*2da20*/  PRMT R60, R62, 0x5410, R60 ;  /* 0x000054103e3c7816 */ /* 0x000fc4000000003c */
[----:B------:R-:W-:Y:S02]  /*2da30*/  PRMT R99, R122, 0x3340, R126 ;  /* 0x000033407a637816 */ /* 0x000fe4000000007e */
[----:B------:R-:W-:Y:S02]  /*2da40*/  PRMT R62, R130, 0x3340, R0 ;  /* 0x00003340823e7816 */ /* 0x000fe40000000000 */
[----:B------:R-:W-:Y:S02]  /*2da50*/  F2FP.SATFINITE.E5M2.F32.PACK_AB_MERGE_C R106, R107, R106, RZ ;  /* 0x0000006a6b6a723e */ /* 0x000fe400048060ff */
[----:B------:R-:W-:Y:S02]  /*2da60*/  F2FP.SATFINITE.E5M2.F32.PACK_AB_MERGE_C R110, R111, R110, RZ ;  /* 0x0000006e6f6e723e */ /* 0x000fe400048060ff */
[----:B------:R-:W-:Y:S01]  /*2da70*/  F2FP.SATFINITE.E5M2.F32.PACK_AB_MERGE_C R114, R115, R114, RZ ;  /* 0x000000727372723e */ /* 0x000fe200048060ff */
[----:B------:R-:W1:Y:S01]  /*2da80*/  LDS.128 R56, [R73] ;  /* 0x0000000049387984 */ /* 0x000e620000000c00 */
[----:B------:R-:W-:-:S03]  /*2da90*/  PRMT R62, R99, 0x5410, R62 ;  /* 0x00005410633e7816 */ /* 0x000fc6000000003e */
[----:B------:R-:W3:Y:S01]  /*2daa0*/  LDL.LU R99, [R1+0xc2c] ;  /* 0x000c2c0001637983 */ /* 0x000ee20000300800 */
[----:B------:R-:W-:Y:S02]  /*2dab0*/  LOP3.LUT R106, R106, 0xffff, RZ, 0xc0, !PT ;  /* 0x0000ffff6a6a7812 */ /* 0x000fe400078ec0ff */
[----:B------:R-:W-:Y:S02]  /*2dac0*/  LOP3.LUT R110, R110, 0xffff, RZ, 0xc0, !PT ;  /* 0x0000ffff6e6e7812 */ /* 0x000fe400078ec0ff */
[----:B------:R-:W-:Y:S02]  /*2dad0*/  LOP3.LUT R114, R114, 0xffff, RZ, 0xc0, !PT ;  /* 0x0000ffff72727812 */ /* 0x000fe400078ec0ff */
[----:B------:R-:W-:Y:S02]  /*2dae0*/  PRMT R69, R106, 0x3340, R110 ;  /* 0x000033406a457816 */ /* 0x000fe4000000006e */
[----:B------:R-:W-:Y:S02]  /*2daf0*/  PRMT R66, R114, 0x3340, R0 ;  /* 0x0000334072427816 */ /* 0x000fe40000000000 */
[----:B------:R-:W-:-:S02]  /*2db00*/  SHF.R.U32.HI R104, RZ, 0x8, R104 ;  /* 0x00000008ff687819 */ /* 0x000fc40000011668 */
[----:B------:R-:W-:Y:S02]  /*2db10*/  SHF.R.U32.HI R108, RZ, 0x8, R108 ;  /* 0x00000008ff6c7819 */ /* 0x000fe4000001166c */
[----:B------:R-:W-:Y:S02]  /*2db20*/  SHF.R.U32.HI R112, RZ, 0x8, R112 ;  /* 0x00000008ff707819 */ /* 0x000fe40000011670 */
[----:B------:R-:W-:Y:S02]  /*2db30*/  SHF.R.U32.HI R106, RZ, 0x8, R106 ;  /* 0x00000008ff6a7819 */ /* 0x000fe4000001166a */
[----:B------:R-:W-:Y:S02]  /*2db40*/  SHF.R.U32.HI R110, RZ, 0x8, R110 ;  /* 0x00000008ff6e7819 */ /* 0x000fe4000001166e */
[----:B------:R-:W-:Y:S02]  /*2db50*/  SHF.R.U32.HI R114, RZ, 0x8, R114 ;  /* 0x00000008ff727819 */ /* 0x000fe40000011672 */
        /* <DEDUP_REMOVED lines=8> */
[----:B------:R-:W-:Y:S02]  /*2dbe0*/  PRMT R78, R104, 0x3340, R78 ;  /* 0x00003340684e7816 */ /* 0x000fe4000000004e */
[----:B------:R-:W-:Y:S02]  /*2dbf0*/  PRMT R80, R80, 0x3340, R0 ;  /* 0x0000334050507816 */ /* 0x000fe40000000000 */
[----:B------:R-:W-:Y:S02]  /*2dc00*/  PRMT R76, R106, 0x3340, R76 ;  /* 0x000033406a4c7816 */ /* 0x000fe4000000004c */
[----:B------:R-:W-:Y:S02]  /*2dc10*/  PRMT R79, R79, 0x3340, R0 ;  /* 0x000033404f4f7816 */ /* 0x000fe40000000000 */
[----:B------:R-:W-:-:S02]  /*2dc20*/  PRMT R66, R69, 0x5410, R66 ;  /* 0x0000541045427816 */ /* 0x000fc40000000042 */
[----:B------:R-:W-:Y:S02]  /*2dc30*/  PRMT R65, R78, 0x5410, R80 ;  /* 0x000054104e417816 */ /* 0x000fe40000000050 */
[----:B------:R-:W-:Y:S02]  /*2dc40*/  PRMT R67, R76, 0x5410, R79 ;  /* 0x000054104c437816 */ /* 0x000fe4000000004f */
[----:B------:R-:W-:Y:S02]  /*2dc50*/  LOP3.LUT R116, R116, 0xffff, RZ, 0xc0, !PT ;  /* 0x0000ffff74747812 */ /* 0x000fe400078ec0ff */
[----:B------:R-:W-:Y:S02]  /*2dc60*/  LOP3.LUT R118, R118, 0xffff, RZ, 0xc0, !PT ;  /* 0x0000ffff76767812 */ /* 0x000fe400078ec0ff */
[--C-:B------:R-:W-:Y:S02]  /*2dc70*/  PRMT R64, R64, 0x4210, R116.reuse ;  /* 0x0000421040407816 */ /* 0x100fe40000000074 */
[----:B------:R-:W-:-:S02]  /*2dc80*/  PRMT R65, R65, 0x5210, R116 ;  /* 0x0000521041417816 */ /* 0x000fc40000000074 */
[--C-:B------:R-:W-:Y:S02]  /*2dc90*/  PRMT R66, R66, 0x4210, R118.reuse ;  /* 0x0000421042427816 */ /* 0x100fe40000000076 */
[----:B------:R-:W-:Y:S01]  /*2dca0*/  PRMT R67, R67, 0x5210, R118 ;  /* 0x0000521043437816 */ /* 0x000fe20000000076 */
[----:B------:R-:W-:Y:S01]  /*2dcb0*/  BAR.SYNC.DEFER_BLOCKING 0x0 ;  /* 0x0000000000007b1d */ /* 0x000fe20000010000 */
[----:B------:R-:W-:Y:S02]  /*2dcc0*/  F2FP.SATFINITE.E5M2.F32.PACK_AB_MERGE_C R136, R137, R136, RZ ;  /* 0x000000888988723e */ /* 0x000fe400048060ff */
[----:B------:R-:W-:Y:S02]  /*2dcd0*/  F2FP.SATFINITE.E5M2.F32.PACK_AB_MERGE_C R140, R141, R140, RZ ;  /* 0x0000008c8d8c723e */ /* 0x000fe400048060ff */
[----:B------:R-:W-:Y:S02]  /*2dce0*/  F2FP.SATFINITE.E5M2.F32.PACK_AB_MERGE_C R144, R145, R144, RZ ;  /* 0x000000909190723e */ /* 0x000fe400048060ff */
[----:B------:R-:W-:-:S02]  /*2dcf0*/  LOP3.LUT R136, R136, 0xffff, RZ, 0xc0, !PT ;  /* 0x0000ffff88887812 */ /* 0x000fc400078ec0ff */
[----:B------:R-:W-:Y:S01]  /*2dd00*/  LOP3.LUT R140, R140, 0xffff, RZ, 0xc0, !PT ;  /* 0x0000ffff8c8c7812 */ /* 0x000fe200078ec0ff */
[----:B------:R-:W-:Y:S01]  /*2dd10*/  STSM.16.M88.4 [R2], R64 ;  /* 0x0000004002007844 */ /* 0x000fe20000000200 */
[----:B------:R-:W-:Y:S01]  /*2dd20*/  BAR.SYNC.DEFER_BLOCKING 0x0 ;  /* 0x0000000000007b1d */ /* 0x000fe20000010000 */
[----:B------:R-:W-:Y:S02]  /*2dd30*/  LOP3.LUT R144, R144, 0xffff, RZ, 0xc0, !PT ;  /* 0x0000ffff90907812 */ /* 0x000fe400078ec0ff */
[----:B------:R-:W-:Y:S02]  /*2dd40*/  PRMT R97, R136, 0x3340, R140 ;  /* 0x0000334088617816 */ /* 0x000fe4000000008c */
[----:B------:R-:W-:-:S04]  /*2dd50*/  PRMT R69, R144, 0x3340, R0 ;  /* 0x0000334090457816 */ /* 0x000fc80000000000 */
[----:B------:R-:W-:Y:S02]  /*2dd60*/  PRMT R69, R97, 0x5410, R69 ;  /* 0x0000541061457816 */ /* 0x000fe40000000045 */
[----:B------:R-:W4:Y:S01]  /*2dd70*/  LDL.LU R97, [R1+0xc68] ;  /* 0x000c680001617983 */ /* 0x000f220000300800 */
[----:B------:R-:W-:Y:S02]  /*2dd80*/  SHF.R.U32.HI R120, RZ, 0x8, R120 ;  /* 0x00000008ff787819 */ /* 0x000fe40000011678 */
[----:B------:R-:W-:Y:S01]  /*2dd90*/  SHF.R.U32.HI R124, RZ, 0x8, R124 ;  /* 0x00000008ff7c7819 */ /* 0x000fe2000001167c */
[----:B------:R-:W2:Y:S01]  /*2dda0*/  LDL.LU R93, [R1+0xc64] ;  /* 0x000c6400015d7983 */ /* 0x000ea20000300800 */
[----:B------:R-:W-:Y:S02]  /*2ddb0*/  SHF.R.U32.HI R128, RZ, 0x8, R128 ;  /* 0x00000008ff807819 */ /* 0x000fe40000011680 */
[----:B------:R-:W-:Y:S01]  /*2ddc0*/  SHF.R.U32.HI R122, RZ, 0x8, R122 ;  /* 0x00000008ff7a7819 */ /* 0x000fe2000001167a */
[----:B------:R-:W2:Y:S01]  /*2ddd0*/  LDL.LU R70, [R1+0xc60] ;  /* 0x000c600001467983 */ /* 0x000ea20000300800 */
[----:B------:R-:W-:-:S03]  /*2dde0*/  SHF.R.U32.HI R126, RZ, 0x8, R126 ;  /* 0x00000008ff7e7819 */ /* 0x000fc6000001167e */
[----:B------:R-:W1:Y:S01]  /*2ddf0*/  LDS.128 R4, [R73] ;  /* 0x0000000049047984 */ /* 0x000e620000000c00 */
[----:B------:R-:W-:Y:S02]  /*2de00*/  SHF.R.U32.HI R130, RZ, 0x8, R130 ;  /* 0x00000008ff827819 */ /* 0x000fe40000011682 */
[----:B------:R-:W-:Y:S01]  /*2de10*/  LOP3.LUT R83, R124, 0xffff, RZ, 0xc0, !PT ;  /* 0x0000ffff7c537812 */ /* 0x000fe200078ec0ff */
[----:B------:R-:W2:Y:S01]  /*2de20*/  LDL.LU R75, [R1+0xc5c] ;  /* 0x000c5c00014b7983 */ /* 0x000ea20000300800 */
[----:B------:R-:W-:Y:S02]  /*2de30*/  LOP3.LUT R120, R120, 0xffff, RZ, 0xc0, !PT ;  /* 0x0000ffff78787812 */ /* 0x000fe400078ec0ff */
[----:B------:R-:W-:Y:S01]  /*2de40*/  LOP3.LUT R85, R128, 0xffff, RZ, 0xc0, !PT ;  /* 0x0000ffff80557812 */ /* 0x000fe200078ec0ff */
[----:B------:R-:W2:Y:S01]  /*2de50*/  LDL.LU R74, [R1+0xc58] ;  /* 0x000c5800014a7983 */ /* 0x000ea20000300800 */
[----:B------:R-:W-:Y:S02]  /*2de60*/  LOP3.LUT R82, R126, 0xffff, RZ, 0xc0, !PT ;  /* 0x0000ffff7e527812 */ /* 0x000fe400078ec0ff */
[----:B------:R-:W-:-:S02]  /*2de70*/  LOP3.LUT R122, R122, 0xffff, RZ, 0xc0, !PT ;  /* 0x0000ffff7a7a7812 */ /* 0x000fc400078ec0ff */
[----:B------:R-:W-:Y:S02]  /*2de80*/  LOP3.LUT R87, R130, 0xffff, RZ, 0xc0, !PT ;  /* 0x0000ffff82577812 */ /* 0x000fe400078ec0ff */
[----:B------:R-:W-:Y:S02]  /*2de90*/  SHF.R.U32.HI R136, RZ, 0x8, R136 ;  /* 0x00000008ff887819 */ /* 0x000fe40000011688 */
[----:B------:R-:W-:Y:S02]  /*2dea0*/  SHF.R.U32.HI R140, RZ, 0x8, R140 ;  /* 0x00000008ff8c7819 */ /* 0x000fe4000001168c */
[----:B------:R-:W-:Y:S02]  /*2deb0*/  SHF.R.U32.HI R144, RZ, 0x8, R144 ;  /* 0x00000008ff907819 */ /* 0x000fe40000011690 */
[----:B------:R-:W-:Y:S02]  /*2dec0*/  F2FP.SATFINITE.E5M2.F32.PACK_AB_MERGE_C R132, R133, R132, RZ ;  /* 0x000000848584723e */ /* 0x000fe400048060ff */
[----:B------:R-:W-:-:S02]  /*2ded0*/  F2FP.SATFINITE.E5M2.F32.PACK_AB_MERGE_C R134, R135, R134, RZ ;  /* 0x000000868786723e */ /* 0x000fc400048060ff */
[----:B------:R-:W-:Y:S02]  /*2dee0*/  PRMT R83, R120, 0x3340, R83 ;  /* 0x0000334078537816 */ /* 0x000fe40000000053 */
[----:B------:R-:W-:Y:S02]  /*2def0*/  PRMT R85, R85, 0x3340, R0 ;  /* 0x0000334055557816 */ /* 0x000fe40000000000 */
[----:B------:R-:W-:Y:S02]  /*2df00*/  PRMT R82, R122, 0x3340, R82 ;  /* 0x000033407a527816 */ /* 0x000fe40000000052 */
[----:B------:R-:W-:Y:S02]  /*2df10*/  PRMT R87, R87, 0x3340, R0 ;  /* 0x0000334057577816 */ /* 0x000fe40000000000 */
[----:B------:R-:W-:Y:S02]  /*2df20*/  SHF.R.U32.HI R138, RZ, 0x8, R138 ;  /* 0x00000008ff8a7819 */ /* 0x000fe4000001168a */
[----:B------:R-:W-:-:S02]  /*2df30*/  SHF.R.U32.HI R142, RZ, 0x8, R142 ;  /* 0x00000008ff8e7819 */ /* 0x000fc4000001168e */
[----:B------:R-:W-:Y:S02]  /*2df40*/  SHF.R.U32.HI R146, RZ, 0x8, R146 ;  /* 0x00000008ff927819 */ /* 0x000fe40000011692 */
        /* <DEDUP_REMOVED lines=10> */
[----:B------:R-:W-:-:S02]  /*2dff0*/  PRMT R89, R136, 0x3340, R89 ;  /* 0x0000334088597816 */ /* 0x000fc40000000059 */
[----:B------:R-:W-:Y:S02]  /*2e000*/  PRMT R90, R90, 0x3340, R0 ;  /* 0x000033405a5a7816 */ /* 0x000fe40000000000 */
[----:B------:R-:W-:Y:S02]  /*2e010*/  F2FP.SATFINITE.E5M2.F32.PACK_AB_MERGE_C R148, R149, R148, RZ ;  /* 0x000000949594723e */ /* 0x000fe400048060ff */
[--C-:B------:R-:W-:Y:S02]  /*2e020*/  PRMT R60, R60, 0x4210, R132.reuse ;  /* 0x000042103c3c7816 */ /* 0x100fe40000000084 */
[----:B------:R-:W-:Y:S02]  /*2e030*/  PRMT R61, R61, 0x5210, R132 ;  /* 0x000052103d3d7816 */ /* 0x000fe40000000084 */
[--C-:B------:R-:W-:Y:S02]  /*2e040*/  PRMT R62, R62, 0x4210, R134.reuse ;  /* 0x000042103e3e7816 */ /* 0x100fe40000000086 */
[----:B------:R-:W-:Y:S01]  /*2e050*/  PRMT R63, R63, 0x5210, R134 ;  /* 0x000052103f3f7816 */ /* 0x000fe20000000086 */
[----:B------:R-:W-:Y:S01]  /*2e060*/  BAR.SYNC.DEFER_BLOCKING 0x0 ;  /* 0x0000000000007b1d */ /* 0x000fe20000010000 */
[----:B------:R-:W-:-:S02]  /*2e070*/  PRMT R88, R138, 0x3340, R88 ;  /* 0x000033408a587816 */ /* 0x000fc40000000058 */
[----:B------:R-:W-:Y:S02]  /*2e080*/  PRMT R91, R91, 0x3340, R0 ;  /* 0x000033405b5b7816 */ /* 0x000fe40000000000 */
[----:B------:R-:W-:Y:S02]  /*2e090*/  PRMT R72, R89, 0x5410, R90 ;  /* 0x0000541059487816 */ /* 0x000fe4000000005a */
[----:B------:R-:W-:Y:S02]  /*2e0a0*/  F2FP.SATFINITE.E5M2.F32.PACK_AB_MERGE_C R150, R151, R150, RZ ;  /* 0x000000969796723e */ /* 0x000fe400048060ff */
[----:B------:R-:W-:Y:S02]  /*2e0b0*/  LOP3.LUT R148, R148, 0xffff, RZ, 0xc0, !PT ;  /* 0x0000ffff94947812 */ /* 0x000fe400078ec0ff */
[----:B------:R-:W-:Y:S02]  /*2e0c0*/  PRMT R71, R88, 0x5410, R91 ;  /* 0x0000541058477816 */ /* 0x000fe4000000005b */
[----:B------:R-:W-:Y:S01]  /*2e0d0*/  LOP3.LUT R150, R150, 0xffff, RZ, 0xc0, !PT ;  /* 0x0000ffff96967812 */ /* 0x000fe200078ec0ff */
[----:B------:R0:W-:Y:S02]  /*2e0e0*/  STSM.16.M88.4 [R2], R60 ;  /* 0x0000003c02007844 */ /* 0x0001e40000000200 */
[----:B0-----:R-:W-:-:S02]  /*2e0f0*/  PRMT R61, R72, 0x5210, R148 ;  /* 0x00005210483d7816 */ /* 0x001fc40000000094 */
[----:B------:R-:W2:Y:S01]  /*2e100*/  LDL.LU R72, [R1+0xc54] ;  /* 0x000c540001487983 */ /* 0x000ea20000300800 */
[----:B------:R-:W-:-:S03]  /*2e110*/  PRMT R63, R71, 0x5210, R150 ;  /* 0x00005210473f7816 */ /* 0x000fc60000000096 */
[----:B------:R-:W2:Y:S01]  /*2e120*/  LDL.LU R71, [R1+0xc50] ;  /* 0x000c500001477983 */ /* 0x000ea20000300800 */
[----:B------:R-:W-:Y:S02]  /*2e130*/  PRMT R60, R69, 0x4210, R148 ;  /* 0x00004210453c7816 */ /* 0x000fe40000000094 */
[----:B------:R-:W-:Y:S01]  /*2e140*/  PRMT R62, R3, 0x4210, R150 ;  /* 0x00004210033e7816 */ /* 0x000fe20000000096 */
[----:B------:R-:W-:Y:S01]  /*2e150*/  BAR.SYNC.DEFER_BLOCKING 0x0 ;  /* 0x0000000000007b1d */ /* 0x000fe20000010000 */
[C---:B---3--:R-:W-:Y:S01]  /*2e160*/  ISETP.GE.AND P0, PT, R99.reuse, UR6, PT ;  /* 0x0000000663007c0c */ /* 0x048fe2000bf06270 */
[----:B------:R-:W-:-:S04]  /*2e170*/  IMAD R64, R99, UR4, RZ ;  /* 0x0000000463407c24 */ /* 0x000fc8000f8e02ff */
[----:B------:R-:W-:Y:S01]  /*2e180*/  ULDC UR4, c[0x0][0x248] ;  /* 0x0000920000047ab9 */ /* 0x000fe20000000800 */
[----:B------:R-:W-:Y:S01]  /*2e190*/  ISETP.LT.AND P1, PT, R0, UR7, !P0 ;  /* 0x0000000700007c0c */ /* 0x000fe2000c721270 */
[----:B------:R-:W-:Y:S02]  /*2e1a0*/  ULDC.64 UR6, c[0x0][0x220] ;  /* 0x0000880000067ab9 */ /* 0x000fe40000000a00 */
[----:B------:R-:W-:Y:S01]  /*2e1b0*/  IADD3 R68, P2, R64, UR6, RZ ;  /* 0x0000000640447c10 */ /* 0x000fe2000ff5e0ff */
[----:B------:R-:W-:Y:S01]  /*2e1c0*/  IMAD R3, R0, UR4, RZ ;  /* 0x0000000400037c24 */ /* 0x000fe2000f8e02ff */
[----:B------:R-:W-:Y:S01]  /*2e1d0*/  ULDC UR6, c[0x0][0x248] ;  /* 0x0000920000067ab9 */ /* 0x000fe20000000800 */
[----:B------:R-:W-:Y:S01]  /*2e1e0*/  ULDC UR4, c[0x0][0x22c] ;  /* 0x00008b0000047ab9 */ /* 0x000fe20000000800 */
[----:B------:R-:W-:Y:S01]  /*2e1f0*/  LEA.HI.X.SX32 R69, R64, UR7, 0x1, P2 ;  /* 0x0000000740457c11 */ /* 0x000fe200090f0eff */
[----:B------:R-:W-:Y:S01]  /*2e200*/  ULDC UR7, c[0x0][0x248] ;  /* 0x0000920000077ab9 */ /* 0x000fe20000000800 */
[----:B------:R-:W0:Y:S01]  /*2e210*/  LDS.128 R64, [R73] ;  /* 0x0000000049407984 */ /* 0x000e220000000c00 */
[----:B------:R-:W-:Y:S06]  /*2e220*/  BAR.SYNC.DEFER_BLOCKING 0x0 ;  /* 0x0000000000007b1d */ /* 0x000fec0000010000 */
[----:B------:R3:W-:Y:S02]  /*2e230*/  STSM.16.M88.4 [R2], R60 ;  /* 0x0000003c02007844 */ /* 0x0007e40000000200 */
[----:B------:R-:W-:Y:S01]  /*2e240*/  BAR.SYNC.DEFER_BLOCKING 0x0 ;  /* 0x0000000000007b1d */ /* 0x000fe20000010000 */
[----:B---3--:R-:W-:-:S02]  /*2e250*/  IADD3 R2, P6, R3, R68, RZ ;  /* 0x0000004403027210 */ /* 0x008fc40007fde0ff */
[----:B------:R-:W-:Y:S02]  /*2e260*/  PRMT R63, R8, 0x7770, RZ ;  /* 0x00007770083f7816 */ /* 0x000fe400000000ff */
[----:B------:R-:W-:-:S05]  /*2e270*/  LEA.HI.X.SX32 R3, R3, R69, 0x1, P6 ;  /* 0x0000004503037211 */ /* 0x000fca00030f0eff */
[----:B------:R3:W-:Y:S02]  /*2e280*/  @P1 STG.E.U8 desc[UR28][R2.64], R63 ;  /* 0x0000003f02001986 */ /* 0x0007e4000c10111c */
[----:B---3--:R-:W-:Y:S01]  /*2e290*/  PRMT R3, R9, 0x7770, RZ ;  /* 0x0000777009037816 */ /* 0x008fe200000000ff */
[C---:B----4-:R-:W-:Y:S01]  /*2e2a0*/  IMAD R61, R97.reuse, UR6, RZ ;  /* 0x00000006613d7c24 */ /* 0x050fe2000f8e02ff */
[----:B------:R-:W-:Y:S01]  /*2e2b0*/  ISETP.LT.AND P3, PT, R97, UR9, !P0 ;  /* 0x0000000961007c0c */ /* 0x000fe2000c761270 */
[----:B------:R-:W-:Y:S01]  /*2e2c0*/  ULDC UR9, c[0x0][0x22c] ;  /* 0x00008b0000097ab9 */ /* 0x000fe20000000800 */
[----:B------:R-:W-:Y:S01]  /*2e2d0*/  ULDC UR6, c[0x0][0x248] ;  /* 0x0000920000067ab9 */ /* 0x000fe20000000800 */
[----:B--2---:R-:W-:Y:S01]  /*2e2e0*/  IMAD R0, R93, UR7, RZ ;  /* 0x000000075d007c24 */ /* 0x004fe2000f8e02ff */
[-C--:B------:R-:W-:Y:S01]  /*2e2f0*/  IADD3 R60, P5, R61, R68.reuse, RZ ;  /* 0x000000443d3c7210 */ /* 0x080fe20007fbe0ff */
[----:B------:R-:W-:Y:S01]  /*2e300*/  ULDC UR7, c[0x0][0x248] ;  /* 0x0000920000077ab9 */ /* 0x000fe20000000800 */
[----:B------:R-:W-:Y:S01]  /*2e310*/  ISETP.LT.AND P2, PT, R93, UR10, !P0 ;  /* 0x0000000a5d007c0c */ /* 0x000fe2000c741270 */
[----:B------:R-:W-:Y:S01]  /*2e320*/  ULDC UR10, c[0x0][0x22c] ;  /* 0x00008b00000a7ab9 */ /* 0x000fe20000000800 */
[C---:B------:R-:W-:Y:S01]  /*2e330*/  ISETP.LT.AND P4, PT, R70.reuse, UR4, !P0 ;  /* 0x0000000446007c0c */ /* 0x040fe2000c781270 */
[----:B------:R-:W-:Y:S01]  /*2e340*/  IMAD R70, R70, UR8, RZ ;  /* 0x0000000846467c24 */ /* 0x000fe2000f8e02ff */
[-C--:B------:R-:W-:Y:S01]  /*2e350*/  IADD3 R62, P6, R0, R68.reuse, RZ ;  /* 0x00000044003e7210 */ /* 0x080fe20007fde0ff */
[----:B------:R-:W-:Y:S01]  /*2e360*/  ULDC UR4, c[0x0][0x248] ;  /* 0x0000920000047ab9 */ /* 0x000fe20000000800 */
[----:B------:R-:W-:Y:S01]  /*2e370*/  LEA.HI.X.SX32 R61, R61, R69, 0x1, P5 ;  /* 0x000000453d3d7211 */ /* 0x000fe200028f0eff */
[----:B------:R-:W-:Y:S01]  /*2e380*/  ULDC UR8, c[0x0][0x248] ;  /* 0x0000920000087ab9 */ /* 0x000fe20000000800 */
[----:B------:R-:W-:-:S02]  /*2e390*/  IADD3 R2, P1, R70, R68, RZ ;  /* 0x0000004446027210 */ /* 0x000fc40007f3e0ff */
[----:B------:R-:W-:Y:S01]  /*2e3a0*/  LEA.HI.X.SX32 R63, R0, R69, 0x1, P6 ;  /* 0x00000045003f7211 */ /* 0x000fe200030f0eff */
[----:B------:R2:W-:Y:S01]  /*2e3b0*/  @P3 STG.E.U8 desc[UR28][R60.64], R3 ;  /* 0x000000033c003986 */ /* 0x0005e2000c10111c */
[----:B------:R-:W-:-:S05]  /*2e3c0*/  PRMT R0, R10, 0x7770, RZ ;  /* 0x000077700a007816 */ /* 0x000fca00000000ff */
[----:B------:R3:W-:Y:S01]  /*2e3d0*/  @P2 STG.E.U8 desc[UR28][R62.64], R0 ;  /* 0x000000003e002986 */ /* 0x0007e2000c10111c */
[-C--:B--2---:R-:W-:Y:S02]  /*2e3e0*/  LEA.HI.X.SX32 R3, R70, R69.reuse, 0x1, P1 ;  /* 0x0000004546037211 */ /* 0x084fe400008f0eff */
[----:B------:R-:W-:Y:S02]  /*2e3f0*/  PRMT R60, R11, 0x7770, RZ ;  /* 0x000077700b3c7816 */ /* 0x000fe400000000ff */
[C---:B------:R-:W-:Y:S01]  /*2e400*/  ISETP.LT.AND P1, PT, R75.reuse, UR9, !P0 ;  /* 0x000000094b007c0c */ /* 0x040fe2000c721270 */
[C---:B------:R-:W-:Y:S01]  /*2e410*/  IMAD R61, R74.reuse, UR6, RZ ;  /* 0x000000064a3d7c24 */ /* 0x040fe2000f8e02ff */
[----:B------:R-:W-:Y:S01]  /*2e420*/  ISETP.LT.AND P3, PT, R74, UR10, !P0 ;  /* 0x0000000a4a007c0c */ /* 0x000fe2000c761270 */
[----:B------:R2:W-:Y:S01]  /*2e430*/  @P4 STG.E.U8 desc[UR28][R2.64], R60 ;  /* 0x0000003c02004986 */ /* 0x0005e2000c10111c */
[C---:B---3--:R-:W-:Y:S01]  /*2e440*/  IMAD R0, R72.reuse, UR7, RZ ;  /* 0x0000000748007c24 */ /* 0x048fe2000f8e02ff */
[----:B------:R-:W-:Y:S01]  /*2e450*/  ISETP.LT.AND P2, PT, R72, UR11, !P0 ;  /* 0x0000000b48007c0c */ /* 0x000fe2000c741270 */
[----:B--2---:R-:W-:Y:S01]  /*2e460*/  IMAD R3, R75, UR4, RZ ;  /* 0x000000044b037c24 */ /* 0x004fe2000f8e02ff */
[----:B------:R-:W-:Y:S01]  /*2e470*/  ULDC UR4, c[0x0][0x22c] ;  /* 0x00008b0000047ab9 */ /* 0x000fe20000000800 */
[----:B------:R-:W2:Y:S01]  /*2e480*/  LDL.LU R75, [R1+0xc4c] ;  /* 0x000c4c00014b7983 */ /* 0x000ea20000300800 */
[C---:B------:R-:W-:Y:S01]  /*2e490*/  IMAD R70, R71.reuse, UR8, RZ ;  /* 0x0000000847467c24 */ /* 0x040fe2000f8e02ff */
[----:B------:R-:W-:Y:S01]  /*2e4a0*/  ISETP.LT.AND P4, PT, R71, UR4, !P0 ;  /* 0x0000000447007c0c */ /* 0x000fe2000c781270 */
[----:B------:R-:W-:Y:S01]  /*2e4b0*/  ULDC UR4, c[0x0][0x248] ;  /* 0x0000920000047ab9 */ /* 0x000fe20000000800 */
[----:B------:R-:W3:Y:S01]  /*2e4c0*/  LDL.LU R74, [R1+0xc48] ;  /* 0x000c4800014a7983 */ /* 0x000ee20000300800 */
[-C--:B------:R-:W-:Y:S01]  /*2e4d0*/  IADD3 R2, P6, R3, R68.reuse, RZ ;  /* 0x0000004403027210 */ /* 0x080fe20007fde0ff */
[----:B------:R-:W-:Y:S01]  /*2e4e0*/  ULDC UR9, c[0x0][0x22c] ;  /* 0x00008b0000097ab9 */ /* 0x000fe20000000800 */
[----:B------:R-:W-:Y:S01]  /*2e4f0*/  PRMT R63, R8, 0x7771, RZ ;  /* 0x00007771083f7816 */ /* 0x000fe200000000ff */
[----:B------:R-:W4:Y:S01]  /*2e500*/  LDL.LU R72, [R1+0xc44] ;  /* 0x000c440001487983 */ /* 0x000f220000300800 */
[-C--:B------:R-:W-:Y:S01]  /*2e510*/  IADD3 R60, P5, R61, R68.reuse, RZ ;  /* 0x000000443d3c7210 */ /* 0x080fe20007fbe0ff */
[----:B------:R-:W-:Y:S01]  /*2e520*/  ULDC UR6, c[0x0][0x248] ;  /* 0x0000920000067ab9 */ /* 0x000fe20000000800 */
[----:B------:R-:W-:Y:S01]  /*2e530*/  ULDC UR10, c[0x0][0x22c] ;  /* 0x00008b00000a7ab9 */ /* 0x000fe20000000800 */
[----:B------:R-:W4:Y:S01]  /*2e540*/  LDL.LU R71, [R1+0xc40] ;  /* 0x000c400001477983 */ /* 0x000f220000300800 */
[-C--:B------:R-:W-:Y:S01]  /*2e550*/  LEA.HI.X.SX32 R3, R3, R69.reuse, 0x1, P6 ;  /* 0x0000004503037211 */ /* 0x080fe200030f0eff */
[----:B------:R-:W-:Y:S01]  /*2e560*/  ULDC UR7, c[0x0][0x248] ;  /* 0x0000920000077ab9 */ /* 0x000fe20000000800 */
[----:B------:R-:W-:Y:S01]  /*2e570*/  IADD3 R62, P6, R0, R68, RZ ;  /* 0x00000044003e7210 */ /* 0x000fe20007fde0ff */
[----:B------:R-:W-:Y:S01]  /*2e580*/  ULDC UR11, c[0x0][0x22c] ;  /* 0x00008b00000b7ab9 */ /* 0x000fe20000000800 */
[----:B------:R-:W-:Y:S01]  /*2e590*/  LEA.HI.X.SX32 R61, R61, R69, 0x1, P5 ;  /* 0x000000453d3d7211 */ /* 0x000fe200028f0eff */
[----:B------:R1:W-:Y:S01]  /*2e5a0*/  @P1 STG.E.U8 desc[UR28][R2.64], R63 ;  /* 0x0000003f02001986 */ /* 0x0003e2000c10111c */
[----:B------:R-:W-:Y:S01]  /*2e5b0*/  ULDC UR8, c[0x0][0x248] ;  /* 0x0000920000087ab9 */ /* 0x000fe20000000800 */
[----:B-1----:R-:W-:-:S02]  /*2e5c0*/  PRMT R3, R9, 0x7771, RZ ;  /* 0x0000777109037816 */ /* 0x002fc400000000ff */
[----:B------:R-:W-:Y:S02]  /*2e5d0*/  IADD3 R2, P1, R70, R68, RZ ;  /* 0x0000004446027210 */ /* 0x000fe40007f3e0ff */
[----:B------:R-:W-:Y:S01]  /*2e5e0*/  LEA.HI.X.SX32 R63, R0, R69, 0x1, P6 ;  /* 0x00000045003f7211 */ /* 0x000fe200030f0eff */
[----:B------:R1:W-:Y:S01]  /*2e5f0*/  @P3 STG.E.U8 desc[UR28][R60.64], R3 ;  /* 0x000000033c003986 */ /* 0x0003e2000c10111c */
[----:B------:R-:W-:-:S05]  /*2e600*/  PRMT R0, R10, 0x7771, RZ ;  /* 0x000077710a007816 */ /* 0x000fca00000000ff */
[----:B------:R-:W-:Y:S01]  /*2e610*/  @P2 STG.E.U8 desc[UR28][R62.64], R0 ;  /* 0x000000003e002986 */ /* 0x000fe2000c10111c */
[----:B-1----:R-:W-:Y:S02]  /*2e620*/  LEA.HI.X.SX32 R3, R70, R69, 0x1, P1 ;  /* 0x0000004546037211 */ /* 0x002fe400008f0eff */
[----:B------:R-:W-:-:S05]  /*2e630*/  PRMT R60, R11, 0x7771, RZ ;  /* 0x000077710b3c7816 */ /* 0x000fca00000000ff */
[----:B------:R1:W-:Y:S01]  /*2e640*/  @P4 STG.E.U8 desc[UR28][R2.64], R60 ;  /* 0x0000003c02004986 */ /* 0x0003e2000c10111c */
[C---:B--2---:R-:W-:Y:S01]  /*2e650*/  ISETP.LT.AND P1, PT, R75.reuse, UR9, !P0 ;  /* 0x000000094b007c0c */ /* 0x044fe2000c721270 */
[----:B-1----:R-:W-:Y:S01]  /*2e660*/  IMAD R3, R75, UR4, RZ ;  /* 0x000000044b037c24 */ /* 0x002fe2000f8e02ff */
[----:B------:R-:W-:Y:S01]  /*2e670*/  ULDC UR4, c[0x0][0x22c] ;  /* 0x00008b0000047ab9 */ /* 0x000fe20000000800 */
[----:B------:R-:W2:Y:S01]  /*2e680*/  LDL.LU R75, [R1+0xc3c] ;  /* 0x000c3c00014b7983 */ /* 0x000ea20000300800 */
[C---:B---3--:R-:W-:Y:S01]  /*2e690*/  ISETP.LT.AND P3, PT, R74.reuse, UR10, !P0 ;  /* 0x0000000a4a007c0c */ /* 0x048fe2000c761270 */
[----:B------:R-:W-:Y:S01]  /*2e6a0*/  IMAD R61, R74, UR6, RZ ;  /* 0x000000064a3d7c24 */ /* 0x000fe2000f8e02ff */
[C---:B----4-:R-:W-:Y:S01]  /*2e6b0*/  ISETP.LT.AND P2, PT, R72.reuse, UR11, !P0 ;  /* 0x0000000b48007c0c */ /* 0x050fe2000c741270 */
[----:B------:R-:W3:Y:S01]  /*2e6c0*/  LDL.LU R74, [R1+0xc38] ;  /* 0x000c3800014a7983 */ /* 0x000ee20000300800 */
[----:B------:R-:W-:Y:S01]  /*2e6d0*/  IMAD R0, R72, UR7, RZ ;  /* 0x0000000748007c24 */ /* 0x000fe2000f8e02ff */
[----:B------:R-:W-:Y:S01]  /*2e6e0*/  PRMT R63, R8, 0x7772, RZ ;  /* 0x00007772083f7816 */ /* 0x000fe200000000ff */
[C---:B------:R-:W-:Y:S01]  /*2e6f0*/  IMAD R70, R71.reuse, UR8, RZ ;  /* 0x0000000847467c24 */ /* 0x040fe2000f8e02ff */
[----:B------:R-:W4:Y:S01]  /*2e700*/  LDL.LU R72, [R1+0xc34] ;  /* 0x000c340001487983 */ /* 0x000f220000300800 */
[----:B------:R-:W-:Y:S01]  /*2e710*/  ISETP.LT.AND P4, PT, R71, UR4, !P0 ;  /* 0x0000000447007c0c */ /* 0x000fe2000c781270 */
[----:B------:R-:W-:Y:S01]  /*2e720*/  ULDC UR4, c[0x0][0x248] ;  /* 0x0000920000047ab9 */ /* 0x000fe20000000800 */
[-C--:B------:R-:W-:Y:S01]  /*2e730*/  IADD3 R2, P6, R3, R68.reuse, RZ ;  /* 0x0000004403027210 */ /* 0x080fe20007fde0ff */
[----:B------:R-:W4:Y:S01]  /*2e740*/  LDL.LU R71, [R1+0xc30] ;  /* 0x000c300001477983 */ /* 0x000f220000300800 */
[-C--:B------:R-:W-:Y:S01]  /*2e750*/  IADD3 R60, P5, R61, R68.reuse, RZ ;  /* 0x000000443d3c7210 */ /* 0x080fe20007fbe0ff */
[----:B------:R-:W-:Y:S01]  /*2e760*/  ULDC UR9, c[0x0][0x22c] ;  /* 0x00008b0000097ab9 */ /* 0x000fe20000000800 */
[-C--:B------:R-:W-:Y:S01]  /*2e770*/  LEA.HI.X.SX32 R3, R3, R69.reuse, 0x1, P6 ;  /* 0x0000004503037211 */ /* 0x080fe200030f0eff */
[----:B------:R-:W4:Y:S01]  /*2e780*/  LDL.LU R76, [R1+0xc28] ;  /* 0x000c2800014c7983 */ /* 0x000f220000300800 */
[----:B------:R-:W-:Y:S01]  /*2e790*/  IADD3 R62, P6, R0, R68, RZ ;  /* 0x00000044003e7210 */ /* 0x000fe20007fde0ff */
[----:B------:R-:W-:Y:S01]  /*2e7a0*/  ULDC UR6, c[0x0][0x248] ;  /* 0x0000920000067ab9 */ /* 0x000fe20000000800 */
[----:B------:R-:W-:Y:S01]  /*2e7b0*/  LEA.HI.X.SX32 R61, R61, R69, 0x1, P5 ;  /* 0x000000453d3d7211 */ /* 0x000fe200028f0eff */
[----:B------:R1:W-:Y:S01]  /*2e7c0*/  @P1 STG.E.U8 desc[UR28][R2.64], R63 ;  /* 0x0000003f02001986 */ /* 0x0003e2000c10111c */
[----:B------:R-:W-:Y:S01]  /*2e7d0*/  ULDC UR10, c[0x0][0x22c] ;  /* 0x00008b00000a7ab9 */ /* 0x000fe20000000800 */
[----:B------:R-:W-:Y:S01]  /*2e7e0*/  ULDC UR7, c[0x0][0x248] ;  /* 0x0000920000077ab9 */ /* 0x000fe20000000800 */
[----:B------:R-:W-:Y:S01]  /*2e7f0*/  ULDC UR11, c[0x0][0x22c] ;  /* 0x00008b00000b7ab9 */ /* 0x000fe20000000800 */
        /* <DEDUP_REMOVED lines=10> */
[----:B------:R-:W-:Y:S02]  /*2e8a0*/  PRMT R9, R9, 0x7773, RZ ;  /* 0x0000777309097816 */ /* 0x000fe400000000ff */
[----:B------:R-:W-:Y:S02]  /*2e8b0*/  PRMT R10, R10, 0x7773, RZ ;  /* 0x000077730a0a7816 */ /* 0x000fe400000000ff */
[C---:B--2---:R-:W-:Y:S01]  /*2e8c0*/  ISETP.LT.AND P1, PT, R75.reuse, UR9, !P0 ;  /* 0x000000094b007c0c */ /* 0x044fe2000c721270 */
[----:B-1----:R-:W-:Y:S01]  /*2e8d0*/  IMAD R3, R75, UR4, RZ ;  /* 0x000000044b037c24 */ /* 0x002fe2000f8e02ff */
[----:B------:R-:W-:Y:S01]  /*2e8e0*/  ULDC UR4, c[0x0][0x248] ;  /* 0x0000920000047ab9 */ /* 0x000fe20000000800 */
[----:B------:R-:W2:Y:S01]  /*2e8f0*/  LDL.LU R75, [R1+0xc24] ;  /* 0x000c2400014b7983 */ /* 0x000ea20000300800 */
[----:B------:R-:W-:Y:S01]  /*2e900*/  ULDC UR9, c[0x0][0x22c] ;  /* 0x00008b0000097ab9 */ /* 0x000fe20000000800 */
[C---:B---3--:R-:W-:Y:S01]  /*2e910*/  ISETP.LT.AND P3, PT, R74.reuse, UR10, !P0 ;  /* 0x0000000a4a007c0c */ /* 0x048fe2000c761270 */
[----:B------:R-:W-:Y:S01]  /*2e920*/  IMAD R61, R74, UR6, RZ ;  /* 0x000000064a3d7c24 */ /* 0x000fe2000f8e02ff */
[-C--:B------:R-:W-:Y:S01]  /*2e930*/  IADD3 R2, P6, R3, R68.reuse, RZ ;  /* 0x0000004403027210 */ /* 0x080fe20007fde0ff */
[----:B------:R-:W3:Y:S01]  /*2e940*/  LDL.LU R74, [R1+0xc20] ;  /* 0x000c2000014a7983 */ /* 0x000ee20000300800 */
[C---:B----4-:R-:W-:Y:S01]  /*2e950*/  ISETP.LT.AND P2, PT, R72.reuse, UR11, !P0 ;  /* 0x0000000b48007c0c */ /* 0x050fe2000c741270 */
[----:B------:R-:W-:Y:S01]  /*2e960*/  IMAD R0, R72, UR7, RZ ;  /* 0x0000000748007c24 */ /* 0x000fe2000f8e02ff */
[-C--:B------:R-:W-:Y:S01]  /*2e970*/  IADD3 R60, P5, R61, R68.reuse, RZ ;  /* 0x000000443d3c7210 */ /* 0x080fe20007fbe0ff */
[----:B------:R-:W4:Y:S01]  /*2e980*/  LDL.LU R72, [R1+0xc1c] ;  /* 0x000c1c0001487983 */ /* 0x000f220000300800 */
[----:B------:R-:W-:Y:S01]  /*2e990*/  IMAD R70, R71, UR8, RZ ;  /* 0x0000000847467c24 */ /* 0x000fe2000f8e02ff */
[-C--:B------:R-:W-:Y:S01]  /*2e9a0*/  LEA.HI.X.SX32 R3, R3, R69.reuse, 0x1, P6 ;  /* 0x0000004503037211 */ /* 0x080fe200030f0eff */
[----:B------:R-:W-:Y:S01]  /*2e9b0*/  ULDC UR6, c[0x0][0x248] ;  /* 0x0000920000067ab9 */ /* 0x000fe20000000800 */
[----:B------:R-:W-:Y:S01]  /*2e9c0*/  ISETP.LT.AND P4, PT, R71, UR12, !P0 ;  /* 0x0000000c47007c0c */ /* 0x000fe2000c781270 */
[----:B------:R-:W-:Y:S01]  /*2e9d0*/  ULDC UR10, c[0x0][0x22c] ;  /* 0x00008b00000a7ab9 */ /* 0x000fe20000000800 */
[-C--:B------:R-:W-:Y:S01]  /*2e9e0*/  IADD3 R62, P6, R0, R68.reuse, RZ ;  /* 0x00000044003e7210 */ /* 0x080fe20007fde0ff */
[----:B------:R-:W-:Y:S01]  /*2e9f0*/  ULDC UR7, c[0x0][0x248] ;  /* 0x0000920000077ab9 */ /* 0x000fe20000000800 */
[----:B------:R-:W-:Y:S01]  /*2ea00*/  PRMT R71, R8, 0x7773, RZ ;  /* 0x0000777308477816 */ /* 0x000fe200000000ff */
[----:B------:R-:W-:Y:S01]  /*2ea10*/  ULDC UR11, c[0x0][0x22c] ;  /* 0x00008b00000b7ab9 */ /* 0x000fe20000000800 */
[----:B------:R-:W-:Y:S01]  /*2ea20*/  LEA.HI.X.SX32 R61, R61, R69, 0x1, P5 ;  /* 0x000000453d3d7211 */ /* 0x000fe200028f0eff */
[----:B------:R-:W-:Y:S01]  /*2ea30*/  ULDC UR8, c[0x0][0x248] ;  /* 0x0000920000087ab9 */ /* 0x000fe20000000800 */
[----:B------:R-:W-:-:S02]  /*2ea40*/  IADD3 R8, P5, R70, R68, RZ ;  /* 0x0000004446087210 */ /* 0x000fc40007fbe0ff */
[-C--:B------:R-:W-:Y:S01]  /*2ea50*/  LEA.HI.X.SX32 R63, R0, R69.reuse, 0x1, P6 ;  /* 0x00000045003f7211 */ /* 0x080fe200030f0eff */
[----:B------:R-:W-:Y:S04]  /*2ea60*/  @P1 STG.E.U8 desc[UR28][R2.64], R71 ;  /* 0x0000004702001986 */ /* 0x000fe8000c10111c */
[----:B------:R1:W-:Y:S04]  /*2ea70*/  @P3 STG.E.U8 desc[UR28][R60.64], R9 ;  /* 0x000000093c003986 */ /* 0x0003e8000c10111c */
[----:B------:R0:W-:Y:S01]  /*2ea80*/  @P2 STG.E.U8 desc[UR28][R62.64], R10 ;  /* 0x0000000a3e002986 */ /* 0x0001e2000c10111c */
[----:B-1----:R-:W-:-:S03]  /*2ea90*/  LEA.HI.X.SX32 R9, R70, R69, 0x1, P5 ;  /* 0x0000004546097211 */ /* 0x002fc600028f0eff */
[----:B------:R-:W4:Y:S04]  /*2eaa0*/  LDL.LU R70, [R1+0xc18] ;  /* 0x000c180001467983 */ /* 0x000f280000300800 */
[----:B0-----:R-:W4:Y:S04]  /*2eab0*/  LDL.LU R62, [R1+0xc14] ;  /* 0x000c1400013e7983 */ /* 0x001f280000300800 */
[----:B------:R-:W4:Y:S01]  /*2eac0*/  LDL.LU R61, [R1+0xc10] ;  /* 0x000c1000013d7983 */ /* 0x000f220000300800 */
[----:B------:R-:W-:Y:S01]  /*2ead0*/  PRMT R11, R11, 0x7773, RZ ;  /* 0x000077730b0b7816 */ /* 0x000fe200000000ff */
[C---:B------:R-:W-:Y:S01]  /*2eae0*/  IMAD R3, R76.reuse, UR4, RZ ;  /* 0x000000044c037c24 */ /* 0x040fe2000f8e02ff */
[----:B------:R-:W-:Y:S01]  /*2eaf0*/  ISETP.LT.AND P1, PT, R76, UR9, !P0 ;  /* 0x000000094c007c0c */ /* 0x000fe2000c721270 */
[----:B------:R-:W-:Y:S01]  /*2eb00*/  ULDC UR4, c[0x0][0x22c] ;  /* 0x00008b0000047ab9 */ /* 0x000fe20000000800 */
[----:B------:R-:W4:Y:S01]  /*2eb10*/  LDL.LU R63, [R1+0xc0c] ;  /* 0x000c0c00013f7983 */ /* 0x000f220000300800 */
[----:B------:R-:W-:Y:S01]  /*2eb20*/  ULDC UR9, c[0x0][0x22c] ;  /* 0x00008b0000097ab9 */ /* 0x000fe20000000800 */
[----:B------:R-:W-:-:S02]  /*2eb30*/  IADD3 R2, P6, R3, R68, RZ ;  /* 0x0000004403027210 */ /* 0x000fc40007fde0ff */
[----:B------:R0:W-:Y:S02]  /*2eb40*/  @P4 STG.E.U8 desc[UR28][R8.64], R11 ;  /* 0x0000000b08004986 */ /* 0x0001e4000c10111c */
[----:B------:R-:W-:Y:S02]  /*2eb50*/  LEA.HI.X.SX32 R3, R3, R69, 0x1, P6 ;  /* 0x0000004503037211 */ /* 0x000fe400030f0eff */
[----:B0-----:R-:W-:-:S05]  /*2eb60*/  PRMT R11, R12, 0x7770, RZ ;  /* 0x000077700c0b7816 */ /* 0x001fca00000000ff */
[----:B------:R0:W-:Y:S02]  /*2eb70*/  @P1 STG.E.U8 desc[UR28][R2.64], R11 ;  /* 0x0000000b02001986 */ /* 0x0001e4000c10111c */
[----:B0-----:R-:W-:Y:S01]  /*2eb80*/  PRMT R3, R13, 0x7770, RZ ;  /* 0x000077700d037816 */ /* 0x001fe200000000ff */
[C---:B--2---:R-:W-:Y:S01]  /*2eb90*/  IMAD R9, R75.reuse, UR6, RZ ;  /* 0x000000064b097c24 */ /* 0x044fe2000f8e02ff */
[----:B------:R-:W-:Y:S01]  /*2eba0*/  ISETP.LT.AND P3, PT, R75, UR10, !P0 ;  /* 0x0000000a4b007c0c */ /* 0x000fe2000c761270 */
[----:B------:R-:W-:Y:S01]  /*2ebb0*/  ULDC UR6, c[0x0][0x248] ;  /* 0x0000920000067ab9 */ /* 0x000fe20000000800 */
[----:B------:R-:W-:Y:S02]  /*2ebc0*/  ULDC UR10, c[0x0][0x22c] ;  /* 0x00008b00000a7ab9 */ /* 0x000fe40000000800 */
[CC--:B------:R-:W-:Y:S01]  /*2ebd0*/  IADD3 R8, P5, R9.reuse, R68.reuse, RZ ;  /* 0x0000004409087210 */ /* 0x0c0fe20007fbe0ff */
[C---:B---3--:R-:W-:Y:S01]  /*2ebe0*/  IMAD R0, R74.reuse, UR7, RZ ;  /* 0x000000074a007c24 */ /* 0x048fe2000f8e02ff */
[----:B------:R-:W-:Y:S01]  /*2ebf0*/  ISETP.LT.AND P2, PT, R74, UR11, !P0 ;  /* 0x0000000b4a007c0c */ /* 0x000fe2000c741270 */
[----:B------:R-:W-:Y:S01]  /*2ec00*/  ULDC UR7, c[0x0][0x248] ;  /* 0x0000920000077ab9 */ /* 0x000fe20000000800 */
[C---:B----4-:R-:W-:Y:S01]  /*2ec10*/  IMAD R60, R72.reuse, UR8, RZ ;  /* 0x00000008483c7c24 */ /* 0x050fe2000f8e02ff */
[----:B------:R-:W-:Y:S01]  /*2ec20*/  ISETP.LT.AND P4, PT, R72, UR4, !P0 ;  /* 0x0000000448007c0c */ /* 0x000fe2000c781270 */
[----:B------:R-:W-:Y:S01]  /*2ec30*/  ULDC UR4, c[0x0][0x248] ;  /* 0x0000920000047ab9 */ /* 0x000fe20000000800 */
[-C--:B------:R-:W-:Y:S01]  /*2ec40*/  IADD3 R10, P6, R0, R68.reuse, RZ ;  /* 0x00000044000a7210 */ /* 0x080fe20007fde0ff */
[----:B------:R-:W-:Y:S01]  /*2ec50*/  ULDC UR11, c[0x0][0x22c] ;  /* 0x00008b00000b7ab9 */ /* 0x000fe20000000800 */
[-C--:B------:R-:W-:Y:S01]  /*2ec60*/  LEA.HI.X.SX32 R9, R9, R69.reuse, 0x1, P5 ;  /* 0x0000004509097211 */ /* 0x080fe200028f0eff */
[----:B------:R-:W-:Y:S01]  /*2ec70*/  ULDC UR8, c[0x0][0x248] ;  /* 0x0000920000087ab9 */ /* 0x000fe20000000800 */
[----:B------:R-:W-:Y:S01]  /*2ec80*/  IADD3 R2, P1, R60, R68, RZ ;  /* 0x000000443c027210 */ /* 0x000fe20007f3e0ff */
[----:B------:R-:W0:Y:S01]  /*2ec90*/  LDS.128 R72, [R73] ;  /* 0x0000000049487984 */ /* 0x000e220000000c00 */
[----:B------:R-:W-:-:S02]  /*2eca0*/  LEA.HI.X.SX32 R11, R0, R69, 0x1, P6 ;  /* 0x00000045000b7211 */ /* 0x000fc400030f0eff */
[----:B------:R-:W-:Y:S01]  /*2ecb0*/  PRMT R0, R14, 0x7770, RZ ;  /* 0x000077700e007816 */ /* 0x000fe200000000ff */
[----:B------:R1:W-:Y:S04]  /*2ecc0*/  @P3 STG.E.U8 desc[UR28][R8.64], R3 ;  /* 0x0000000308003986 */ /* 0x0003e8000c10111c */
[----:B------:R2:W-:Y:S01]  /*2ecd0*/  @P2 STG.E.U8 desc[UR28][R10.64], R0 ;  /* 0x000000000a002986 */ /* 0x0005e2000c10111c */
[----:B-1----:R-:W-:Y:S02]  /*2ece0*/  LEA.HI.X.SX32 R3, R60, R69, 0x1, P1 ;  /* 0x000000453c037211 */ /* 0x002fe400008f0eff */
[----:B------:R-:W-:-:S05]  /*2ecf0*/  PRMT R8, R15, 0x7770, RZ ;  /* 0x000077700f087816 */ /* 0x000fca00000000ff */
[----:B------:R1:W-:Y:S01]  /*2ed00*/  @P4 STG.E.U8 desc[UR28][R2.64], R8 ;  /* 0x0000000802004986 */ /* 0x0003e2000c10111c */
[----:B------:R-:W-:Y:S01]  /*2ed10*/  ISETP.LT.AND P1, PT, R70, UR9, !P0 ;  /* 0x0000000946007c0c */ /* 0x000fe2000c721270 */
[----:B------:R-:W-:Y:S01]  /*2ed20*/  ULDC UR9, c[0x0][0x22c] ;  /* 0x00008b0000097ab9 */ /* 0x000fe20000000800 */
[C---:B------:R-:W-:Y:S01]  /*2ed30*/  ISETP.LT.AND P3, PT, R62.reuse, UR10, !P0 ;  /* 0x0000000a3e007c0c */ /* 0x040fe2000c761270 */
[----:B------:R-:W-:Y:S02]  /*2ed40*/  IMAD R9, R62, UR6, RZ ;  /* 0x000000063e097c24 */ /* 0x000fe4000f8e02ff */
[C---:B--2---:R-:W-:Y:S01]  /*2ed50*/  IMAD R0, R61.reuse, UR7, RZ ;  /* 0x000000073d007c24 */ /* 0x044fe2000f8e02ff */
[----:B------:R-:W2:Y:S01]  /*2ed60*/  LDL.LU R62, [R1+0xc08] ;  /* 0x000c0800013e7983 */ /* 0x000ea20000300800 */
[----:B-1----:R-:W-:Y:S01]  /*2ed70*/  IMAD R3, R70, UR4, RZ ;  /* 0x0000000446037c24 */ /* 0x002fe2000f8e02ff */
[----:B------:R-:W-:Y:S01]  /*2ed80*/  ISETP.LT.AND P2, PT, R61, UR11, !P0 ;  /* 0x0000000b3d007c0c */ /* 0x000fe2000c741270 */
[----:B------:R-:W-:Y:S01]  /*2ed90*/  ULDC UR4, c[0x0][0x22c] ;  /* 0x00008b0000047ab9 */ /* 0x000fe20000000800 */
[----:B------:R-:W3:Y:S01]  /*2eda0*/  LDL.LU R70, [R1+0xc04] ;  /* 0x000c040001467983 */ /* 0x000ee20000300800 */
[----:B------:R-:W-:Y:S01]  /*2edb0*/  PRMT R11, R12, 0x7771, RZ ;  /* 0x000077710c0b7816 */ /* 0x000fe200000000ff */
[----:B------:R-:W-:Y:S01]  /*2edc0*/  IMAD R60, R63, UR8, RZ ;  /* 0x000000083f3c7c24 */ /* 0x000fe2000f8e02ff */
[-C--:B------:R-:W-:Y:S01]  /*2edd0*/  IADD3 R2, P6, R3, R68.reuse, RZ ;  /* 0x0000004403027210 */ /* 0x080fe20007fde0ff */
[----:B------:R-:W4:Y:S01]  /*2ede0*/  LDL.LU R61, [R1+0xc00] ;  /* 0x000c0000013d7983 */ /* 0x000f220000300800 */
[-C--:B------:R-:W-:Y:S01]  /*2edf0*/  IADD3 R8, P5, R9, R68.reuse, RZ ;  /* 0x0000004409087210 */ /* 0x080fe20007fbe0ff */
[----:B------:R-:W-:Y:S01]  /*2ee00*/  ULDC UR8, c[0x0][0x22c] ;  /* 0x00008b0000087ab9 */ /* 0x000fe20000000800 */
[-C--:B------:R-:W-:Y:S01]  /*2ee10*/  LEA.HI.X.SX32 R3, R3, R69.reuse, 0x1, P6 ;  /* 0x0000004503037211 */ /* 0x080fe200030f0eff */
[----:B------:R-:W4:Y:S01]  /*2ee20*/  LDL.LU R71, [R1+0xd58] ;  /* 0x000d580001477983 */ /* 0x000f220000300800 */
[----:B------:R-:W-:Y:S01]  /*2ee30*/  ISETP.LT.AND P4, PT, R63, UR4, !P0 ;  /* 0x000000043f007c0c */ /* 0x000fe2000c781270 */
[----:B------:R-:W-:Y:S01]  /*2ee40*/  ULDC UR4, c[0x0][0x248] ;  /* 0x0000920000047ab9 */ /* 0x000fe20000000800 */
[----:B------:R-:W-:Y:S01]  /*2ee50*/  IADD3 R10, P6, R0, R68, RZ ;  /* 0x00000044000a7210 */ /* 0x000fe20007fde0ff */
[----:B------:R1:W-:Y:S01]  /*2ee60*/  @P1 STG.E.U8 desc[UR28][R2.64], R11 ;  /* 0x0000000b02001986 */ /* 0x0003e2000c10111c */
[----:B------:R-:W-:Y:S01]  /*2ee70*/  LEA.HI.X.SX32 R9, R9, R69, 0x1, P5 ;  /* 0x0000004509097211 */ /* 0x000fe200028f0eff */
[----:B------:R-:W-:Y:S01]  /*2ee80*/  ULDC UR6, c[0x0][0x248] ;  /* 0x0000920000067ab9 */ /* 0x000fe20000000800 */
[----:B------:R-:W-:Y:S01]  /*2ee90*/  ULDC UR7, c[0x0][0x248] ;  /* 0x0000920000077ab9 */ /* 0x000fe20000000800 */
[----:B------:R-:W4:Y:S01]  /*2eea0*/  LDL.LU R63, [R1+0xbfc] ;  /* 0x000bfc00013f7983 */ /* 0x000f220000300800 */
        /* <DEDUP_REMOVED lines=14> */
[----:B------:R-:W-:Y:S02]  /*2ef90*/  IMAD R0, R70, UR6, RZ ;  /* 0x0000000646007c24 */ /* 0x000fe4000f8e02ff */
[C---:B----4-:R-:W-:Y:S01]  /*2efa0*/  IMAD R11, R61.reuse, UR7, RZ ;  /* 0x000000073d0b7c24 */ /* 0x050fe2000f8e02ff */
[----:B------:R-:W3:Y:S01]  /*2efb0*/  LDL.LU R70, [R1+0xbf4] ;  /* 0x000bf40001467983 */ /* 0x000ee20000300800 */
[----:B------:R-:W-:Y:S01]  /*2efc0*/  ISETP.LT.AND P1, PT, R61, UR4, !P0 ;  /* 0x000000043d007c0c */ /* 0x000fe2000c721270 */
[----:B------:R-:W-:Y:S01]  /*2efd0*/  ULDC UR4, c[0x0][0x248] ;  /* 0x0000920000047ab9 */ /* 0x000fe20000000800 */
[CC--:B------:R-:W-:Y:S01]  /*2efe0*/  IADD3 R2, P2, R3.reuse, R68.reuse, RZ ;  /* 0x0000004403027210 */ /* 0x0c0fe20007f5e0ff */
[----:B------:R-:W4:Y:S01]  /*2eff0*/  LDL.LU R61, [R1+0xd64] ;  /* 0x000d6400013d7983 */ /* 0x000f220000300800 */
[----:B------:R-:W-:Y:S01]  /*2f000*/  PRMT R60, R12, 0x7772, RZ ;  /* 0x000077720c3c7816 */ /* 0x000fe200000000ff */
[----:B------:R-:W-:Y:S01]  /*2f010*/  ULDC UR7, c[0x0][0x22c] ;  /* 0x00008b0000077ab9 */ /* 0x000fe20000000800 */
[-C--:B------:R-:W-:Y:S01]  /*2f020*/  LEA.HI.X.SX32 R3, R3, R69.reuse, 0x1, P2 ;  /* 0x0000004503037211 */ /* 0x080fe200010f0eff */
[----:B------:R-:W-:Y:S01]  /*2f030*/  ULDC UR6, c[0x0][0x22c] ;  /* 0x00008b0000067ab9 */ /* 0x000fe20000000800 */
[CC--:B------:R-:W-:Y:S01]  /*2f040*/  IADD3 R8, P5, R0.reuse, R68.reuse, RZ ;  /* 0x0000004400087210 */ /* 0x0c0fe20007fbe0ff */
[----:B------:R-:W-:Y:S01]  /*2f050*/  ULDC UR8, c[0x0][0x22c] ;  /* 0x00008b0000087ab9 */ /* 0x000fe20000000800 */
[----:B------:R-:W-:Y:S01]  /*2f060*/  IADD3 R10, P6, R11, R68, RZ ;  /* 0x000000440b0a7210 */ /* 0x000fe20007fde0ff */
[----:B------:R1:W-:Y:S01]  /*2f070*/  @P4 STG.E.U8 desc[UR28][R2.64], R60 ;  /* 0x0000003c02004986 */ /* 0x0003e2000c10111c */
[----:B------:R-:W-:Y:S01]  /*2f080*/  LEA.HI.X.SX32 R9, R0, R69, 0x1, P5 ;  /* 0x0000004500097211 */ /* 0x000fe200028f0eff */
[----:B------:R-:W-:Y:S01]  /*2f090*/  ULDC UR9, c[0x0][0x22c] ;  /* 0x00008b0000097ab9 */ /* 0x000fe20000000800 */
[----:B------:R-:W-:Y:S01]  /*2f0a0*/  ISETP.LT.AND P5, PT, R63, UR7, !P0 ;  /* 0x000000073f007c0c */ /* 0x000fe2000c7a1270 */
[----:B------:R-:W-:Y:S01]  /*2f0b0*/  ULDC UR7, c[0x0][0x22c] ;  /* 0x00008b0000077ab9 */ /* 0x000fe20000000800 */
[----:B------:R-:W-:-:S02]  /*2f0c0*/  PRMT R0, R13, 0x7772, RZ ;  /* 0x000077720d007816 */ /* 0x000fc400000000ff */
[----:B------:R-:W-:Y:S01]  /*2f0d0*/  LEA.HI.X.SX32 R11, R11, R69, 0x1, P6 ;  /* 0x000000450b0b7211 */ /* 0x000fe200030f0eff */
[----:B-1----:R-:W-:Y:S01]  /*2f0e0*/  IMAD R3, R63, UR4, RZ ;  /* 0x000000043f037c24 */ /* 0x002fe2000f8e02ff */
[----:B------:R-:W-:Y:S01]  /*2f0f0*/  PRMT R2, R14, 0x7772, RZ ;  /* 0x000077720e027816 */ /* 0x000fe200000000ff */
[----:B------:R-:W4:Y:S01]  /*2f100*/  LDL.LU R63, [R1+0xbf0] ;  /* 0x000bf000013f7983 */ /* 0x000f220000300800 */
[----:B------:R-:W-:Y:S01]  /*2f110*/  ISETP.LT.AND P2, PT, R71, UR6, !P0 ;  /* 0x0000000647007c0c */ /* 0x000fe2000c741270 */
[----:B------:R-:W-:Y:S01]  /*2f120*/  ULDC UR6, c[0x0][0x248] ;  /* 0x0000920000067ab9 */ /* 0x000fe20000000800 */
[----:B------:R-:W-:Y:S01]  /*2f130*/  ULDC UR4, c[0x0][0x248] ;  /* 0x0000920000047ab9 */ /* 0x000fe20000000800 */
[----:B------:R-:W-:Y:S04]  /*2f140*/  @P3 STG.E.U8 desc[UR28][R8.64], R0 ;  /* 0x0000000008003986 */ /* 0x000fe8000c10111c */
[----:B------:R1:W-:Y:S02]  /*2f150*/  @P1 STG.E.U8 desc[UR28][R10.64], R2 ;  /* 0x000000020a001986 */ /* 0x0003e4000c10111c */
[----:B-1----:R-:W-:-:S04]  /*2f160*/  IADD3 R2, P1, R3, R68, RZ ;  /* 0x0000004403027210 */ /* 0x002fc80007f3e0ff */
[----:B------:R-:W-:Y:S02]  /*2f170*/  LEA.HI.X.SX32 R3, R3, R69, 0x1, P1 ;  /* 0x0000004503037211 */ /* 0x000fe400008f0eff */
[C---:B--2---:R-:W-:Y:S01]  /*2f180*/  ISETP.LT.AND P4, PT, R62.reuse, UR8, !P0 ;  /* 0x000000083e007c0c */ /* 0x044fe2000c781270 */
[----:B------:R-:W-:Y:S01]  /*2f190*/  IMAD R9, R62, UR6, RZ ;  /* 0x000000063e097c24 */ /* 0x000fe2000f8e02ff */
[----:B------:R-:W-:Y:S01]  /*2f1a0*/  PRMT R60, R15, 0x7772, RZ ;  /* 0x000077720f3c7816 */ /* 0x000fe200000000ff */
[----:B------:R-:W2:Y:S01]  /*2f1b0*/  LDL.LU R62, [R1+0xbec] ;  /* 0x000bec00013e7983 */ /* 0x000ea20000300800 */
[----:B------:R-:W-:Y:S01]  /*2f1c0*/  PRMT R12, R12, 0x7773, RZ ;  /* 0x000077730c0c7816 */ /* 0x000fe200000000ff */
[----:B------:R-:W-:Y:S01]  /*2f1d0*/  ULDC UR6, c[0x0][0x248] ;  /* 0x0000920000067ab9 */ /* 0x000fe20000000800 */
[C---:B---3--:R-:W-:Y:S01]  /*2f1e0*/  IMAD R0, R70.reuse, UR4, RZ ;  /* 0x0000000446007c24 */ /* 0x048fe2000f8e02ff */
[----:B------:R-:W-:Y:S01]  /*2f1f0*/  ULDC UR4, c[0x0][0x22c] ;  /* 0x00008b0000047ab9 */ /* 0x000fe20000000800 */
[----:B------:R-:W3:Y:S01]  /*2f200*/  LDL.LU R71, [R1+0xbe8] ;  /* 0x000be80001477983 */ /* 0x000ee20000300800 */
[----:B------:R-:W-:Y:S01]  /*2f210*/  ISETP.LT.AND P3, PT, R70, UR9, !P0 ;  /* 0x0000000946007c0c */ /* 0x000fe2000c761270 */
[----:B------:R-:W-:Y:S01]  /*2f220*/  ULDC UR8, c[0x0][0x22c] ;  /* 0x00008b0000087ab9 */ /* 0x000fe20000000800 */
[----:B----4-:R-:W-:-:S02]  /*2f230*/  ISETP.LT.AND P1, PT, R61, UR4, !P0 ;  /* 0x000000043d007c0c */ /* 0x010fc4000c721270 */
[-C--:B------:R-:W-:Y:S01]  /*2f240*/  IADD3 R8, P6, R9, R68.reuse, RZ ;  /* 0x0000004409087210 */ /* 0x080fe20007fde0ff */
[----:B------:R-:W4:Y:S01]  /*2f250*/  LDL.LU R61, [R1+0xd7c] ;  /* 0x000d7c00013d7983 */ /* 0x000f220000300800 */
[----:B------:R-:W-:Y:S01]  /*2f260*/  PRMT R13, R13, 0x7773, RZ ;  /* 0x000077730d0d7816 */ /* 0x000fe200000000ff */
[----:B------:R-:W-:Y:S01]  /*2f270*/  ULDC UR4, c[0x0][0x248] ;  /* 0x0000920000047ab9 */ /* 0x000fe20000000800 */
[----:B------:R-:W-:Y:S01]  /*2f280*/  LEA.HI.X.SX32 R9, R9, R69, 0x1, P6 ;  /* 0x0000004509097211 */ /* 0x000fe200030f0eff */
[----:B------:R1:W-:Y:S01]  /*2f290*/  @P5 STG.E.U8 desc[UR28][R2.64], R60 ;  /* 0x0000003c02005986 */ /* 0x0003e2000c10111c */
[----:B------:R-:W-:-:S03]  /*2f2a0*/  IADD3 R10, P6, R0, R68, RZ ;  /* 0x00000044000a7210 */ /* 0x000fc60007fde0ff */
[----:B------:R-:W3:Y:S01]  /*2f2b0*/  LDL.LU R70, [R1+0xd84] ;  /* 0x000d840001467983 */ /* 0x000ee20000300800 */
[----:B------:R-:W-:-:S03]  /*2f2c0*/  LEA.HI.X.SX32 R11, R0, R69, 0x1, P6 ;  /* 0x00000045000b7211 */ /* 0x000fc600030f0eff */
[----:B------:R0:W-:Y:S04]  /*2f2d0*/  @P4 STG.E.U8 desc[UR28][R8.64], R12 ;  /* 0x0000000c08004986 */ /* 0x0001e8000c10111c */
[----:B------:R0:W-:Y:S01]  /*2f2e0*/  @P3 STG.E.U8 desc[UR28][R10.64], R13 ;  /* 0x0000000d0a003986 */ /* 0x0001e2000c10111c */
[C---:B------:R-:W-:Y:S01]  /*2f2f0*/  IMAD R0, R63.reuse, UR4, RZ ;  /* 0x000000043f007c24 */ /* 0x040fe2000f8e02ff */
[----:B------:R-:W-:Y:S01]  /*2f300*/  ISETP.LT.AND P3, PT, R63, UR7, !P0 ;  /* 0x000000073f007c0c */ /* 0x000fe2000c761270 */
[----:B------:R-:W-:Y:S01]  /*2f310*/  ULDC UR7, c[0x0][0x22c] ;  /* 0x00008b0000077ab9 */ /* 0x000fe20000000800 */
[----:B------:R-:W-:Y:S01]  /*2f320*/  PRMT R14, R14, 0x7773, RZ ;  /* 0x000077730e0e7816 */ /* 0x000fe200000000ff */
[----:B------:R-:W3:Y:S01]  /*2f330*/  LDL.LU R63, [R1+0xd80] ;  /* 0x000d8000013f7983 */ /* 0x000ee20000300800 */
[C---:B-1----:R-:W-:Y:S01]  /*2f340*/  IADD3 R2, P5, R0.reuse, R68, RZ ;  /* 0x0000004400027210 */ /* 0x042fe20007fbe0ff */
[----:B------:R-:W-:Y:S01]  /*2f350*/  ULDC UR4, c[0x0][0x248] ;  /* 0x0000920000047ab9 */ /* 0x000fe20000000800 */
[----:B0-----:R-:W0:Y:S02]  /*2f360*/  LDC R12, c[0x0][0x248] ;  /* 0x00009200ff0c7b82 */ /* 0x001e240000000800 */
[----:B------:R-:W-:-:S05]  /*2f370*/  LEA.HI.X.SX32 R3, R0, R69, 0x1, P5 ;  /* 0x0000004500037211 */ /* 0x000fca00028f0eff */
[----:B------:R1:W-:Y:S01]  /*2f380*/  @P3 STG.E.U8 desc[UR28][R2.64], R14 ;  /* 0x0000000e02003986 */ /* 0x0003e2000c10111c */
[----:B------:R-:W0:Y:S08]  /*2f390*/  LDC R10, c[0x0][0x248] ;  /* 0x00009200ff0a7b82 */ /* 0x000e300000000800 */
[----:B------:R-:W0:Y:S01]  /*2f3a0*/  LDC R13, c[0x0][0x248] ;  /* 0x00009200ff0d7b82 */ /* 0x000e220000000800 */
[----:B------:R-:W-:-:S07]  /*2f3b0*/  PRMT R15, R15, 0x7773, RZ ;  /* 0x000077730f0f7816 */ /* 0x000fce00000000ff */
[----:B------:R-:W0:Y:S01]  /*2f3c0*/  LDC R11, c[0x0][0x248] ;  /* 0x00009200ff0b7b82 */ /* 0x000e220000000800 */
[C---:B--2---:R-:W-:Y:S01]  /*2f3d0*/  ISETP.LT.AND P4, PT, R62.reuse, UR8, !P0 ;  /* 0x000000083e007c0c */ /* 0x044fe2000c781270 */
[----:B------:R-:W-:Y:S01]  /*2f3e0*/  IMAD R9, R62, UR6, RZ ;  /* 0x000000063e097c24 */ /* 0x000fe2000f8e02ff */
[----:B------:R-:W-:Y:S01]  /*2f3f0*/  ULDC UR6, c[0x0][0x22c] ;  /* 0x00008b0000067ab9 */ /* 0x000fe20000000800 */
[----:B------:R-:W2:Y:S01]  /*2f400*/  LDL.LU R62, [R1+0xd88] ;  /* 0x000d8800013e7983 */ /* 0x000ea20000300800 */
[----:B----4-:R-:W-:Y:S01]  /*2f410*/  ISETP.LT.AND P3, PT, R61, UR7, !P0 ;  /* 0x000000073d007c0c */ /* 0x010fe2000c761270 */
[----:B---3--:R-:W-:Y:S02]  /*2f420*/  IMAD R0, R71, UR4, RZ ;  /* 0x0000000447007c24 */ /* 0x008fe4000f8e02ff */
[----:B------:R-:W3:Y:S01]  /*2f430*/  LDL.LU R61, [R1+0xd8c] ;  /* 0x000d8c00013d7983 */ /* 0x000ee20000300800 */
[-C--:B------:R-:W-:Y:S01]  /*2f440*/  IADD3 R8, P6, R9, R68.reuse, RZ ;  /* 0x0000004409087210 */ /* 0x080fe20007fde0ff */
[----:B------:R-:W-:Y:S01]  /*2f450*/  ULDC UR4, c[0x0][0x22c] ;  /* 0x00008b0000047ab9 */ /* 0x000fe20000000800 */
[----:B------:R-:W-:Y:S01]  /*2f460*/  ISETP.LT.AND P5, PT, R71, UR6, !P0 ;  /* 0x0000000647007c0c */ /* 0x000fe2000c7a1270 */
[----:B------:R-:W4:Y:S01]  /*2f470*/  LDL.LU R60, [R1+0xd98] ;  /* 0x000d9800013c7983 */ /* 0x000f220000300800 */
[----:B------:R-:W-:Y:S01]  /*2f480*/  LEA.HI.X.SX32 R9, R9, R69, 0x1, P6 ;  /* 0x0000004509097211 */ /* 0x000fe200030f0eff */
[----:B------:R-:W-:Y:S01]  /*2f490*/  ULDC UR6, c[0x0][0x22c] ;  /* 0x00008b0000067ab9 */ /* 0x000fe20000000800 */
[----:B-1----:R-:W-:Y:S01]  /*2f4a0*/  IADD3 R2, P6, R0, R68, RZ ;  /* 0x0000004400027210 */ /* 0x002fe20007fde0ff */
[----:B------:R-:W-:-:S02]  /*2f4b0*/  ULDC UR7, c[0x0][0x22c] ;  /* 0x00008b0000077ab9 */ /* 0x000fc40000000800 */
[----:B------:R1:W-:Y:S01]  /*2f4c0*/  @P4 STG.E.U8 desc[UR28][R8.64], R15 ;  /* 0x0000000f08004986 */ /* 0x0003e2000c10111c */
[----:B------:R-:W-:Y:S01]  /*2f4d0*/  LEA.HI.X.SX32 R3, R0, R69, 0x1, P6 ;  /* 0x0000004500037211 */ /* 0x000fe200030f0eff */
[----:B0-----:R-:W-:Y:S02]  /*2f4e0*/  IMAD R0, R10, 0x2, R0 ;  /* 0x000000020a007824 */ /* 0x001fe400078e0200 */
[----:B------:R-:W0:Y:S01]  /*2f4f0*/  LDC R10, c[0x0][0x248] ;  /* 0x00009200ff0a7b82 */ /* 0x000e220000000800 */
[----:B-1----:R-:W-:Y:S01]  /*2f500*/  PRMT R8, R16, 0x7770, RZ ;  /* 0x0000777010087816 */ /* 0x002fe200000000ff */
[----:B------:R-:W-:Y:S01]  /*2f510*/  IMAD R9, R13, 0x2, R0 ;  /* 0x000000020d097824 */ /* 0x000fe200078e0200 */
[----:B------:R-:W4:Y:S01]  /*2f520*/  LDL.LU R15, [R1+0xbe4] ;  /* 0x000be400010f7983 */ /* 0x000f220000300800 */
[----:B------:R-:W-:Y:S01]  /*2f530*/  ISETP.LT.AND P4, PT, R70, UR4, !P0 ;  /* 0x0000000446007c0c */ /* 0x000fe2000c781270 */
[----:B------:R-:W-:-:S03]  /*2f540*/  ULDC UR4, c[0x0][0x22c] ;  /* 0x00008b0000047ab9 */ /* 0x000fc60000000800 */
[----:B------:R-:W1:Y:S01]  /*2f550*/  LDC R13, c[0x0][0x248] ;  /* 0x00009200ff0d7b82 */ /* 0x000e620000000800 */
[----:B------:R0:W-:Y:S04]  /*2f560*/  @P5 STG.E.U8 desc[UR28][R2.64], R8 ;  /* 0x0000000802005986 */ /* 0x0001e8000c10111c */
[----:B------:R-:W4:Y:S01]  /*2f570*/  LDL.LU R14, [R1+0xd94] ;  /* 0x000d9400010e7983 */ /* 0x000f220000300800 */
[----:B0-----:R-:W-:-:S04]  /*2f580*/  IADD3 R2, P5, R0, R68, RZ ;  /* 0x0000004400027210 */ /* 0x001fc80007fbe0ff */
[----:B------:R-:W-:Y:S02]  /*2f590*/  LEA.HI.X.SX32 R3, R0, R69, 0x1, P5 ;  /* 0x0000004500037211 */ /* 0x000fe400028f0eff */
[----:B------:R-:W-:Y:S02]  /*2f5a0*/  PRMT R0, R17, 0x7770, RZ ;  /* 0x0000777011007816 */ /* 0x000fe400000000ff */
[----:B------:R-:W-:-:S03]  /*2f5b0*/  IADD3 R8, P6, R9, R68, RZ ;  /* 0x0000004409087210 */ /* 0x000fc60007fde0ff */
[----:B------:R0:W-:Y:S01]  /*2f5c0*/  @P2 STG.E.U8 desc[UR28][R2.64], R0 ;  /* 0x0000000002002986 */ /* 0x0001e2000c10111c */
[----:B------:R-:W-:Y:S01]  /*2f5d0*/  ISETP.LT.AND P5, PT, R63, UR4, !P0 ;  /* 0x000000043f007c0c */ /* 0x000fe2000c7a1270 */
[----:B------:R-:W-:Y:S01]  /*2f5e0*/  ULDC UR4, c[0x0][0x22c] ;  /* 0x00008b0000047ab9 */ /* 0x000fe20000000800 */
[----:B0-----:R-:W-:Y:S01]  /*2f5f0*/  IMAD R3, R12, 0x2, R9 ;  /* 0x000000020c037824 */ /* 0x001fe200078e0209 */
[----:B------:R-:W-:Y:S01]  /*2f600*/  LEA.HI.X.SX32 R9, R9, R69, 0x1, P6 ;  /* 0x0000004509097211 */ /* 0x000fe200030f0eff */
[----:B------:R-:W0:Y:S01]  /*2f610*/  LDC R12, c[0x0][0x248] ;  /* 0x00009200ff0c7b82 */ /* 0x000e220000000800 */
[----:B------:R-:W-:Y:S02]  /*2f620*/  PRMT R0, R18, 0x7770, RZ ;  /* 0x0000777012007816 */ /* 0x000fe400000000ff */
[----:B------:R-:W-:-:S03]  /*2f630*/  IADD3 R2, P6, R3, R68, RZ ;  /* 0x0000004403027210 */ /* 0x000fc60007fde0ff */
[----:B------:R1:W-:Y:S02]  /*2f640*/  @P1 STG.E.U8 desc[UR28][R8.64], R0 ;  /* 0x0000000008001986 */ /* 0x0003e4000c10111c */
[----:B-1----:R-:W-:Y:S01]  /*2f650*/  IMAD R0, R11, 0x2, R3 ;  /* 0x000000020b007824 */ /* 0x002fe200078e0203 */
[----:B------:R-:W-:Y:S02]  /*2f660*/  LEA.HI.X.SX32 R3, R3, R69, 0x1, P6 ;  /* 0x0000004503037211 */ /* 0x000fe400030f0eff */
[----:B------:R-:W-:Y:S01]  /*2f670*/  PRMT R9, R19, 0x7770, RZ ;  /* 0x0000777013097816 */ /* 0x000fe200000000ff */
[----:B------:R-:W-:-:S04]  /*2f680*/  IMAD R10, R10, 0x2, R0 ;  /* 0x000000020a0a7824 */ /* 0x000fc800078e0200 */
[----:B------:R1:W-:Y:S02]  /*2f690*/  @P3 STG.E.U8 desc[UR28][R2.64], R9 ;  /* 0x0000000902003986 */ /* 0x0003e4000c10111c */
[----:B-1----:R-:W-:-:S04]  /*2f6a0*/  IADD3 R2, P3, R10, R68, RZ ;  /* 0x000000440a027210 */ /* 0x002fc80007f7e0ff */
[-C--:B------:R-:W-:Y:S02]  /*2f6b0*/  LEA.HI.X.SX32 R3, R10, R69.reuse, 0x1, P3 ;  /* 0x000000450a037211 */ /* 0x080fe400018f0eff */
[----:B--2---:R-:W-:Y:S01]  /*2f6c0*/  ISETP.LT.AND P2, PT, R62, UR4, !P0 ;  /* 0x000000043e007c0c */ /* 0x004fe2000c741270 */
[----:B------:R-:W-:Y:S02]  /*2f6d0*/  ULDC UR4, c[0x0][0x22c] ;  /* 0x00008b0000047ab9 */ /* 0x000fe40000000800 */
[----:B---3--:R-:W-:Y:S01]  /*2f6e0*/  ISETP.LT.AND P1, PT, R61, UR4, !P0 ;  /* 0x000000043d007c0c */ /* 0x008fe2000c721270 */
[----:B------:R-:W-:Y:S01]  /*2f6f0*/  ULDC UR4, c[0x0][0x22c] ;  /* 0x00008b0000047ab9 */ /* 0x000fe20000000800 */
[----:B------:R-:W2:Y:S01]  /*2f700*/  LDL.LU R61, [R1+0xd9c] ;  /* 0x000d9c00013d7983 */ /* 0x000ea20000300800 */
[----:B----4-:R-:W-:Y:S02]  /*2f710*/  ISETP.LT.AND P3, PT, R60, UR4, !P0 ;  /* 0x000000043c007c0c */ /* 0x010fe4000c761270 */
[-C--:B------:R-:W-:Y:S01]  /*2f720*/  IADD3 R8, P6, R0, R68.reuse, RZ ;  /* 0x0000004400087210 */ /* 0x080fe20007fde0ff */
[----:B------:R-:W3:Y:S01]  /*2f730*/  LDL.LU R62, [R1+0xda4] ;  /* 0x000da400013e7983 */ /* 0x000ee20000300800 */
[----:B------:R-:W-:Y:S01]  /*2f740*/  PRMT R11, R17, 0x7771, RZ ;  /* 0x00007771110b7816 */ /* 0x000fe200000000ff */
[----:B0-----:R-:W-:Y:S01]  /*2f750*/  IMAD R10, R12, 0x2, R10 ;  /* 0x000000020c0a7824 */ /* 0x001fe200078e020a */
[----:B------:R-:W-:Y:S01]  /*2f760*/  ULDC UR4, c[0x0][0x248] ;  /* 0x0000920000047ab9 */ /* 0x000fe20000000800 */
[----:B------:R-:W4:Y:S01]  /*2f770*/  LDL.LU R60, [R1+0xda0] ;  /* 0x000da000013c7983 */ /* 0x000f220000300800 */
[-C--:B------:R-:W-:Y:S01]  /*2f780*/  LEA.HI.X.SX32 R9, R0, R69.reuse, 0x1, P6 ;  /* 0x0000004500097211 */ /* 0x080fe200030f0eff */
[----:B------:R-:W0:Y:S01]  /*2f790*/  LDC R12, c[0x0][0x248] ;  /* 0x00009200ff0c7b82 */ /* 0x000e220000000800 */
[----:B------:R-:W-:Y:S01]  /*2f7a0*/  PRMT R0, R16, 0x7771, RZ ;  /* 0x0000777110007816 */ /* 0x000fe200000000ff */
[----:B------:R-:W4:Y:S04]  /*2f7b0*/  LDL.LU R63, [R1+0xda8] ;  /* 0x000da800013f7983 */ /* 0x000f280000300800 */
[----:B------:R1:W-:Y:S04]  /*2f7c0*/  @P4 STG.E.U8 desc[UR28][R8.64], R0 ;  /* 0x0000000008004986 */ /* 0x0003e8000c10111c */
[----:B------:R1:W-:Y:S01]  /*2f7d0*/  @P5 STG.E.U8 desc[UR28][R2.64], R11 ;  /* 0x0000000b02005986 */ /* 0x0003e2000c10111c */
[C---:B------:R-:W-:Y:S01]  /*2f7e0*/  ISETP.LT.AND P6, PT, R15.reuse, UR6, !P0 ;  /* 0x000000060f007c0c */ /* 0x040fe2000c7c1270 */
[----:B------:R-:W-:Y:S01]  /*2f7f0*/  ULDC UR6, c[0x0][0x22c] ;  /* 0x00008b0000067ab9 */ /* 0x000fe20000000800 */
[----:B-1----:R-:W-:Y:S01]  /*2f800*/  IMAD R9, R15, UR4, RZ ;  /* 0x000000040f097c24 */ /* 0x002fe2000f8e02ff */
[----:B------:R-:W-:Y:S01]  /*2f810*/  ULDC UR4, c[0x0][0x22c] ;  /* 0x00008b0000047ab9 */ /* 0x000fe20000000800 */
[----:B------:R-:W-:Y:S01]  /*2f820*/  IADD3 R2, P4, R10, R68, RZ ;  /* 0x000000440a027210 */ /* 0x000fe20007f9e0ff */
[----:B------:R-:W-:Y:S01]  /*2f830*/  IMAD R0, R13, 0x4, R10 ;  /* 0x000000040d007824 */ /* 0x000fe200078e020a */
[----:B------:R-:W-:Y:S01]  /*2f840*/  PRMT R11, R18, 0x7771, RZ ;  /* 0x00007771120b7816 */ /* 0x000fe200000000ff */
[----:B------:R-:W1:Y:S01]  /*2f850*/  LDC R15, c[0x0][0x248] ;  /* 0x00009200ff0f7b82 */ /* 0x000e620000000800 */
[----:B------:R-:W-:-:S02]  /*2f860*/  LEA.HI.X.SX32 R3, R10, R69, 0x1, P4 ;  /* 0x000000450a037211 */ /* 0x000fc400020f0eff */
[-C--:B------:R-:W-:Y:S02]  /*2f870*/  IADD3 R8, P4, R9, R68.reuse, RZ ;  /* 0x0000004409087210 */ /* 0x080fe40007f9e0ff */
[----:B------:R-:W-:Y:S01]  /*2f880*/  PRMT R10, R19, 0x7771, RZ ;  /* 0x00007771130a7816 */ /* 0x000fe200000000ff */
[----:B------:R0:W-:Y:S01]  /*2f890*/  @P2 STG.E.U8 desc[UR28][R2.64], R11 ;  /* 0x0000000b02002986 */ /* 0x0001e2000c10111c */
[----:B------:R-:W-:Y:S01]  /*2f8a0*/  LEA.HI.X.SX32 R9, R9, R69, 0x1, P4 ;  /* 0x0000004509097211 */ /* 0x000fe200020f0eff */
[----:B------:R-:W1:Y:S04]  /*2f8b0*/  LDC R13, c[0x0][0x248] ;  /* 0x00009200ff0d7b82 */ /* 0x000e680000000800 */
[----:B------:R0:W-:Y:S02]  /*2f8c0*/  @P6 STG.E.U8 desc[UR28][R8.64], R10 ;  /* 0x0000000a08006986 */ /* 0x0001e4000c10111c */
[----:B0-----:R-:W-:-:S04]  /*2f8d0*/  IADD3 R2, P2, R0, R68, RZ ;  /* 0x0000004400027210 */ /* 0x001fc80007f5e0ff */
[----:B------:R-:W-:Y:S02]  /*2f8e0*/  LEA.HI.X.SX32 R3, R0, R69, 0x1, P2 ;  /* 0x0000004500037211 */ /* 0x000fe400010f0eff */
[----:B------:R-:W-:-:S05]  /*2f8f0*/  PRMT R8, R16, 0x7772, RZ ;  /* 0x0000777210087816 */ /* 0x000fca00000000ff */
[----:B------:R0:W-:Y:S01]  /*2f900*/  @P1 STG.E.U8 desc[UR28][R2.64], R8 ;  /* 0x0000000802001986 */ /* 0x0001e2000c10111c */
[----:B--2---:R-:W-:Y:S01]  /*2f910*/  ISETP.LT.AND P4, PT, R61, UR4, !P0 ;  /* 0x000000043d007c0c */ /* 0x004fe2000c781270 */
[----:B------:R-:W-:Y:S02]  /*2f920*/  ULDC UR4, c[0x0][0x22c] ;  /* 0x00008b0000047ab9 */ /* 0x000fe40000000800 */
[----:B------:R-:W2:Y:S01]  /*2f930*/  LDL.LU R61, [R1+0xdac] ;  /* 0x000dac00013d7983 */ /* 0x000ea20000300800 */
[----:B---3--:R-:W-:Y:S01]  /*2f940*/  ISETP.LT.AND P2, PT, R62, UR4, !P0 ;  /* 0x000000043e007c0c */ /* 0x008fe2000c741270 */
[----:B------:R-:W-:Y:S02]  /*2f950*/  ULDC UR4, c[0x0][0x22c] ;  /* 0x00008b0000047ab9 */ /* 0x000fe40000000800 */
[----:B------:R-:W3:Y:S01]  /*2f960*/  LDL.LU R62, [R1+0xdc0] ;  /* 0x000dc000013e7983 */ /* 0x000ee20000300800 */
[----:B----4-:R-:W-:Y:S02]  /*2f970*/  ISETP.LT.AND P1, PT, R60, UR4, !P0 ;  /* 0x000000043c007c0c */ /* 0x010fe4000c721270 */
[----:B------:R-:W-:Y:S01]  /*2f980*/  ISETP.LT.AND P5, PT, R14, UR7, !P0 ;  /* 0x000000070e007c0c */ /* 0x000fe2000c7a1270 */
[----:B------:R-:W4:Y:S01]  /*2f990*/  LDL.LU R60, [R1+0xdbc] ;  /* 0x000dbc00013c7983 */ /* 0x000f220000300800 */
[----:B------:R-:W1:Y:S01]  /*2f9a0*/  LDC R14, c[0x0][0x248] ;  /* 0x00009200ff0e7b82 */ /* 0x000e620000000800 */
[----:B------:R-:W-:Y:S01]  /*2f9b0*/  IMAD R0, R12, 0x2, R0 ;  /* 0x000000020c007824 */ /* 0x000fe200078e0200 */
[----:B------:R-:W-:Y:S01]  /*2f9c0*/  PRMT R11, R17, 0x7772, RZ ;  /* 0x00007772110b7816 */ /* 0x000fe200000000ff */
[----:B------:R-:W-:Y:S01]  /*2f9d0*/  ULDC UR4, c[0x0][0x22c] ;  /* 0x00008b0000047ab9 */ /* 0x000fe20000000800 */
[----:B------:R-:W-:Y:S01]  /*2f9e0*/  PRMT R10, R18, 0x7772, RZ ;  /* 0x00007772120a7816 */ /* 0x000fe200000000ff */
[----:B------:R-:W-:-:S03]  /*2f9f0*/  ULDC UR7, c[0x0][0x22c] ;  /* 0x00008b0000077ab9 */ /* 0x000fc60000000800 */
[----:B------:R-:W1:Y:S01]  /*2fa00*/  LDC R12, c[0x0][0x248] ;  /* 0x00009200ff0c7b82 */ /* 0x000e620000000800 */
[----:B0-----:R-:W-:-:S04]  /*2fa10*/  IADD3 R2, P6, R0, R68, RZ ;  /* 0x0000004400027210 */ /* 0x001fc80007fde0ff */
[-C--:B------:R-:W-:Y:S01]  /*2fa20*/  LEA.HI.X.SX32 R3, R0, R69.reuse, 0x1, P6 ;  /* 0x0000004500037211 */ /* 0x080fe200030f0eff */
[----:B-1----:R-:W-:Y:S02]  /*2fa30*/  IMAD R9, R14, 0x2, R0 ;  /* 0x000000020e097824 */ /* 0x002fe400078e0200 */
[----:B------:R-:W4:Y:S02]  /*2fa40*/  LDL.LU R14, [R1+0xbe0] ;  /* 0x000be000010e7983 */ /* 0x000f240000300800 */
[----:B------:R-:W-:Y:S01]  /*2fa50*/  IMAD R0, R15, 0x2, R9 ;  /* 0x000000020f007824 */ /* 0x000fe200078e0209 */
[C---:B------:R-:W-:Y:S01]  /*2fa60*/  IADD3 R8, P6, R9.reuse, R68, RZ ;  /* 0x0000004409087210 */ /* 0x040fe20007fde0ff */
[----:B------:R0:W-:Y:S01]  /*2fa70*/  @P3 STG.E.U8 desc[UR28][R2.64], R11 ;  /* 0x0000000b02003986 */ /* 0x0001e2000c10111c */
[----:B------:R-:W-:Y:S01]  /*2fa80*/  PRMT R16, R16, 0x7773, RZ ;  /* 0x0000777310107816 */ /* 0x000fe200000000ff */
[----:B------:R-:W1:Y:S01]  /*2fa90*/  LDC R15, c[0x0][0x248] ;  /* 0x00009200ff0f7b82 */ /* 0x000e620000000800 */
[----:B------:R-:W-:-:S05]  /*2faa0*/  LEA.HI.X.SX32 R9, R9, R69, 0x1, P6 ;  /* 0x0000004509097211 */ /* 0x000fca00030f0eff */
[----:B------:R0:W-:Y:S02]  /*2fab0*/  @P5 STG.E.U8 desc[UR28][R8.64], R10 ;  /* 0x0000000a08005986 */ /* 0x0001e4000c10111c */
[C---:B0-----:R-:W-:Y:S01]  /*2fac0*/  IADD3 R2, P6, R0.reuse, R68, RZ ;  /* 0x0000004400027210 */ /* 0x041fe20007fde0ff */
[----:B------:R-:W0:Y:S03]  /*2fad0*/  LDC R11, c[0x0][0x248] ;  /* 0x00009200ff0b7b82 */ /* 0x000e260000000800 */
[----:B------:R-:W-:Y:S01]  /*2fae0*/  LEA.HI.X.SX32 R3, R0, R69, 0x1, P6 ;  /* 0x0000004500037211 */ /* 0x000fe200030f0eff */
[----:B------:R-:W-:Y:S01]  /*2faf0*/  IMAD R0, R13, 0x2, R0 ;  /* 0x000000020d007824 */ /* 0x000fe200078e0200 */
[----:B------:R-:W-:-:S03]  /*2fb00*/  PRMT R8, R19, 0x7772, RZ ;  /* 0x0000777213087816 */ /* 0x000fc600000000ff */
[----:B------:R-:W-:Y:S01]  /*2fb10*/  IMAD R10, R12, 0x2, R0 ;  /* 0x000000020c0a7824 */ /* 0x000fe200078e0200 */
[----:B------:R-:W-:Y:S01]  /*2fb20*/  ISETP.LT.AND P3, PT, R63, UR4, !P0 ;  /* 0x000000043f007c0c */ /* 0x000fe2000c761270 */
[----:B------:R-:W-:Y:S01]  /*2fb30*/  ULDC UR4, c[0x0][0x22c] ;  /* 0x00008b0000047ab9 */ /* 0x000fe20000000800 */
[----:B------:R-:W-:Y:S01]  /*2fb40*/  PRMT R17, R17, 0x7773, RZ ;  /* 0x0000777311117816 */ /* 0x000fe200000000ff */
[----:B------:R1:W-:Y:S01]  /*2fb50*/  @P4 STG.E.U8 desc[UR28][R2.64], R8 ;  /* 0x0000000802004986 */ /* 0x0003e2000c10111c */
[----:B------:R-:W0:Y:S01]  /*2fb60*/  LDC R12, c[0x0][0x248] ;  /* 0x00009200ff0c7b82 */ /* 0x000e220000000800 */
[-C--:B-1----:R-:W-:Y:S02]  /*2fb70*/  IADD3 R2, P4, R0, R68.reuse, RZ ;  /* 0x0000004400027210 */ /* 0x082fe40007f9e0ff */
[----:B------:R-:W-:Y:S02]  /*2fb80*/  IADD3 R8, P6, R10, R68, RZ ;  /* 0x000000440a087210 */ /* 0x000fe40007fde0ff */
[----:B------:R-:W-:-:S02]  /*2fb90*/  LEA.HI.X.SX32 R3, R0, R69, 0x1, P4 ;  /* 0x0000004500037211 */ /* 0x000fc400020f0eff */
[----:B------:R-:W-:-:S03]  /*2fba0*/  LEA.HI.X.SX32 R9, R10, R69, 0x1, P6 ;  /* 0x000000450a097211 */ /* 0x000fc600030f0eff */
[----:B------:R-:W-:Y:S04]  /*2fbb0*/  @P2 STG.E.U8 desc[UR28][R2.64], R16 ;  /* 0x0000001002002986 */ /* 0x000fe8000c10111c */
[----:B------:R1:W-:Y:S01]  /*2fbc0*/  @P1 STG.E.U8 desc[UR28][R8.64], R17 ;  /* 0x0000001108001986 */ /* 0x0003e2000c10111c */
[----:B--2---:R-:W-:Y:S01]  /*2fbd0*/  ISETP.LT.AND P5, PT, R61, UR4, !P0 ;  /* 0x000000043d007c0c */ /* 0x004fe2000c7a1270 */
[----:B------:R-:W-:Y:S02]  /*2fbe0*/  ULDC UR4, c[0x0][0x22c] ;  /* 0x00008b0000047ab9 */ /* 0x000fe40000000800 */
[----:B------:R-:W2:Y:S01]  /*2fbf0*/  LDL.LU R61, [R1+0xdc4] ;  /* 0x000dc400013d7983 */ /* 0x000ea20000300800 */
[----:B---3--:R-:W-:-:S03]  /*2fc00*/  ISETP.LT.AND P4, PT, R62, UR4, !P0 ;  /* 0x000000043e007c0c */ /* 0x008fc6000c781270 */
[----:B------:R-:W3:Y:S01]  /*2fc10*/  LDL.LU R13, [R1+0xdcc] ;  /* 0x000dcc00010d7983 */ /* 0x000ee20000300800 */
[----:B------:R-:W-:Y:S02]  /*2fc20*/  ULDC UR4, c[0x0][0x22c] ;  /* 0x00008b0000047ab9 */ /* 0x000fe40000000800 */
[----:B----4-:R-:W-:Y:S01]  /*2fc30*/  ISETP.LT.AND P2, PT, R60, UR4, !P0 ;  /* 0x000000043c007c0c */ /* 0x010fe2000c741270 */
[----:B0-----:R-:W-:Y:S01]  /*2fc40*/  IMAD R10, R11, 0x2, R10 ;  /* 0x000000020b0a7824 */ /* 0x001fe200078e020a */
[----:B------:R-:W4:Y:S01]  /*2fc50*/  LDL.LU R60, [R1+0xdc8] ;  /* 0x000dc800013c7983 */ /* 0x000f220000300800 */
[----:B------:R-:W0:Y:S01]  /*2fc60*/  LDC R11, c[0x0][0x248] ;  /* 0x00009200ff0b7b82 */ /* 0x000e220000000800 */
[----:B------:R-:W-:Y:S02]  /*2fc70*/  ULDC UR4, c[0x0][0x248] ;  /* 0x0000920000047ab9 */ /* 0x000fe40000000800 */
[----:B-1----:R-:W4:Y:S04]  /*2fc80*/  LDL.LU R17, [R1+0xdd0] ;  /* 0x000dd00001117983 */ /* 0x002f280000300800 */
[----:B------:R-:W4:Y:S01]  /*2fc90*/  LDL.LU R16, [R1+0xdd4] ;  /* 0x000dd40001107983 */ /* 0x000f220000300800 */
[----:B------:R-:W-:-:S02]  /*2fca0*/  IADD3 R2, P1, R10, R68, RZ ;  /* 0x000000440a027210 */ /* 0x000fc40007f3e0ff */
[----:B------:R-:W-:Y:S02]  /*2fcb0*/  PRMT R18, R18, 0x7773, RZ ;  /* 0x0000777312127816 */ /* 0x000fe400000000ff */
[----:B------:R-:W-:Y:S01]  /*2fcc0*/  LEA.HI.X.SX32 R3, R10, R69, 0x1, P1 ;  /* 0x000000450a037211 */ /* 0x000fe200008f0eff */
[----:B------:R-:W-:Y:S01]  /*2fcd0*/  IMAD R10, R12, 0x4, R10 ;  /* 0x000000040c0a7824 */ /* 0x000fe200078e020a */
[----:B------:R-:W-:Y:S01]  /*2fce0*/  PRMT R19, R19, 0x7773, RZ ;  /* 0x0000777313137816 */ /* 0x000fe200000000ff */
[----:B------:R-:W1:Y:S01]  /*2fcf0*/  LDC R12, c[0x0][0x248] ;  /* 0x00009200ff0c7b82 */ /* 0x000e620000000800 */
[C---:B------:R-:W-:Y:S01]  /*2fd00*/  ISETP.LT.AND P6, PT, R14.reuse, UR6, !P0 ;  /* 0x000000060e007c0c */ /* 0x040fe2000c7c1270 */
[----:B------:R-:W-:Y:S01]  /*2fd10*/  IMAD R0, R14, UR4, RZ ;  /* 0x000000040e007c24 */ /* 0x000fe2000f8e02ff */
[----:B------:R0:W-:Y:S05]  /*2fd20*/  @P3 STG.E.U8 desc[UR28][R2.64], R18 ;  /* 0x0000001202003986 */ /* 0x0001ea000c10111c */
[----:B------:R-:W1:Y:S01]  /*2fd30*/  LDC R14, c[0x0][0x248] ;  /* 0x00009200ff0e7b82 */ /* 0x000e620000000800 */
[----:B------:R-:W-:Y:S01]  /*2fd40*/  ULDC UR4, c[0x0][0x22c] ;  /* 0x00008b0000047ab9 */ /* 0x000fe20000000800 */
[----:B------:R-:W-:Y:S01]  /*2fd50*/  ULDC UR6, c[0x0][0x22c] ;  /* 0x00008b0000067ab9 */ /* 0x000fe20000000800 */
[----:B------:R-:W-:-:S04]  /*2fd60*/  IADD3 R8, P1, R0, R68, RZ ;  /* 0x0000004400087210 */ /* 0x000fc80007f3e0ff */
[-C--:B------:R-:W-:Y:S02]  /*2fd70*/  LEA.HI.X.SX32 R9, R0, R69.reuse, 0x1, P1 ;  /* 0x0000004500097211 */ /* 0x080fe400008f0eff */
[----:B0-----:R-:W-:Y:S01]  /*2fd80*/  IADD3 R2, P3, R10, R68, RZ ;  /* 0x000000440a027210 */ /* 0x001fe20007f7e0ff */
[----:B------:R-:W4:Y:S01]  /*2fd90*/  LDL.LU R18, [R1+0xddc] ;  /* 0x000ddc0001127983 */ /* 0x000f220000300800 */
[----:B------:R-:W-:Y:S02]  /*2fda0*/  PRMT R0, R20, 0x7770, RZ ;  /* 0x0000777014007816 */ /* 0x000fe400000000ff */
[----:B------:R-:W-:Y:S01]  /*2fdb0*/  LEA.HI.X.SX32 R3, R10, R69, 0x1, P3 ;  /* 0x000000450a037211 */ /* 0x000fe200018f0eff */
[----:B------:R-:W-:Y:S01]  /*2fdc0*/  IMAD R10, R11, 0x2, R10 ;  /* 0x000000020b0a7824 */ /* 0x000fe200078e020a */
[----:B------:R1:W-:Y:S04]  /*2fdd0*/  @P6 STG.E.U8 desc[UR28][R8.64], R19 ;  /* 0x0000001308006986 */ /* 0x0003e8000c10111c */
[----:B------:R0:W-:Y:S01]  /*2fde0*/  @P5 STG.E.U8 desc[UR28][R2.64], R0 ;  /* 0x0000000002005986 */ /* 0x0001e2000c10111c */
[----:B------:R-:W-:Y:S01]  /*2fdf0*/  PRMT R11, R21, 0x7770, RZ ;  /* 0x00007770150b7816 */ /* 0x000fe200000000ff */
[----:B-1----:R-:W-:-:S02]  /*2fe00*/  IMAD R9, R14, 0x2, R10 ;  /* 0x000000020e097824 */ /* 0x002fc400078e020a */
[----:B------:R-:W1:Y:S01]  /*2fe10*/  LDC R14, c[0x0][0x248] ;  /* 0x00009200ff0e7b82 */ /* 0x000e620000000800 */
[----:B0-----:R-:W-:-:S04]  /*2fe20*/  IADD3 R2, P6, R10, R68, RZ ;  /* 0x000000440a027210 */ /* 0x001fc80007fde0ff */
[-C--:B------:R-:W-:Y:S02]  /*2fe30*/  LEA.HI.X.SX32 R3, R10, R69.reuse, 0x1, P6 ;  /* 0x000000450a037211 */ /* 0x080fe400030f0eff */
[----:B------:R-:W-:Y:S01]  /*2fe40*/  IADD3 R8, P6, R9, R68, RZ ;  /* 0x0000004409087210 */ /* 0x000fe20007fde0ff */
[----:B------:R-:W-:Y:S01]  /*2fe50*/  IMAD R0, R15, 0x2, R9 ;  /* 0x000000020f007824 */ /* 0x000fe200078e0209 */
[----:B------:R-:W-:Y:S01]  /*2fe60*/  PRMT R10, R22, 0x7770, RZ ;  /* 0x00007770160a7816 */ /* 0x000fe200000000ff */
[----:B------:R0:W-:Y:S01]  /*2fe70*/  @P4 STG.E.U8 desc[UR28][R2.64], R11 ;  /* 0x0000000b02004986 */ /* 0x0001e2000c10111c */
[----:B------:R-:W-:-:S03]  /*2fe80*/  LEA.HI.X.SX32 R9, R9, R69, 0x1, P6 ;  /* 0x0000004509097211 */ /* 0x000fc600030f0eff */
[----:B------:R-:W4:Y:S04]  /*2fe90*/  LDL.LU R15, [R1+0xbdc] ;  /* 0x000bdc00010f7983 */ /* 0x000f280000300800 */
[----:B------:R0:W-:Y:S01]  /*2fea0*/  @P2 STG.E.U8 desc[UR28][R8.64], R10 ;  /* 0x0000000a08002986 */ /* 0x0001e2000c10111c */
[----:B--2---:R-:W-:Y:S01]  /*2feb0*/  ISETP.LT.AND P1, PT, R61, UR4, !P0 ;  /* 0x000000043d007c0c */ /* 0x004fe2000c721270 */
[----:B------:R-:W-:Y:S02]  /*2fec0*/  ULDC UR4, c[0x0][0x22c] ;  /* 0x00008b0000047ab9 */ /* 0x000fe40000000800 */
[----:B---3--:R-:W-:Y:S01]  /*2fed0*/  ISETP.LT.AND P3, PT, R13, UR4, !P0 ;  /* 0x000000040d007c0c */ /* 0x008fe2000c761270 */
[----:B------:R-:W-:Y:S01]  /*2fee0*/  ULDC UR4, c[0x0][0x22c] ;  /* 0x00008b0000047ab9 */ /* 0x000fe20000000800 */
[----:B------:R-:W2:Y:S01]  /*2fef0*/  LDC R13, c[0x0][0x248] ;  /* 0x00009200ff0d7b82 */ /* 0x000ea20000000800 */
[----:B----4-:R-:W-:Y:S01]  /*2ff00*/  ISETP.LT.AND P5, PT, R60, UR4, !P0 ;  /* 0x000000043c007c0c */ /* 0x010fe2000c7a1270 */
[----:B------:R-:W-:-:S02]  /*2ff10*/  ULDC UR4, c[0x0][0x22c] ;  /* 0x00008b0000047ab9 */ /* 0x000fc40000000800 */
[----:B------:R-:W-:Y:S01]  /*2ff20*/  ISETP.LT.AND P4, PT, R17, UR4, !P0 ;  /* 0x0000000411007c0c */ /* 0x000fe2000c781270 */
[----:B------:R-:W-:Y:S01]  /*2ff30*/  ULDC UR4, c[0x0][0x22c] ;  /* 0x00008b0000047ab9 */ /* 0x000fe20000000800 */
[----:B------:R-:W3:Y:S01]  /*2ff40*/  LDL.LU R17, [R1+0xde4] ;  /* 0x000de40001117983 */ /* 0x000ee20000300800 */
[----:B------:R-:W-:Y:S01]  /*2ff50*/  ISETP.LT.AND P2, PT, R16, UR4, !P0 ;  /* 0x0000000410007c0c */ /* 0x000fe2000c741270 */
[----:B------:R-:W-:Y:S02]  /*2ff60*/  ULDC UR4, c[0x0][0x22c] ;  /* 0x00008b0000047ab9 */ /* 0x000fe40000000800 */
[----:B------:R-:W4:Y:S01]  /*2ff70*/  LDL.LU R16, [R1+0xde8] ;  /* 0x000de80001107983 */ /* 0x000f220000300800 */
[C---:B0-----:R-:W-:Y:S02]  /*2ff80*/  IADD3 R2, P6, R0.reuse, R68, RZ ;  /* 0x0000004400027210 */ /* 0x041fe40007fde0ff */
[----:B------:R-:W-:Y:S02]  /*2ff90*/  PRMT R10, R23, 0x7770, RZ ;  /* 0x00007770170a7816 */ /* 0x000fe400000000ff */
[----:B------:R-:W-:Y:S01]  /*2ffa0*/  LEA.HI.X.SX32 R3, R0, R69, 0x1, P6 ;  /* 0x0000004500037211 */ /* 0x000fe200030f0eff */
[----:B--2---:R-:W-:-:S04]  /*2ffb0*/  IMAD R9, R13, 0x2, R0 ;  /* 0x000000020d097824 */ /* 0x004fc800078e0200 */
[----:B------:R0:W-:Y:S01]  /*2ffc0*/  @P1 STG.E.U8 desc[UR28][R2.64], R10 ;  /* 0x0000000a02001986 */ /* 0x0001e2000c10111c */
[----:B------:R-:W-:Y:S01]  /*2ffd0*/  IMAD R0, R12, 0x2, R9 ;  /* 0x000000020c007824 */ /* 0x000fe200078e0209 */
[-C--:B------:R-:W-:Y:S02]  /*2ffe0*/  IADD3 R8, P6, R9, R68.reuse, RZ ;  /* 0x0000004409087210 */ /* 0x080fe40007fde0ff */
[----:B------:R-:W2:Y:S01]  /*2fff0*/  LDL.LU R13, [R1+0xde0] ;  /* 0x000de000010d7983 */ /* 0x000ea20000300800 */
[----:B------:R-:W-:Y:S01]  /*30000*/  PRMT R11, R21, 0x7771, RZ ;  /* 0x00007771150b7816 */ /* 0x000fe200000000ff */
[----:B------:R-:W3:Y:S01]  /*30010*/  LDC R12, c[0x0][0x248] ;  /* 0x00009200ff0c7b82 */ /* 0x000ee20000000800 */
[----:B------:R-:W-:Y:S01]  /*30020*/  LEA.HI.X.SX32 R9, R9, R69, 0x1, P6 ;  /* 0x0000004509097211 */ /* 0x000fe200030f0eff */
[----:B------:R-:W2:Y:S01]  /*30030*/  LDL.LU R19, [R1+0xdec] ;  /* 0x000dec0001137983 */ /* 0x000ea20000300800 */
[----:B0-----:R-:W-:Y:S02]  /*30040*/  IADD3 R2, P6, R0, R68, RZ ;  /* 0x0000004400027210 */ /* 0x001fe40007fde0ff */
[----:B------:R-:W-:-:S02]  /*30050*/  PRMT R10, R20, 0x7771, RZ ;  /* 0x00007771140a7816 */ /* 0x000fc400000000ff */
[----:B------:R-:W-:Y:S02]  /*30060*/  LEA.HI.X.SX32 R3, R0, R69, 0x1, P6 ;  /* 0x0000004500037211 */ /* 0x000fe400030f0eff */
[----:B------:R-:W-:Y:S01]  /*30070*/  ISETP.LT.AND P1, PT, R18, UR4, !P0 ;  /* 0x0000000412007c0c */ /* 0x000fe2000c721270 */
[----:B------:R-:W-:Y:S01]  /*30080*/  ULDC UR4, c[0x0][0x248] ;  /* 0x0000920000047ab9 */ /* 0x000fe20000000800 */
[----:B------:R0:W-:Y:S04]  /*30090*/  @P3 STG.E.U8 desc[UR28][R8.64], R10 ;  /* 0x0000000a08003986 */ /* 0x0001e8000c10111c */
[----:B------:R-:W2:Y:S04]  /*300a0*/  LDL.LU R18, [R1+0xdf0] ;  /* 0x000df00001127983 */ /* 0x000ea80000300800 */
[----:B------:R4:W-:Y:S01]  /*300b0*/  @P5 STG.E.U8 desc[UR28][R2.64], R11 ;  /* 0x0000000b02005986 */ /* 0x0009e2000c10111c */
[----:B-1----:R-:W-:-:S02]  /*300c0*/  IMAD R0, R14, 0x2, R0 ;  /* 0x000000020e007824 */ /* 0x002fc400078e0200 */
[----:B------:R-:W1:Y:S08]  /*300d0*/  LDC R14, c[0x0][0x248] ;  /* 0x00009200ff0e7b82 */ /* 0x000e700000000800 */
[----:B0-----:R-:W0:Y:S01]  /*300e0*/  LDC R10, c[0x0][0x248] ;  /* 0x00009200ff0a7b82 */ /* 0x001e220000000800 */
[----:B------:R-:W-:Y:S01]  /*300f0*/  IMAD R8, R15, UR4, RZ ;  /* 0x000000040f087c24 */ /* 0x000fe2000f8e02ff */
[----:B------:R-:W-:-:S02]  /*30100*/  ULDC UR4, c[0x0][0x22c] ;  /* 0x00008b0000047ab9 */ /* 0x000fc40000000800 */
[----:B----4-:R-:W-:Y:S01]  /*30110*/  ISETP.LT.AND P5, PT, R16, UR4, !P0 ;  /* 0x0000000410007c0c */ /* 0x010fe2000c7a1270 */
[----:B------:R-:W-:Y:S01]  /*30120*/  ULDC UR4, c[0x0][0x22c] ;  /* 0x00008b0000047ab9 */ /* 0x000fe20000000800 */
[----:B------:R-:W4:Y:S01]  /*30130*/  LDL.LU R16, [R1+0xdf4] ;  /* 0x000df40001107983 */ /* 0x000f220000300800 */
[C---:B------:R-:W-:Y:S02]  /*30140*/  IADD3 R2, P3, R0.reuse, R68, RZ ;  /* 0x0000004400027210 */ /* 0x040fe40007f7e0ff */
[----:B------:R-:W-:Y:S01]  /*30150*/  ISETP.LT.AND P6, PT, R15, UR6, !P0 ;  /* 0x000000060f007c0c */ /* 0x000fe2000c7c1270 */
[----:B------:R-:W-:Y:S01]  /*30160*/  ULDC UR6, c[0x0][0x22c] ;  /* 0x00008b0000067ab9 */ /* 0x000fe20000000800 */
[----:B------:R-:W1:Y:S01]  /*30170*/  LDC R15, c[0x0][0x248] ;  /* 0x00009200ff0f7b82 */ /* 0x000e620000000800 */
[----:B------:R-:W-:Y:S02]  /*30180*/  LEA.HI.X.SX32 R3, R0, R69, 0x1, P3 ;  /* 0x0000004500037211 */ /* 0x000fe400018f0eff */
[----:B------:R-:W-:-:S05]  /*30190*/  PRMT R9, R22, 0x7771, RZ ;  /* 0x0000777116097816 */ /* 0x000fca00000000ff */
[----:B------:R0:W-:Y:S01]  /*301a0*/  @P4 STG.E.U8 desc[UR28][R2.64], R9 ;  /* 0x0000000902004986 */ /* 0x0001e2000c10111c */
[----:B---3--:R-:W-:Y:S01]  /*301b0*/  ISETP.LT.AND P3, PT, R17, UR7, !P0 ;  /* 0x0000000711007c0c */ /* 0x008fe2000c761270 */
[----:B------:R-:W-:Y:S01]  /*301c0*/  IMAD R0, R12, 0x4, R0 ;  /* 0x000000040c007824 */ /* 0x000fe200078e0200 */
[----:B------:R-:W-:Y:S01]  /*301d0*/  PRMT R11, R20, 0x7772, RZ ;  /* 0x00007772140b7816 */ /* 0x000fe200000000ff */
[----:B------:R-:W3:Y:S01]  /*301e0*/  LDL.LU R17, [R1+0xe04] ;  /* 0x000e040001117983 */ /* 0x000ee20000300800 */
[----:B------:R-:W4:Y:S01]  /*301f0*/  LDC R12, c[0x0][0x248] ;  /* 0x00009200ff0c7b82 */ /* 0x000f220000000800 */
[----:B------:R-:W-:Y:S01]  /*30200*/  ULDC UR7, c[0x0][0x22c] ;  /* 0x00008b0000077ab9 */ /* 0x000fe20000000800 */
[----:B0-----:R-:W-:-:S04]  /*30210*/  IADD3 R2, P4, R8, R68, RZ ;  /* 0x0000004408027210 */ /* 0x001fc80007f9e0ff */
[----:B------:R-:W-:Y:S02]  /*30220*/  LEA.HI.X.SX32 R3, R8, R69, 0x1, P4 ;  /* 0x0000004508037211 */ /* 0x000fe400020f0eff */
[----:B------:R-:W-:Y:S01]  /*30230*/  PRMT R8, R23, 0x7771, RZ ;  /* 0x0000777117087816 */ /* 0x000fe200000000ff */
[----:B------:R-:W-:-:S04]  /*30240*/  IMAD R9, R10, 0x2, R0 ;  /* 0x000000020a097824 */ /* 0x000fc800078e0200 */
[----:B------:R0:W-:Y:S01]  /*30250*/  @P6 STG.E.U8 desc[UR28][R2.64], R8 ;  /* 0x0000000802006986 */ /* 0x0001e2000c10111c */
[----:B-1----:R-:W-:Y:S01]  /*30260*/  IMAD R10, R15, 0x2, R9 ;  /* 0x000000020f0a7824 */ /* 0x002fe200078e0209 */
[----:B0-----:R-:W-:-:S04]  /*30270*/  IADD3 R2, P6, R0, R68, RZ ;  /* 0x0000004400027210 */ /* 0x001fc80007fde0ff */
[-C--:B------:R-:W-:Y:S02]  /*30280*/  LEA.HI.X.SX32 R3, R0, R69.reuse, 0x1, P6 ;  /* 0x0000004500037211 */ /* 0x080fe400030f0eff */
[-C--:B------:R-:W-:Y:S02]  /*30290*/  IADD3 R8, P6, R9, R68.reuse, RZ ;  /* 0x0000004409087210 */ /* 0x080fe40007fde0ff */
[----:B------:R-:W-:Y:S01]  /*302a0*/  PRMT R0, R21, 0x7772, RZ ;  /* 0x0000777215007816 */ /* 0x000fe200000000ff */
[----:B------:R0:W-:Y:S01]  /*302b0*/  @P2 STG.E.U8 desc[UR28][R2.64], R11 ;  /* 0x0000000b02002986 */ /* 0x0001e2000c10111c */
[----:B------:R-:W-:Y:S02]  /*302c0*/  LEA.HI.X.SX32 R9, R9, R69, 0x1, P6 ;  /* 0x0000004509097211 */ /* 0x000fe400030f0eff */
[----:B--2---:R-:W-:Y:S01]  /*302d0*/  ISETP.LT.AND P2, PT, R19, UR4, !P0 ;  /* 0x0000000413007c0c */ /* 0x004fe2000c741270 */
[----:B------:R-:W-:Y:S01]  /*302e0*/  ULDC UR4, c[0x0][0x22c] ;  /* 0x00008b0000047ab9 */ /* 0x000fe20000000800 */
[----:B------:R-:W2:Y:S04]  /*302f0*/  LDL.LU R19, [R1+0xbd8] ;  /* 0x000bd80001137983 */ /* 0x000ea80000300800 */
[----:B------:R1:W-:Y:S01]  /*30300*/  @P1 STG.E.U8 desc[UR28][R8.64], R0 ;  /* 0x0000000008001986 */ /* 0x0003e2000c10111c */
[----:B0-----:R-:W-:-:S04]  /*30310*/  IADD3 R2, P6, R10, R68, RZ ;  /* 0x000000440a027210 */ /* 0x001fc80007fde0ff */
[----:B------:R-:W-:Y:S02]  /*30320*/  LEA.HI.X.SX32 R3, R10, R69, 0x1, P6 ;  /* 0x000000450a037211 */ /* 0x000fe400030f0eff */
[----:B------:R-:W-:Y:S01]  /*30330*/  ISETP.LT.AND P1, PT, R18, UR4, !P0 ;  /* 0x0000000412007c0c */ /* 0x000fe2000c721270 */
[----:B------:R-:W-:Y:S01]  /*30340*/  ULDC UR4, c[0x0][0x22c] ;  /* 0x00008b0000047ab9 */ /* 0x000fe20000000800 */
[----:B------:R-:W2:Y:S01]  /*30350*/  LDL.LU R18, [R1+0xe00] ;  /* 0x000e000001127983 */ /* 0x000ea20000300800 */
[----:B-1----:R-:W-:-:S05]  /*30360*/  PRMT R9, R22, 0x7772, RZ ;  /* 0x0000777216097816 */ /* 0x002fca00000000ff */
[----:B------:R0:W-:Y:S01]  /*30370*/  @P3 STG.E.U8 desc[UR28][R2.64], R9 ;  /* 0x0000000902003986 */ /* 0x0001e2000c10111c */
[----:B----4-:R-:W-:Y:S02]  /*30380*/  ISETP.LT.AND P3, PT, R16, UR4, !P0 ;  /* 0x0000000410007c0c */ /* 0x010fe4000c761270 */
[----:B------:R-:W-:Y:S01]  /*30390*/  ISETP.LT.AND P4, PT, R13, UR6, !P0 ;  /* 0x000000060d007c0c */ /* 0x000fe2000c781270 */
[----:B------:R-:W4:Y:S01]  /*303a0*/  LDL.LU R16, [R1+0xe10] ;  /* 0x000e100001107983 */ /* 0x000f220000300800 */
[----:B------:R-:W1:Y:S01]  /*303b0*/  LDC R13, c[0x0][0x248] ;  /* 0x00009200ff0d7b82 */ /* 0x000e620000000800 */
[----:B------:R-:W-:Y:S01]  /*303c0*/  IMAD R0, R14, 0x2, R10 ;  /* 0x000000020e007824 */ /* 0x000fe200078e020a */
[----:B------:R-:W-:Y:S01]  /*303d0*/  ULDC UR4, c[0x0][0x22c] ;  /* 0x00008b0000047ab9 */ /* 0x000fe20000000800 */
[----:B------:R-:W-:Y:S01]  /*303e0*/  PRMT R11, R23, 0x7772, RZ ;  /* 0x00007772170b7816 */ /* 0x000fe200000000ff */
[----:B------:R-:W-:Y:S01]  /*303f0*/  ULDC UR6, c[0x0][0x22c] ;  /* 0x00008b0000067ab9 */ /* 0x000fe20000000800 */
[----:B0-----:R-:W-:-:S03]  /*30400*/  IMAD R3, R12, 0x2, R0 ;  /* 0x000000020c037824 */ /* 0x001fc600078e0200 */
[----:B------:R-:W0:Y:S01]  /*30410*/  LDC R10, c[0x0][0x248] ;  /* 0x00009200ff0a7b82 */ /* 0x000e220000000800 */
[----:B------:R-:W-:-:S04]  /*30420*/  IADD3 R8, P6, R0, R68, RZ ;  /* 0x0000004400087210 */ /* 0x000fc80007fde0ff */
[-C--:B------:R-:W-:Y:S02]  /*30430*/  LEA.HI.X.SX32 R9, R0, R69.reuse, 0x1, P6 ;  /* 0x0000004500097211 */ /* 0x080fe400030f0eff */
[----:B------:R-:W-:Y:S01]  /*30440*/  IADD3 R2, P6, R3, R68, RZ ;  /* 0x0000004403027210 */ /* 0x000fe20007fde0ff */
[----:B------:R-:W2:Y:S01]  /*30450*/  LDC R12, c[0x0][0x248] ;  /* 0x00009200ff0c7b82 */ /* 0x000ea20000000800 */
[----:B-1----:R-:W-:Y:S02]  /*30460*/  IMAD R0, R13, 0x2, R3 ;  /* 0x000000020d007824 */ /* 0x002fe400078e0203 */
[----:B------:R-:W-:Y:S02]  /*30470*/  LEA.HI.X.SX32 R3, R3, R69, 0x1, P6 ;  /* 0x0000004503037211 */ /* 0x000fe400030f0eff */
[----:B---3--:R-:W-:Y:S01]  /*30480*/  ISETP.LT.AND P6, PT, R17, UR4, !P0 ;  /* 0x0000000411007c0c */ /* 0x008fe2000c7c1270 */
[----:B------:R1:W-:Y:S01]  /*30490*/  @P5 STG.E.U8 desc[UR28][R8.64], R11 ;  /* 0x0000000b08005986 */ /* 0x0003e2000c10111c */
[----:B------:R-:W-:Y:S01]  /*304a0*/  PRMT R15, R20, 0x7773, RZ ;  /* 0x00007773140f7816 */ /* 0x000fe200000000ff */
[----:B------:R-:W-:-:S02]  /*304b0*/  ULDC UR4, c[0x0][0x248] ;  /* 0x0000920000047ab9 */ /* 0x000fc40000000800 */
[----:B------:R-:W3:Y:S04]  /*304c0*/  LDL.LU R17, [R1+0xe14] ;  /* 0x000e140001117983 */ /* 0x000ee80000300800 */
[----:B------:R-:W3:Y:S01]  /*304d0*/  LDL.LU R14, [R1+0xe0c] ;  /* 0x000e0c00010e7983 */ /* 0x000ee20000300800 */
[----:B0-----:R-:W-:Y:S01]  /*304e0*/  IMAD R13, R10, 0x2, R0 ;  /* 0x000000020a0d7824 */ /* 0x001fe200078e0200 */
[----:B------:R-:W-:Y:S01]  /*304f0*/  PRMT R21, R21, 0x7773, RZ ;  /* 0x0000777315157816 */ /* 0x000fe200000000ff */
[----:B------:R-:W0:Y:S01]  /*30500*/  LDC R10, c[0x0][0x248] ;  /* 0x00009200ff0a7b82 */ /* 0x000e220000000800 */
[CC--:B-1----:R-:W-:Y:S01]  /*30510*/  IADD3 R8, P5, R0.reuse, R68.reuse, RZ ;  /* 0x0000004400087210 */ /* 0x0c2fe20007fbe0ff */
[----:B------:R1:W-:Y:S03]  /*30520*/  @P4 STG.E.U8 desc[UR28][R2.64], R15 ;  /* 0x0000000f02004986 */ /* 0x0003e6000c10111c */
[----:B------:R-:W-:Y:S01]  /*30530*/  LEA.HI.X.SX32 R9, R0, R69, 0x1, P5 ;  /* 0x0000004500097211 */ /* 0x000fe200028f0eff */
[----:B------:R-:W3:Y:S02]  /*30540*/  LDL.LU R20, [R1+0xe18] ;  /* 0x000e180001147983 */ /* 0x000ee40000300800 */
[----:B------:R-:W3:Y:S01]  /*30550*/  LDC R0, c[0x0][0x248] ;  /* 0x00009200ff007b82 */ /* 0x000ee20000000800 */
[----:B-1----:R-:W-:-:S02]  /*30560*/  IADD3 R2, P5, R13, R68, RZ ;  /* 0x000000440d027210 */ /* 0x002fc40007fbe0ff */
[----:B------:R-:W-:Y:S02]  /*30570*/  PRMT R15, R22, 0x7773, RZ ;  /* 0x00007773160f7816 */ /* 0x000fe400000000ff */
[----:B------:R-:W-:Y:S01]  /*30580*/  LEA.HI.X.SX32 R3, R13, R69, 0x1, P5 ;  /* 0x000000450d037211 */ /* 0x000fe200028f0eff */
[----:B--2---:R-:W-:Y:S01]  /*30590*/  IMAD R11, R19, UR4, RZ ;  /* 0x00000004130b7c24 */ /* 0x004fe2000f8e02ff */
[----:B------:R1:W-:Y:S01]  /*305a0*/  @P2 STG.E.U8 desc[UR28][R8.64], R21 ;  /* 0x0000001508002986 */ /* 0x0003e2000c10111c */
[----:B------:R-:W-:-:S03]  /*305b0*/  ULDC UR4, c[0x0][0x22c] ;  /* 0x00008b0000047ab9 */ /* 0x000fc60000000800 */
[----:B------:R2:W-:Y:S01]  /*305c0*/  @P1 STG.E.U8 desc[UR28][R2.64], R15 ;  /* 0x0000000f02001986 */ /* 0x0005e2000c10111c */
[----:B------:R-:W-:Y:S01]  /*305d0*/  ISETP.LT.AND P4, PT, R19, UR6, !P0 ;  /* 0x0000000613007c0c */ /* 0x000fe2000c781270 */
[----:B------:R-:W-:Y:S01]  /*305e0*/  IMAD R13, R12, 0x4, R13 ;  /* 0x000000040c0d7824 */ /* 0x000fe200078e020d */
[----:B------:R-:W-:Y:S01]  /*305f0*/  PRMT R23, R23, 0x7773, RZ ;  /* 0x0000777317177816 */ /* 0x000fe200000000ff */
[----:B------:R-:W3:Y:S08]  /*30600*/  LDC R12, c[0x0][0x248] ;  /* 0x00009200ff0c7b82 */ /* 0x000ef00000000800 */
[----:B-1----:R-:W1:Y:S01]  /*30610*/  LDC R21, c[0x0][0x248] ;  /* 0x00009200ff157b82 */ /* 0x002e620000000800 */
[----:B----4-:R-:W-:Y:S01]  /*30620*/  ISETP.LT.AND P1, PT, R16, UR4, !P0 ;  /* 0x0000000410007c0c */ /* 0x010fe2000c721270 */
[----:B------:R-:W-:Y:S01]  /*30630*/  ULDC UR4, c[0x0][0x22c] ;  /* 0x00008b0000047ab9 */ /* 0x000fe20000000800 */
[----:B------:R-:W4:Y:S01]  /*30640*/  LDL.LU R16, [R1+0xe1c] ;  /* 0x000e1c0001107983 */ /* 0x000f220000300800 */
[----:B------:R-:W-:Y:S01]  /*30650*/  IADD3 R8, P5, R11, R68, RZ ;  /* 0x000000440b087210 */ /* 0x000fe20007fbe0ff */
[----:B------:R-:W-:-:S03]  /*30660*/  ULDC UR6, c[0x0][0x22c] ;  /* 0x00008b0000067ab9 */ /* 0x000fc60000000800 */
[-C--:B------:R-:W-:Y:S02]  /*30670*/  LEA.HI.X.SX32 R9, R11, R69.reuse, 0x1, P5 ;  /* 0x000000450b097211 */ /* 0x080fe400028f0eff */
[C---:B--2---:R-:W-:Y:S01]  /*30680*/  IADD3 R2, P5, R13.reuse, R68, RZ ;  /* 0x000000440d027210 */ /* 0x044fe20007fbe0ff */
[----:B------:R-:W2:Y:S02]  /*30690*/  LDC R11, c[0x0][0x248] ;  /* 0x00009200ff0b7b82 */ /* 0x000ea40000000800 */
[----:B------:R1:W-:Y:S01]  /*306a0*/  @P4 STG.E.U8 desc[UR28][R8.64], R23 ;  /* 0x0000001708004986 */ /* 0x0003e2000c10111c */
[----:B------:R-:W-:Y:S01]  /*306b0*/  LEA.HI.X.SX32 R3, R13, R69, 0x1, P5 ;  /* 0x000000450d037211 */ /* 0x000fe200028f0eff */
[----:B0-----:R-:W-:Y:S01]  /*306c0*/  IMAD R13, R10, 0x2, R13 ;  /* 0x000000020a0d7824 */ /* 0x001fe200078e020d */
[----:B------:R-:W-:Y:S01]  /*306d0*/  ISETP.LT.AND P2, PT, R18, UR7, !P0 ;  /* 0x0000000712007c0c */ /* 0x000fe2000c741270 */
[----:B------:R-:W-:Y:S01]  /*306e0*/  ULDC UR7, c[0x0][0x22c] ;  /* 0x00008b0000077ab9 */ /* 0x000fe20000000800 */
[----:B------:R-:W4:Y:S01]  /*306f0*/  LDL.LU R18, [R1+0xe24] ;  /* 0x000e240001127983 */ /* 0x000f220000300800 */
[----:B------:R-:W-:Y:S01]  /*30700*/  PRMT R19, R25, 0x7770, RZ ;  /* 0x0000777019137816 */ /* 0x000fe200000000ff */
[----:B------:R-:W0:Y:S01]  /*30710*/  LDC R10, c[0x0][0x248] ;  /* 0x00009200ff0a7b82 */ /* 0x000e220000000800 */
[----:B------:R-:W-:-:S07]  /*30720*/  PRMT R15, R26, 0x7770, RZ ;  /* 0x000077701a0f7816 */ /* 0x000fce00000000ff */
[----:B-1----:R-:W1:Y:S01]  /*30730*/  LDC R23, c[0x0][0x248] ;  /* 0x00009200ff177b82 */ /* 0x002e620000000800 */
[----:B---3--:R-:W-:Y:S01]  /*30740*/  ISETP.LT.AND P4, PT, R17, UR4, !P0 ;  /* 0x0000000411007c0c */ /* 0x008fe2000c781270 */
[----:B------:R-:W-:Y:S01]  /*30750*/  ULDC UR4, c[0x0][0x22c] ;  /* 0x00008b0000047ab9 */ /* 0x000fe20000000800 */
[----:B------:R-:W-:Y:S02]  /*30760*/  PRMT R17, R24, 0x7770, RZ ;  /* 0x0000777018117816 */ /* 0x000fe400000000ff */
[----:B------:R-:W-:Y:S01]  /*30770*/  ISETP.LT.AND P5, PT, R14, UR4, !P0 ;  /* 0x000000040e007c0c */ /* 0x000fe2000c7a1270 */
[----:B------:R-:W-:Y:S01]  /*30780*/  IMAD R14, R0, 0x2, R13 ;  /* 0x00000002000e7824 */ /* 0x000fe200078e020d */
[----:B------:R-:W-:Y:S01]  /*30790*/  ULDC UR4, c[0x0][0x22c] ;  /* 0x00008b0000047ab9 */ /* 0x000fe20000000800 */
[----:B------:R3:W-:Y:S01]  /*307a0*/  @P3 STG.E.U8 desc[UR28][R2.64], R17 ;  /* 0x0000001102003986 */ /* 0x0007e2000c10111c */
[----:B------:R-:W1:Y:S01]  /*307b0*/  LDC R0, c[0x0][0x248] ;  /* 0x00009200ff007b82 */ /* 0x000e620000000800 */
[----:B---3--:R-:W-:-:S04]  /*307c0*/  IADD3 R2, P3, R13, R68, RZ ;  /* 0x000000440d027210 */ /* 0x008fc80007f7e0ff */
[----:B------:R-:W-:Y:S02]  /*307d0*/  LEA.HI.X.SX32 R3, R13, R69, 0x1, P3 ;  /* 0x000000450d037211 */ /* 0x000fe400018f0eff */
[----:B------:R-:W-:-:S04]  /*307e0*/  IADD3 R8, P3, R14, R68, RZ ;  /* 0x000000440e087210 */ /* 0x000fc80007f7e0ff */
[----:B------:R-:W-:Y:S02]  /*307f0*/  LEA.HI.X.SX32 R9, R14, R69, 0x1, P3 ;  /* 0x000000450e097211 */ /* 0x000fe400018f0eff */
[----:B------:R-:W-:Y:S01]  /*30800*/  ISETP.LT.AND P3, PT, R20, UR4, !P0 ;  /* 0x0000000414007c0c */ /* 0x000fe2000c761270 */
[----:B--2---:R-:W-:Y:S01]  /*30810*/  IMAD R11, R11, 0x2, R14 ;  /* 0x000000020b0b7824 */ /* 0x004fe200078e020e */
[----:B------:R-:W2:Y:S01]  /*30820*/  LDL.LU R20, [R1+0xbd4] ;  /* 0x000bd40001147983 */ /* 0x000ea20000300800 */
[----:B------:R-:W-:-:S03]  /*30830*/  ULDC UR4, c[0x0][0x22c] ;  /* 0x00008b0000047ab9 */ /* 0x000fc60000000800 */
[----:B------:R3:W-:Y:S01]  /*30840*/  @P6 STG.E.U8 desc[UR28][R2.64], R19 ;  /* 0x0000001302006986 */ /* 0x0007e2000c10111c */
[----:B------:R-:W-:-:S03]  /*30850*/  IMAD R13, R12, 0x2, R11 ;  /* 0x000000020c0d7824 */ /* 0x000fc600078e020b */
[----:B------:R-:W2:Y:S04]  /*30860*/  LDL.LU R14, [R1+0xe2c] ;  /* 0x000e2c00010e7983 */ /* 0x000ea80000300800 */
[----:B------:R1:W-:Y:S01]  /*30870*/  @P2 STG.E.U8 desc[UR28][R8.64], R15 ;  /* 0x0000000f08002986 */ /* 0x0003e2000c10111c */
[----:B------:R-:W-:Y:S01]  /*30880*/  PRMT R17, R27, 0x7770, RZ ;  /* 0x000077701b117816 */ /* 0x000fe200000000ff */
[----:B---3--:R-:W3:Y:S01]  /*30890*/  LDC R19, c[0x0][0x248] ;  /* 0x00009200ff137b82 */ /* 0x008ee20000000800 */
[----:B----4-:R-:W-:Y:S01]  /*308a0*/  ISETP.LT.AND P2, PT, R16, UR4, !P0 ;  /* 0x0000000410007c0c */ /* 0x010fe2000c741270 */
[----:B------:R-:W-:Y:S01]  /*308b0*/  ULDC UR4, c[0x0][0x22c] ;  /* 0x00008b0000047ab9 */ /* 0x000fe20000000800 */
[----:B------:R-:W4:Y:S04]  /*308c0*/  LDL.LU R16, [R1+0xe30] ;  /* 0x000e300001107983 */ /* 0x000f280000300800 */
[----:B------:R-:W4:Y:S01]  /*308d0*/  LDL.LU R12, [R1+0xe28] ;  /* 0x000e2800010c7983 */ /* 0x000f220000300800 */
[----:B------:R-:W-:-:S04]  /*308e0*/  IADD3 R2, P6, R11, R68, RZ ;  /* 0x000000440b027210 */ /* 0x000fc80007fde0ff */
[-C--:B------:R-:W-:Y:S01]  /*308f0*/  LEA.HI.X.SX32 R3, R11, R69.reuse, 0x1, P6 ;  /* 0x000000450b037211 */ /* 0x080fe200030f0eff */
[----:B0-----:R-:W-:Y:S01]  /*30900*/  IMAD R11, R10, 0x2, R13 ;  /* 0x000000020a0b7824 */ /* 0x001fe200078e020d */
[C---:B-1----:R-:W-:Y:S01]  /*30910*/  IADD3 R8, P6, R13.reuse, R68, RZ ;  /* 0x000000440d087210 */ /* 0x042fe20007fde0ff */
[----:B------:R-:W0:Y:S02]  /*30920*/  LDC R10, c[0x0][0x248] ;  /* 0x00009200ff0a7b82 */ /* 0x000e240000000800 */
[----:B------:R1:W-:Y:S01]  /*30930*/  @P1 STG.E.U8 desc[UR28][R2.64], R17 ;  /* 0x0000001102001986 */ /* 0x0003e2000c10111c */
[----:B------:R-:W-:Y:S02]  /*30940*/  LEA.HI.X.SX32 R9, R13, R69, 0x1, P6 ;  /* 0x000000450d097211 */ /* 0x000fe400030f0eff */
[----:B------:R-:W-:Y:S01]  /*30950*/  PRMT R15, R24, 0x7771, RZ ;  /* 0x00007771180f7816 */ /* 0x000fe200000000ff */
[----:B------:R-:W-:Y:S01]  /*30960*/  IMAD R0, R0, 0x2, R11 ;  /* 0x0000000200007824 */ /* 0x000fe200078e020b */
[----:B------:R-:W-:-:S02]  /*30970*/  PRMT R13, R25, 0x7771, RZ ;  /* 0x00007771190d7816 */ /* 0x000fc400000000ff */
[C---:B-1----:R-:W-:Y:S01]  /*30980*/  IADD3 R2, P6, R11.reuse, R68, RZ ;  /* 0x000000440b027210 */ /* 0x042fe20007fde0ff */
[----:B------:R-:W1:Y:S03]  /*30990*/  LDC R17, c[0x0][0x248] ;  /* 0x00009200ff117b82 */ /* 0x000e660000000800 */
[----:B------:R-:W-:Y:S01]  /*309a0*/  LEA.HI.X.SX32 R3, R11, R69, 0x1, P6 ;  /* 0x000000450b037211 */ /* 0x000fe200030f0eff */
[----:B------:R3:W-:Y:S01]  /*309b0*/  @P4 STG.E.U8 desc[UR28][R8.64], R15 ;  /* 0x0000000f08004986 */ /* 0x0007e2000c10111c */
[----:B------:R-:W-:Y:S01]  /*309c0*/  ISETP.LT.AND P1, PT, R18, UR4, !P0 ;  /* 0x0000000412007c0c */ /* 0x000fe2000c721270 */
[----:B------:R-:W-:Y:S02]  /*309d0*/  ULDC UR4, c[0x0][0x248] ;  /* 0x0000920000047ab9 */ /* 0x000fe40000000800 */
[----:B------:R3:W-:Y:S04]  /*309e0*/  @P5 STG.E.U8 desc[UR28][R2.64], R13 ;  /* 0x0000000d02005986 */ /* 0x0007e8000c10111c */
[----:B------:R-:W4:Y:S01]  /*309f0*/  LDL.LU R18, [R1+0xe34] ;  /* 0x000e340001127983 */ /* 0x000f220000300800 */
[----:B---3--:R-:W-:-:S02]  /*30a00*/  PRMT R9, R26, 0x7771, RZ ;  /* 0x000077711a097816 */ /* 0x008fc400000000ff */
[----:B------:R-:W-:-:S04]  /*30a10*/  IADD3 R2, P4, R0, R68, RZ ;  /* 0x0000004400027210 */ /* 0x000fc80007f9e0ff */
[----:B------:R-:W-:-:S05]  /*30a20*/  LEA.HI.X.SX32 R3, R0, R69, 0x1, P4 ;  /* 0x0000004500037211 */ /* 0x000fca00020f0eff */
[----:B------:R3:W-:Y:S01]  /*30a30*/  @P3 STG.E.U8 desc[UR28][R2.64], R9 ;  /* 0x0000000902003986 */ /* 0x0007e2000c10111c */
[C---:B--2---:R-:W-:Y:S01]  /*30a40*/  IMAD R8, R20.reuse, UR4, RZ ;  /* 0x0000000414087c24 */ /* 0x044fe2000f8e02ff */
[----:B------:R-:W-:Y:S01]  /*30a50*/  ISETP.LT.AND P6, PT, R20, UR6, !P0 ;  /* 0x0000000614007c0c */ /* 0x000fe2000c7c1270 */
[----:B------:R-:W-:Y:S01]  /*30a60*/  ULDC UR6, c[0x0][0x22c] ;  /* 0x00008b0000067ab9 */ /* 0x000fe20000000800 */
[----:B------:R-:W-:Y:S01]  /*30a70*/  PRMT R11, R27, 0x7771, RZ ;  /* 0x000077711b0b7816 */ /* 0x000fe200000000ff */
[----:B------:R-:W-:Y:S01]  /*30a80*/  IMAD R0, R19, 0x4, R0 ;  /* 0x0000000413007824 */ /* 0x000fe200078e0200 */
[----:B------:R-:W-:Y:S01]  /*30a90*/  PRMT R15, R24, 0x7772, RZ ;  /* 0x00007772180f7816 */ /* 0x000fe200000000ff */
[----:B------:R-:W-:Y:S01]  /*30aa0*/  ULDC UR4, c[0x0][0x22c] ;  /* 0x00008b0000047ab9 */ /* 0x000fe20000000800 */
[----:B---3--:R-:W-:Y:S01]  /*30ab0*/  IADD3 R2, P3, R8, R68, RZ ;  /* 0x0000004408027210 */ /* 0x008fe20007f7e0ff */
[----:B------:R-:W2:Y:S01]  /*30ac0*/  LDC R19, c[0x0][0x248] ;  /* 0x00009200ff137b82 */ /* 0x000ea20000000800 */
[----:B------:R-:W-:Y:S01]  /*30ad0*/  ISETP.LT.AND P4, PT, R14, UR7, !P0 ;  /* 0x000000070e007c0c */ /* 0x000fe2000c781270 */
[----:B-1----:R-:W-:Y:S01]  /*30ae0*/  IMAD R9, R17, 0x2, R0 ;  /* 0x0000000211097824 */ /* 0x002fe200078e0200 */
[----:B------:R-:W3:Y:S01]  /*30af0*/  LDL.LU R14, [R1+0xe38] ;  /* 0x000e3800010e7983 */ /* 0x000ee20000300800 */
[----:B------:R-:W-:Y:S01]  /*30b00*/  LEA.HI.X.SX32 R3, R8, R69, 0x1, P3 ;  /* 0x0000004508037211 */ /* 0x000fe200018f0eff */
[----:B------:R-:W-:Y:S01]  /*30b10*/  ULDC UR7, c[0x0][0x22c] ;  /* 0x00008b0000077ab9 */ /* 0x000fe20000000800 */
[----:B------:R-:W-:-:S02]  /*30b20*/  PRMT R13, R25, 0x7772, RZ ;  /* 0x00007772190d7816 */ /* 0x000fc400000000ff */
[----:B------:R-:W1:Y:S01]  /*30b30*/  LDC R17, c[0x0][0x248] ;  /* 0x00009200ff117b82 */ /* 0x000e620000000800 */
[----:B----4-:R-:W-:Y:S01]  /*30b40*/  ISETP.LT.AND P3, PT, R12, UR6, !P0 ;  /* 0x000000060c007c0c */ /* 0x010fe2000c761270 */
[----:B------:R4:W-:Y:S01]  /*30b50*/  @P6 STG.E.U8 desc[UR28][R2.64], R11 ;  /* 0x0000000b02006986 */ /* 0x0009e2000c10111c */
[----:B------:R-:W-:Y:S01]  /*30b60*/  ISETP.LT.AND P5, PT, R16, UR4, !P0 ;  /* 0x0000000410007c0c */ /* 0x000fe2000c7a1270 */
[----:B------:R-:W-:Y:S01]  /*30b70*/  ULDC UR4, c[0x0][0x22c] ;  /* 0x00008b0000047ab9 */ /* 0x000fe20000000800 */
[----:B------:R-:W-:Y:S01]  /*30b80*/  PRMT R25, R25, 0x7773, RZ ;  /* 0x0000777319197816 */ /* 0x000fe200000000ff */
[----:B------:R-:W2:Y:S01]  /*30b90*/  LDL.LU R12, [R1+0xe3c] ;  /* 0x000e3c00010c7983 */ /* 0x000ea20000300800 */
[----:B------:R-:W-:-:S03]  /*30ba0*/  ULDC UR6, c[0x0][0x22c] ;  /* 0x00008b0000067ab9 */ /* 0x000fc60000000800 */
[----:B------:R-:W2:Y:S01]  /*30bb0*/  LDL.LU R16, [R1+0xe4c] ;  /* 0x000e4c0001107983 */ /* 0x000ea20000300800 */
[----:B----4-:R-:W-:-:S03]  /*30bc0*/  IADD3 R2, P6, R0, R68, RZ ;  /* 0x0000004400027210 */ /* 0x010fc60007fde0ff */
[----:B------:R-:W4:Y:S01]  /*30bd0*/  LDL.LU R20, [R1+0xbd0] ;  /* 0x000bd00001147983 */ /* 0x000f220000300800 */
[----:B------:R-:W-:Y:S01]  /*30be0*/  LEA.HI.X.SX32 R3, R0, R69, 0x1, P6 ;  /* 0x0000004500037211 */ /* 0x000fe200030f0eff */
[----:B0-----:R-:W-:Y:S01]  /*30bf0*/  IMAD R0, R10, 0x2, R9 ;  /* 0x000000020a007824 */ /* 0x001fe200078e0209 */
[----:B------:R-:W-:-:S03]  /*30c00*/  IADD3 R8, P6, R9, R68, RZ ;  /* 0x0000004409087210 */ /* 0x000fc60007fde0ff */
[----:B------:R0:W-:Y:S01]  /*30c10*/  @P2 STG.E.U8 desc[UR28][R2.64], R15 ;  /* 0x0000000f02002986 */ /* 0x0001e2000c10111c */
[----:B------:R-:W-:Y:S02]  /*30c20*/  LEA.HI.X.SX32 R9, R9, R69, 0x1, P6 ;  /* 0x0000004509097211 */ /* 0x000fe400030f0eff */
[----:B------:R-:W-:-:S03]  /*30c30*/  PRMT R11, R26, 0x7772, RZ ;  /* 0x000077721a0b7816 */ /* 0x000fc600000000ff */
[----:B------:R1:W-:Y:S01]  /*30c40*/  @P1 STG.E.U8 desc[UR28][R8.64], R13 ;  /* 0x0000000d08001986 */ /* 0x0003e2000c10111c */
[----:B0-----:R-:W-:Y:S01]  /*30c50*/  IADD3 R2, P6, R0, R68, RZ ;  /* 0x0000004400027210 */ /* 0x001fe20007fde0ff */
[----:B------:R-:W-:Y:S01]  /*30c60*/  IMAD R10, R21, 0x2, R0 ;  /* 0x00000002150a7824 */ /* 0x000fe200078e0200 */
[----:B------:R-:W-:Y:S01]  /*30c70*/  ISETP.LT.AND P2, PT, R18, UR4, !P0 ;  /* 0x0000000412007c0c */ /* 0x000fe2000c741270 */
[----:B------:R-:W-:Y:S01]  /*30c80*/  ULDC UR4, c[0x0][0x22c] ;  /* 0x00008b0000047ab9 */ /* 0x000fe20000000800 */
[----:B------:R-:W-:Y:S01]  /*30c90*/  LEA.HI.X.SX32 R3, R0, R69, 0x1, P6 ;  /* 0x0000004500037211 */ /* 0x000fe200030f0eff */
[----:B------:R-:W0:Y:S04]  /*30ca0*/  LDC R21, c[0x0][0x248] ;  /* 0x00009200ff157b82 */ /* 0x000e280000000800 */
[----:B------:R1:W-:Y:S04]  /*30cb0*/  @P4 STG.E.U8 desc[UR28][R2.64], R11 ;  /* 0x0000000b02004986 */ /* 0x0003e8000c10111c */
[----:B------:R-:W4:Y:S01]  /*30cc0*/  LDC R15, c[0x0][0x248] ;  /* 0x00009200ff0f7b82 */ /* 0x000f220000000800 */
[----:B---3--:R-:W-:Y:S01]  /*30cd0*/  ISETP.LT.AND P1, PT, R14, UR4, !P0 ;  /* 0x000000040e007c0c */ /* 0x008fe2000c721270 */
[----:B------:R-:W-:Y:S01]  /*30ce0*/  ULDC UR4, c[0x0][0x22c] ;  /* 0x00008b0000047ab9 */ /* 0x000fe20000000800 */
[----:B------:R-:W3:Y:S01]  /*30cf0*/  LDL.LU R14, [R1+0xe48] ;  /* 0x000e4800010e7983 */ /* 0x000ee20000300800 */
[----:B--2---:R-:W-:Y:S01]  /*30d00*/  ISETP.LT.AND P4, PT, R12, UR4, !P0 ;  /* 0x000000040c007c0c */ /* 0x004fe2000c781270 */
[----:B-1----:R-:W-:-:S02]  /*30d10*/  IMAD R0, R17, 0x2, R10 ;  /* 0x0000000211007824 */ /* 0x002fc400078e020a */
[----:B------:R-:W2:Y:S01]  /*30d20*/  LDL.LU R12, [R1+0xe58] ;  /* 0x000e5800010c7983 */ /* 0x000ea20000300800 */
[CC--:B------:R-:W-:Y:S01]  /*30d30*/  IADD3 R8, P6, R10.reuse, R68.reuse, RZ ;  /* 0x000000440a087210 */ /* 0x0c0fe20007fde0ff */
[----:B------:R-:W-:Y:S01]  /*30d40*/  ULDC UR4, c[0x0][0x22c] ;  /* 0x00008b0000047ab9 */ /* 0x000fe20000000800 */
[----:B------:R-:W-:Y:S01]  /*30d50*/  PRMT R13, R27, 0x7772, RZ ;  /* 0x000077721b0d7816 */ /* 0x000fe200000000ff */
[----:B------:R-:W2:Y:S01]  /*30d60*/  LDL.LU R18, [R1+0xe5c] ;  /* 0x000e5c0001127983 */ /* 0x000ea20000300800 */
[-C--:B------:R-:W-:Y:S01]  /*30d70*/  LEA.HI.X.SX32 R9, R10, R69.reuse, 0x1, P6 ;  /* 0x000000450a097211 */ /* 0x080fe200030f0eff */
[----:B------:R-:W-:Y:S01]  /*30d80*/  IMAD R10, R19, 0x2, R0 ;  /* 0x00000002130a7824 */ /* 0x000fe200078e0200 */
[C---:B------:R-:W-:Y:S01]  /*30d90*/  IADD3 R2, P6, R0.reuse, R68, RZ ;  /* 0x0000004400027210 */ /* 0x040fe20007fde0ff */
[----:B------:R-:W1:Y:S02]  /*30da0*/  LDC R17, c[0x0][0x248] ;  /* 0x00009200ff117b82 */ /* 0x000e640000000800 */
[----:B------:R0:W-:Y:S01]  /*30db0*/  @P5 STG.E.U8 desc[UR28][R8.64], R13 ;  /* 0x0000000d08005986 */ /* 0x0001e2000c10111c */
[----:B------:R-:W-:-:S02]  /*30dc0*/  LEA.HI.X.SX32 R3, R0, R69, 0x1, P6 ;  /* 0x0000004500037211 */ /* 0x000fc400030f0eff */
[----:B------:R-:W-:-:S03]  /*30dd0*/  PRMT R11, R24, 0x7773, RZ ;  /* 0x00007773180b7816 */ /* 0x000fc600000000ff */
[----:B------:R-:W1:Y:S01]  /*30de0*/  LDC R19, c[0x0][0x248] ;  /* 0x00009200ff137b82 */ /* 0x000e620000000800 */
[----:B0-----:R-:W-:-:S07]  /*30df0*/  IADD3 R8, P5, R10, R68, RZ ;  /* 0x000000440a087210 */ /* 0x001fce0007fbe0ff */
[----:B------:R-:W0:Y:S01]  /*30e00*/  LDC R13, c[0x0][0x248] ;  /* 0x00009200ff0d7b82 */ /* 0x000e220000000800 */
[----:B------:R-:W-:Y:S01]  /*30e10*/  LEA.HI.X.SX32 R9, R10, R69, 0x1, P5 ;  /* 0x000000450a097211 */ /* 0x000fe200028f0eff */
[----:B------:R-:W-:Y:S01]  /*30e20*/  IMAD R10, R21, 0x2, R10 ;  /* 0x00000002150a7824 */ /* 0x000fe200078e020a */
[----:B------:R4:W-:Y:S01]  /*30e30*/  @P3 STG.E.U8 desc[UR28][R2.64], R11 ;  /* 0x0000000b02003986 */ /* 0x0009e2000c10111c */
[----:B------:R-:W-:Y:S01]  /*30e40*/  ISETP.LT.AND P6, PT, R16, UR4, !P0 ;  /* 0x0000000410007c0c */ /* 0x000fe2000c7c1270 */
[----:B------:R-:W-:Y:S02]  /*30e50*/  ULDC UR4, c[0x0][0x248] ;  /* 0x0000920000047ab9 */ /* 0x000fe40000000800 */
[----:B------:R-:W2:Y:S01]  /*30e60*/  LDL.LU R16, [R1+0xe54] ;  /* 0x000e540001107983 */ /* 0x000ea20000300800 */
[----:B----4-:R-:W-:Y:S01]  /*30e70*/  IMAD R0, R20, UR4, RZ ;  /* 0x0000000414007c24 */ /* 0x010fe2000f8e02ff */
[----:B------:R-:W-:Y:S01]  /*30e80*/  ULDC UR4, c[0x0][0x22c] ;  /* 0x00008b0000047ab9 */ /* 0x000fe20000000800 */
[----:B------:R-:W-:Y:S01]  /*30e90*/  PRMT R27, R27, 0x7773, RZ ;  /* 0x000077731b1b7816 */ /* 0x000fe200000000ff */
[----:B------:R-:W4:Y:S01]  /*30ea0*/  LDC R21, c[0x0][0x248] ;  /* 0x00009200ff157b82 */ /* 0x000f220000000800 */
[----:B------:R-:W-:-:S02]  /*30eb0*/  IADD3 R2, P5, R10, R68, RZ ;  /* 0x000000440a027210 */ /* 0x000fc40007fbe0ff */
[----:B------:R-:W-:Y:S02]  /*30ec0*/  PRMT R11, R26, 0x7773, RZ ;  /* 0x000077731a0b7816 */ /* 0x000fe400000000ff */
[----:B------:R-:W-:Y:S01]  /*30ed0*/  LEA.HI.X.SX32 R3, R10, R69, 0x1, P5 ;  /* 0x000000450a037211 */ /* 0x000fe200028f0eff */
[----:B------:R1:W-:Y:S04]  /*30ee0*/  @P2 STG.E.U8 desc[UR28][R8.64], R25 ;  /* 0x0000001908002986 */ /* 0x0003e8000c10111c */
[----:B------:R2:W-:Y:S01]  /*30ef0*/  @P1 STG.E.U8 desc[UR28][R2.64], R11 ;  /* 0x0000000b02001986 */ /* 0x0005e2000c10111c */
[----:B------:R-:W-:Y:S01]  /*30f00*/  ISETP.LT.AND P3, PT, R20, UR6, !P0 ;  /* 0x0000000614007c0c */ /* 0x000fe2000c761270 */
[----:B------:R-:W-:Y:S01]  /*30f10*/  IMAD R10, R15, 0x4, R10 ;  /* 0x000000040f0a7824 */ /* 0x000fe200078e020a */
[----:B-1----:R-:W1:Y:S01]  /*30f20*/  LDC R25, c[0x0][0x248] ;  /* 0x00009200ff197b82 */ /* 0x002e620000000800 */
[----:B---3--:R-:W-:Y:S01]  /*30f30*/  ISETP.LT.AND P2, PT, R14, UR7, !P0 ;  /* 0x000000070e007c0c */ /* 0x008fe2000c741270 */
[----:B------:R-:W-:Y:S01]  /*30f40*/  ULDC UR6, c[0x0][0x22c] ;  /* 0x00008b0000067ab9 */ /* 0x000fe20000000800 */
[----:B------:R-:W3:Y:S01]  /*30f50*/  LDL.LU R14, [R1+0xe60] ;  /* 0x000e6000010e7983 */ /* 0x000ee20000300800 */
[----:B--2---:R-:W-:Y:S01]  /*30f60*/  ISETP.LT.AND P1, PT, R12, UR4, !P0 ;  /* 0x000000040c007c0c */ /* 0x004fe2000c721270 */
[----:B------:R-:W-:-:S02]  /*30f70*/  ULDC UR4, c[0x0][0x22c] ;  /* 0x00008b0000047ab9 */ /* 0x000fc40000000800 */
[----:B------:R-:W2:Y:S01]  /*30f80*/  LDL.LU R12, [R1+0xe64] ;  /* 0x000e6400010c7983 */ /* 0x000ea20000300800 */
[----:B------:R-:W-:Y:S01]  /*30f90*/  IADD3 R8, P5, R0, R68, RZ ;  /* 0x0000004400087210 */ /* 0x000fe20007fbe0ff */
[----:B------:R-:W-:-:S03]  /*30fa0*/  ULDC UR7, c[0x0][0x22c] ;  /* 0x00008b0000077ab9 */ /* 0x000fc60000000800 */
[-C--:B------:R-:W-:Y:S02]  /*30fb0*/  LEA.HI.X.SX32 R9, R0, R69.reuse, 0x1, P5 ;  /* 0x0000004500097211 */ /* 0x080fe400028f0eff */
[----:B------:R-:W-:Y:S02]  /*30fc0*/  IADD3 R2, P5, R10, R68, RZ ;  /* 0x000000440a027210 */ /* 0x000fe40007fbe0ff */
[----:B------:R-:W-:Y:S02]  /*30fd0*/  PRMT R15, R28, 0x7770, RZ ;  /* 0x000077701c0f7816 */ /* 0x000fe400000000ff */
[----:B------:R-:W-:Y:S01]  /*30fe0*/  LEA.HI.X.SX32 R3, R10, R69, 0x1, P5 ;  /* 0x000000450a037211 */ /* 0x000fe200028f0eff */
[----:B0-----:R-:W-:Y:S01]  /*30ff0*/  IMAD R10, R13, 0x2, R10 ;  /* 0x000000020d0a7824 */ /* 0x001fe200078e020a */
[----:B------:R0:W-:Y:S01]  /*31000*/  @P3 STG.E.U8 desc[UR28][R8.64], R27 ;  /* 0x0000001b08003986 */ /* 0x0001e2000c10111c */
[----:B------:R-:W-:Y:S01]  /*31010*/  ISETP.LT.AND P3, PT, R18, UR4, !P0 ;  /* 0x0000000412007c0c */ /* 0x000fe2000c761270 */
[----:B------:R-:W-:Y:S01]  /*31020*/  ULDC UR4, c[0x0][0x22c] ;  /* 0x00008b0000047ab9 */ /* 0x000fe20000000800 */
[----:B------:R-:W-:Y:S01]  /*31030*/  IMAD R0, R17, 0x2, R10 ;  /* 0x0000000211007824 */ /* 0x000fe200078e020a */
[----:B------:R4:W-:Y:S01]  /*31040*/  @P4 STG.E.U8 desc[UR28][R2.64], R15 ;  /* 0x0000000f02004986 */ /* 0x0009e2000c10111c */
[----:B------:R-:W-:Y:S01]  /*31050*/  PRMT R13, R29, 0x7770, RZ ;  /* 0x000077701d0d7816 */ /* 0x000fe200000000ff */
[----:B------:R-:W1:Y:S02]  /*31060*/  LDC R17, c[0x0][0x248] ;  /* 0x00009200ff117b82 */ /* 0x000e640000000800 */
[----:B------:R-:W2:Y:S01]  /*31070*/  LDL.LU R18, [R1+0xe6c] ;  /* 0x000e6c0001127983 */ /* 0x000ea20000300800 */
[----:B------:R-:W-:-:S05]  /*31080*/  PRMT R11, R30, 0x7770, RZ ;  /* 0x000077701e0b7816 */ /* 0x000fca00000000ff */
[----:B0-----:R-:W0:Y:S01]  /*31090*/  LDC R27, c[0x0][0x248] ;  /* 0x00009200ff1b7b82 */ /* 0x001e220000000800 */
[----:B----4-:R-:W-:-:S04]  /*310a0*/  IADD3 R2, P4, R10, R68, RZ ;  /* 0x000000440a027210 */ /* 0x010fc80007f9e0ff */
[-C--:B------:R-:W-:Y:S01]  /*310b0*/  LEA.HI.X.SX32 R3, R10, R69.reuse, 0x1, P4 ;  /* 0x000000450a037211 */ /* 0x080fe200020f0eff */
[----:B------:R-:W-:Y:S01]  /*310c0*/  IMAD R10, R19, 0x2, R0 ;  /* 0x00000002130a7824 */ /* 0x000fe200078e0200 */
[----:B------:R-:W-:Y:S01]  /*310d0*/  IADD3 R8, P4, R0, R68, RZ ;  /* 0x0000004400087210 */ /* 0x000fe20007f9e0ff */
[----:B------:R-:W4:Y:S01]  /*310e0*/  LDL.LU R19, [R1+0xbcc] ;  /* 0x000bcc0001137983 */ /* 0x000f220000300800 */
[----:B------:R-:W-:Y:S01]  /*310f0*/  ISETP.LT.AND P5, PT, R16, UR4, !P0 ;  /* 0x0000000410007c0c */ /* 0x000fe2000c7a1270 */
[----:B------:R-:W-:Y:S01]  /*31100*/  ULDC UR4, c[0x0][0x22c] ;  /* 0x00008b0000047ab9 */ /* 0x000fe20000000800 */
[----:B------:R-:W-:Y:S01]  /*31110*/  LEA.HI.X.SX32 R9, R0, R69, 0x1, P4 ;  /* 0x0000004500097211 */ /* 0x000fe200020f0eff */
[----:B------:R2:W-:Y:S04]  /*31120*/  @P6 STG.E.U8 desc[UR28][R2.64], R13 ;  /* 0x0000000d02006986 */ /* 0x0005e8000c10111c */
[----:B------:R2:W-:Y:S01]  /*31130*/  @P2 STG.E.U8 desc[UR28][R8.64], R11 ;  /* 0x0000000b08002986 */ /* 0x0005e2000c10111c */
[----:B---3--:R-:W-:Y:S01]  /*31140*/  ISETP.LT.AND P4, PT, R14, UR4, !P0 ;  /* 0x000000040e007c0c */ /* 0x008fe2000c781270 */
[----:B------:R-:W-:-:S02]  /*31150*/  ULDC UR4, c[0x0][0x22c] ;  /* 0x00008b0000047ab9 */ /* 0x000fc40000000800 */
[----:B------:R-:W3:Y:S04]  /*31160*/  LDL.LU R14, [R1+0xe74] ;  /* 0x000e7400010e7983 */ /* 0x000ee80000300800 */
[----:B------:R-:W3:Y:S01]  /*31170*/  LDL.LU R16, [R1+0xe78] ;  /* 0x000e780001107983 */ /* 0x000ee20000300800 */
[----:B--2---:R-:W-:Y:S01]  /*31180*/  ISETP.LT.AND P2, PT, R12, UR4, !P0 ;  /* 0x000000040c007c0c */ /* 0x004fe2000c741270 */
[----:B------:R-:W-:Y:S02]  /*31190*/  IMAD R0, R21, 0x2, R10 ;  /* 0x0000000215007824 */ /* 0x000fe400078e020a */
[----:B------:R-:W2:Y:S01]  /*311a0*/  LDL.LU R12, [R1+0xe70] ;  /* 0x000e7000010c7983 */ /* 0x000ea20000300800 */
[CC--:B------:R-:W-:Y:S01]  /*311b0*/  IADD3 R2, P6, R10.reuse, R68.reuse, RZ ;  /* 0x000000440a027210 */ /* 0x0c0fe20007fde0ff */
[----:B------:R-:W-:Y:S01]  /*311c0*/  ULDC UR4, c[0x0][0x22c] ;  /* 0x00008b0000047ab9 */ /* 0x000fe20000000800 */
[----:B------:R-:W-:Y:S01]  /*311d0*/  PRMT R15, R31, 0x7770, RZ ;  /* 0x000077701f0f7816 */ /* 0x000fe200000000ff */
[----:B------:R-:W0:Y:S01]  /*311e0*/  LDC R21, c[0x0][0x248] ;  /* 0x00009200ff157b82 */ /* 0x000e220000000800 */
[----:B------:R-:W-:Y:S01]  /*311f0*/  LEA.HI.X.SX32 R3, R10, R69, 0x1, P6 ;  /* 0x000000450a037211 */ /* 0x000fe200030f0eff */
[----:B------:R-:W-:Y:S01]  /*31200*/  IMAD R10, R23, 0x2, R0 ;  /* 0x00000002170a7824 */ /* 0x000fe200078e0200 */
[----:B------:R-:W-:-:S03]  /*31210*/  IADD3 R8, P6, R0, R68, RZ ;  /* 0x0000004400087210 */ /* 0x000fc60007fde0ff */
[----:B------:R1:W-:Y:S01]  /*31220*/  @P1 STG.E.U8 desc[UR28][R2.64], R15 ;  /* 0x0000000f02001986 */ /* 0x0003e2000c10111c */
[----:B------:R-:W-:Y:S01]  /*31230*/  LEA.HI.X.SX32 R9, R0, R69, 0x1, P6 ;  /* 0x0000004500097211 */ /* 0x000fe200030f0eff */
[----:B------:R-:W0:Y:S01]  /*31240*/  LDC R23, c[0x0][0x248] ;  /* 0x00009200ff177b82 */ /* 0x000e220000000800 */
[----:B------:R-:W-:Y:S02]  /*31250*/  PRMT R13, R28, 0x7771, RZ ;  /* 0x000077711c0d7816 */ /* 0x000fe400000000ff */
[----:B------:R-:W-:Y:S02]  /*31260*/  PRMT R11, R29, 0x7771, RZ ;  /* 0x000077711d0b7816 */ /* 0x000fe400000000ff */
[----:B-1----:R-:W-:-:S03]  /*31270*/  IADD3 R2, P6, R10, R68, RZ ;  /* 0x000000440a027210 */ /* 0x002fc60007fde0ff */
[----:B------:R-:W1:Y:S01]  /*31280*/  LDC R15, c[0x0][0x248] ;  /* 0x00009200ff0f7b82 */ /* 0x000e620000000800 */
[----:B------:R-:W-:Y:S01]  /*31290*/  LEA.HI.X.SX32 R3, R10, R69, 0x1, P6 ;  /* 0x000000450a037211 */ /* 0x000fe200030f0eff */
[----:B------:R-:W-:Y:S01]  /*312a0*/  IMAD R10, R17, 0x2, R10 ;  /* 0x00000002110a7824 */ /* 0x000fe200078e020a */
[----:B------:R4:W-:Y:S01]  /*312b0*/  @P3 STG.E.U8 desc[UR28][R8.64], R13 ;  /* 0x0000000d08003986 */ /* 0x0009e2000c10111c */
[----:B------:R-:W-:Y:S01]  /*312c0*/  ISETP.LT.AND P1, PT, R18, UR4, !P0 ;  /* 0x0000000412007c0c */ /* 0x000fe2000c721270 */
[----:B------:R-:W-:-:S03]  /*312d0*/  ULDC UR4, c[0x0][0x248] ;  /* 0x0000920000047ab9 */ /* 0x000fc60000000800 */
[----:B------:R-:W0:Y:S01]  /*312e0*/  LDC R17, c[0x0][0x248] ;  /* 0x00009200ff117b82 */ /* 0x000e220000000800 */
[----:B------:R4:W-:Y:S02]  /*312f0*/  @P5 STG.E.U8 desc[UR28][R2.64], R11 ;  /* 0x0000000b02005986 */ /* 0x0009e4000c10111c */
[C---:B----4-:R-:W-:Y:S01]  /*31300*/  IMAD R0, R19.reuse, UR4, RZ ;  /* 0x0000000413007c24 */ /* 0x050fe2000f8e02ff */
[----:B------:R-:W-:Y:S01]  /*31310*/  ISETP.LT.AND P6, PT, R19, UR6, !P0 ;  /* 0x0000000613007c0c */ /* 0x000fe2000c7c1270 */
[----:B------:R-:W4:Y:S01]  /*31320*/  LDL.LU R18, [R1+0xe7c] ;  /* 0x000e7c0001127983 */ /* 0x000f220000300800 */
[----:B------:R-:W-:Y:S01]  /*31330*/  ULDC UR6, c[0x0][0x22c] ;  /* 0x00008b0000067ab9 */ /* 0x000fe20000000800 */
[----:B------:R-:W-:Y:S01]  /*31340*/  ULDC UR4, c[0x0][0x22c] ;  /* 0x00008b0000047ab9 */ /* 0x000fe20000000800 */
[----:B------:R-:W1:Y:S01]  /*31350*/  LDC R19, c[0x0][0x248] ;  /* 0x00009200ff137b82 */ /* 0x000e620000000800 */
[----:B------:R-:W-:Y:S02]  /*31360*/  PRMT R9, R30, 0x7771, RZ ;  /* 0x000077711e097816 */ /* 0x000fe400000000ff */
[----:B------:R-:W-:-:S04]  /*31370*/  IADD3 R2, P3, R10, R68, RZ ;  /* 0x000000440a027210 */ /* 0x000fc80007f7e0ff */
[----:B------:R-:W-:-:S05]  /*31380*/  LEA.HI.X.SX32 R3, R10, R69, 0x1, P3 ;  /* 0x000000450a037211 */ /* 0x000fca00018f0eff */
[----:B------:R0:W-:Y:S02]  /*31390*/  @P4 STG.E.U8 desc[UR28][R2.64], R9 ;  /* 0x0000000902004986 */ /* 0x0001e4000c10111c */
[----:B0-----:R-:W-:Y:S02]  /*313a0*/  IADD3 R2, P4, R0, R68, RZ ;  /* 0x0000004400027210 */ /* 0x001fe40007f9e0ff */
[----:B---3--:R-:W-:Y:S01]  /*313b0*/  ISETP.LT.AND P3, PT, R14, UR7, !P0 ;  /* 0x000000070e007c0c */ /* 0x008fe2000c761270 */
[----:B------:R-:W-:Y:S01]  /*313c0*/  IMAD R10, R17, 0x4, R10 ;  /* 0x00000004110a7824 */ /* 0x000fe200078e020a */
[----:B------:R-:W3:Y:S01]  /*313d0*/  LDL.LU R14, [R1+0xe80] ;  /* 0x000e8000010e7983 */ /* 0x000ee20000300800 */
[----:B------:R-:W-:Y:S01]  /*313e0*/  LEA.HI.X.SX32 R3, R0, R69, 0x1, P4 ;  /* 0x0000004500037211 */ /* 0x000fe200020f0eff */
[----:B------:R-:W0:Y:S01]  /*313f0*/  LDC R17, c[0x0][0x248] ;  /* 0x00009200ff117b82 */ /* 0x000e220000000800 */
[----:B------:R-:W-:Y:S01]  /*31400*/  PRMT R11, R31, 0x7771, RZ ;  /* 0x000077711f0b7816 */ /* 0x000fe200000000ff */
[----:B------:R-:W-:Y:S01]  /*31410*/  ULDC UR7, c[0x0][0x22c] ;  /* 0x00008b0000077ab9 */ /* 0x000fe20000000800 */
[----:B--2---:R-:W-:-:S03]  /*31420*/  ISETP.LT.AND P4, PT, R12, UR6, !P0 ;  /* 0x000000060c007c0c */ /* 0x004fc6000c781270 */
[----:B------:R2:W-:Y:S01]  /*31430*/  @P6 STG.E.U8 desc[UR28][R2.64], R11 ;  /* 0x0000000b02006986 */ /* 0x0005e2000c10111c */
[----:B-1----:R-:W-:-:S03]  /*31440*/  IMAD R0, R15, 0x2, R10 ;  /* 0x000000020f007824 */ /* 0x002fc600078e020a */
[----:B------:R-:W3:Y:S01]  /*31450*/  LDL.LU R12, [R1+0xe84] ;  /* 0x000e8400010c7983 */ /* 0x000ee20000300800 */
[----:B------:R-:W-:Y:S01]  /*31460*/  PRMT R15, R28, 0x7772, RZ ;  /* 0x000077721c0f7816 */ /* 0x000fe200000000ff */
[----:B------:R-:W-:Y:S01]  /*31470*/  ULDC UR6, c[0x0][0x22c] ;  /* 0x00008b0000067ab9 */ /* 0x000fe20000000800 */
[----:B--2---:R-:W-:-:S04]  /*31480*/  IADD3 R2, P6, R10, R68, RZ ;  /* 0x000000440a027210 */ /* 0x004fc80007fde0ff */
[-C--:B------:R-:W-:Y:S01]  /*31490*/  LEA.HI.X.SX32 R3, R10, R69.reuse, 0x1, P6 ;  /* 0x000000450a037211 */ /* 0x080fe200030f0eff */
[----:B------:R-:W-:Y:S01]  /*314a0*/  IMAD R10, R19, 0x2, R0 ;  /* 0x00000002130a7824 */ /* 0x000fe200078e0200 */
[C---:B------:R-:W-:Y:S01]  /*314b0*/  IADD3 R8, P6, R0.reuse, R68, RZ ;  /* 0x0000004400087210 */ /* 0x040fe20007fde0ff */
[----:B------:R-:W1:Y:S02]  /*314c0*/  LDC R19, c[0x0][0x248] ;  /* 0x00009200ff137b82 */ /* 0x000e640000000800 */
[----:B------:R2:W-:Y:S01]  /*314d0*/  @P2 STG.E.U8 desc[UR28][R2.64], R15 ;  /* 0x0000000f02002986 */ /* 0x0005e2000c10111c */
[----:B------:R-:W-:Y:S02]  /*314e0*/  LEA.HI.X.SX32 R9, R0, R69, 0x1, P6 ;  /* 0x0000004500097211 */ /* 0x000fe400030f0eff */
[----:B------:R-:W-:Y:S01]  /*314f0*/  ISETP.LT.AND P5, PT, R16, UR4, !P0 ;  /* 0x0000000410007c0c */ /* 0x000fe2000c7a1270 */
[----:B------:R-:W-:Y:S01]  /*31500*/  ULDC UR4, c[0x0][0x22c] ;  /* 0x00008b0000047ab9 */ /* 0x000fe20000000800 */
[----:B------:R-:W-:Y:S01]  /*31510*/  PRMT R13, R29, 0x7772, RZ ;  /* 0x000077721d0d7816 */ /* 0x000fe200000000ff */
[----:B------:R-:W3:Y:S01]  /*31520*/  LDL.LU R16, [R1+0xe94] ;  /* 0x000e940001107983 */ /* 0x000ee20000300800 */
[----:B------:R-:W-:-:S02]  /*31530*/  PRMT R11, R30, 0x7772, RZ ;  /* 0x000077721e0b7816 */ /* 0x000fc400000000ff */
[----:B--2---:R-:W-:Y:S01]  /*31540*/  IADD3 R2, P6, R10, R68, RZ ;  /* 0x000000440a027210 */ /* 0x004fe20007fde0ff */
[----:B------:R-:W2:Y:S01]  /*31550*/  LDC R15, c[0x0][0x248] ;  /* 0x00009200ff0f7b82 */ /* 0x000ea20000000800 */
[----:B----4-:R-:W-:Y:S01]  /*31560*/  ISETP.LT.AND P2, PT, R18, UR4, !P0 ;  /* 0x0000000412007c0c */ /* 0x010fe2000c741270 */
[----:B------:R-:W-:Y:S01]  /*31570*/  ULDC UR4, c[0x0][0x22c] ;  /* 0x00008b0000047ab9 */ /* 0x000fe20000000800 */
[----:B------:R-:W-:Y:S01]  /*31580*/  LEA.HI.X.SX32 R3, R10, R69, 0x1, P6 ;  /* 0x000000450a037211 */ /* 0x000fe200030f0eff */
[----:B------:R4:W-:Y:S04]  /*31590*/  @P1 STG.E.U8 desc[UR28][R8.64], R13 ;  /* 0x0000000d08001986 */ /* 0x0009e8000c10111c */
[----:B------:R-:W2:Y:S04]  /*315a0*/  LDL.LU R20, [R1+0xbc8] ;  /* 0x000bc80001147983 */ /* 0x000ea80000300800 */
[----:B------:R0:W-:Y:S01]  /*315b0*/  @P3 STG.E.U8 desc[UR28][R2.64], R11 ;  /* 0x0000000b02003986 */ /* 0x0001e2000c10111c */
[----:B---3--:R-:W-:Y:S01]  /*315c0*/  ISETP.LT.AND P1, PT, R14, UR4, !P0 ;  /* 0x000000040e007c0c */ /* 0x008fe2000c721270 */
[----:B------:R-:W-:-:S02]  /*315d0*/  ULDC UR4, c[0x0][0x22c] ;  /* 0x00008b0000047ab9 */ /* 0x000fc40000000800 */
[----:B------:R-:W3:Y:S01]  /*315e0*/  LDL.LU R14, [R1+0xe90] ;  /* 0x000e9000010e7983 */ /* 0x000ee20000300800 */
[----:B------:R-:W-:Y:S01]  /*315f0*/  ISETP.LT.AND P3, PT, R12, UR4, !P0 ;  /* 0x000000040c007c0c */ /* 0x000fe2000c761270 */
[----:B------:R-:W-:Y:S02]  /*31600*/  IMAD R0, R21, 0x2, R10 ;  /* 0x0000000215007824 */ /* 0x000fe400078e020a */
[----:B------:R-:W3:Y:S01]  /*31610*/  LDL.LU R12, [R1+0xea0] ;  /* 0x000ea000010c7983 */ /* 0x000ee20000300800 */
[----:B----4-:R-:W-:Y:S01]  /*31620*/  PRMT R13, R31, 0x7772, RZ ;  /* 0x000077721f0d7816 */ /* 0x010fe200000000ff */
[----:B------:R-:W-:Y:S01]  /*31630*/  ULDC UR4, c[0x0][0x22c] ;  /* 0x00008b0000047ab9 */ /* 0x000fe20000000800 */
[----:B0-----:R-:W-:Y:S01]  /*31640*/  IMAD R10, R17, 0x2, R0 ;  /* 0x00000002110a7824 */ /* 0x001fe200078e0200 */
[-C--:B------:R-:W-:Y:S01]  /*31650*/  IADD3 R8, P6, R0, R68.reuse, RZ ;  /* 0x0000004400087210 */ /* 0x080fe20007fde0ff */
[----:B------:R-:W4:Y:S01]  /*31660*/  LDL.LU R18, [R1+0xea4] ;  /* 0x000ea40001127983 */ /* 0x000f220000300800 */
        /* <DEDUP_REMOVED lines=9> */
[----:B------:R-:W-:-:S05]  /*31700*/  PRMT R31, R31, 0x7773, RZ ;  /* 0x000077731f1f7816 */ /* 0x000fca00000000ff */
[----:B------:R-:W0:Y:S01]  /*31710*/  LDC R23, c[0x0][0x248] ;  /* 0x00009200ff177b82 */ /* 0x000e220000000800 */
[----:B-1----:R-:W-:-:S04]  /*31720*/  IADD3 R8, P5, R0, R68, RZ ;  /* 0x0000004400087210 */ /* 0x002fc80007fbe0ff */
[----:B------:R-:W-:Y:S01]  /*31730*/  LEA.HI.X.SX32 R9, R0, R69, 0x1, P5 ;  /* 0x0000004500097211 */ /* 0x000fe200028f0eff */
[----:B------:R-:W-:Y:S01]  /*31740*/  IMAD R0, R19, 0x2, R0 ;  /* 0x0000000213007824 */ /* 0x000fe200078e0200 */
[----:B------:R1:W-:Y:S01]  /*31750*/  @P4 STG.E.U8 desc[UR28][R2.64], R11 ;  /* 0x0000000b02004986 */ /* 0x0003e2000c10111c */
[----:B------:R-:W-:Y:S01]  /*31760*/  ISETP.LT.AND P6, PT, R16, UR4, !P0 ;  /* 0x0000000410007c0c */ /* 0x000fe2000c7c1270 */
[----:B------:R-:W-:Y:S01]  /*31770*/  ULDC UR4, c[0x0][0x248] ;  /* 0x0000920000047ab9 */ /* 0x000fe20000000800 */
[----:B------:R-:W0:Y:S01]  /*31780*/  LDC R13, c[0x0][0x248] ;  /* 0x00009200ff0d7b82 */ /* 0x000e220000000800 */
[----:B------:R-:W4:Y:S01]  /*31790*/  LDL.LU R16, [R1+0xe9c] ;  /* 0x000e9c0001107983 */ /* 0x000f220000300800 */
[----:B--2---:R-:W-:Y:S01]  /*317a0*/  IMAD R10, R20, UR4, RZ ;  /* 0x00000004140a7c24 */ /* 0x004fe2000f8e02ff */
[----:B------:R-:W-:-:S05]  /*317b0*/  ULDC UR4, c[0x0][0x22c] ;  /* 0x00008b0000047ab9 */ /* 0x000fca0000000800 */
[----:B------:R-:W2:Y:S01]  /*317c0*/  LDC R19, c[0x0][0x248] ;  /* 0x00009200ff137b82 */ /* 0x000ea20000000800 */
[----:B-1----:R-:W-:Y:S02]  /*317d0*/  IADD3 R2, P5, R0, R68, RZ ;  /* 0x0000004400027210 */ /* 0x002fe40007fbe0ff */
[----:B------:R-:W-:Y:S02]  /*317e0*/  PRMT R11, R30, 0x7773, RZ ;  /* 0x000077731e0b7816 */ /* 0x000fe400000000ff */
[----:B------:R-:W-:Y:S01]  /*317f0*/  LEA.HI.X.SX32 R3, R0, R69, 0x1, P5 ;  /* 0x0000004500037211 */ /* 0x000fe200028f0eff */
[----:B------:R1:W-:Y:S04]  /*31800*/  @P2 STG.E.U8 desc[UR28][R8.64], R29 ;  /* 0x0000001d08002986 */ /* 0x0003e8000c10111c */
[----:B------:R1:W-:Y:S01]  /*31810*/  @P1 STG.E.U8 desc[UR28][R2.64], R11 ;  /* 0x0000000b02001986 */ /* 0x0003e2000c10111c */
[----:B---3--:R-:W-:Y:S01]  /*31820*/  ISETP.LT.AND P2, PT, R14, UR7, !P0 ;  /* 0x000000070e007c0c */ /* 0x008fe2000c741270 */
[----:B------:R-:W-:-:S02]  /*31830*/  IMAD R0, R15, 0x4, R0 ;  /* 0x000000040f007824 */ /* 0x000fc400078e0200 */
[----:B------:R-:W3:Y:S01]  /*31840*/  LDL.LU R14, [R1+0xea8] ;  /* 0x000ea800010e7983 */ /* 0x000ee20000300800 */
[----:B------:R-:W-:Y:S01]  /*31850*/  ISETP.LT.AND P1, PT, R12, UR4, !P0 ;  /* 0x000000040c007c0c */ /* 0x000fe2000c721270 */
[----:B------:R-:W-:Y:S02]  /*31860*/  ULDC UR4, c[0x0][0x22c] ;  /* 0x00008b0000047ab9 */ /* 0x000fe40000000800 */
[----:B------:R-:W2:Y:S01]  /*31870*/  LDL.LU R12, [R1+0xeac] ;  /* 0x000eac00010c7983 */ /* 0x000ea20000300800 */
[-C--:B-1----:R-:W-:Y:S01]  /*31880*/  IADD3 R8, P5, R10, R68.reuse, RZ ;  /* 0x000000440a087210 */ /* 0x082fe20007fbe0ff */
[----:B------:R-:W-:Y:S01]  /*31890*/  ULDC UR7, c[0x0][0x22c] ;  /* 0x00008b0000077ab9 */ /* 0x000fe20000000800 */
[----:B------:R-:W-:Y:S01]  /*318a0*/  ISETP.LT.AND P4, PT, R20, UR6, !P0 ;  /* 0x0000000614007c0c */ /* 0x000fe2000c781270 */
[----:B------:R-:W-:Y:S01]  /*318b0*/  ULDC UR6, c[0x0][0x22c] ;  /* 0x00008b0000067ab9 */ /* 0x000fe20000000800 */
[----:B------:R-:W-:Y:S02]  /*318c0*/  LEA.HI.X.SX32 R9, R10, R69, 0x1, P5 ;  /* 0x000000450a097211 */ /* 0x000fe400028f0eff */
[----:B------:R-:W1:Y:S01]  /*318d0*/  LDC R10, c[0x0][0x248] ;  /* 0x00009200ff0a7b82 */ /* 0x000e620000000800 */
[----:B------:R-:W-:-:S02]  /*318e0*/  IADD3 R2, P5, R0, R68, RZ ;  /* 0x0000004400027210 */ /* 0x000fc40007fbe0ff */
[----:B------:R-:W-:Y:S02]  /*318f0*/  PRMT R15, R32, 0x7770, RZ ;  /* 0x00007770200f7816 */ /* 0x000fe400000000ff */
[----:B------:R-:W-:Y:S01]  /*31900*/  LEA.HI.X.SX32 R3, R0, R69, 0x1, P5 ;  /* 0x0000004500037211 */ /* 0x000fe200028f0eff */
[----:B0-----:R-:W-:-:S03]  /*31910*/  IMAD R0, R13, 0x2, R0 ;  /* 0x000000020d007824 */ /* 0x001fc600078e0200 */
[----:B------:R0:W-:Y:S01]  /*31920*/  @P4 STG.E.U8 desc[UR28][R8.64], R31 ;  /* 0x0000001f08004986 */ /* 0x0001e2000c10111c */
[----:B----4-:R-:W-:Y:S01]  /*31930*/  ISETP.LT.AND P4, PT, R18, UR4, !P0 ;  /* 0x0000000412007c0c */ /* 0x010fe2000c781270 */
[----:B------:R-:W-:Y:S02]  /*31940*/  ULDC UR4, c[0x0][0x22c] ;  /* 0x00008b0000047ab9 */ /* 0x000fe40000000800 */
[----:B------:R4:W-:Y:S04]  /*31950*/  @P3 STG.E.U8 desc[UR28][R2.64], R15 ;  /* 0x0000000f02003986 */ /* 0x0009e8000c10111c */
[----:B------:R-:W2:Y:S01]  /*31960*/  LDL.LU R18, [R1+0xeb4] ;  /* 0x000eb40001127983 */ /* 0x000ea20000300800 */
[----:B0-----:R-:W-:-:S03]  /*31970*/  IMAD R9, R17, 0x2, R0 ;  /* 0x0000000211097824 */ /* 0x001fc600078e0200 */
[----:B------:R-:W2:Y:S01]  /*31980*/  LDL.LU R20, [R1+0xbc4] ;  /* 0x000bc40001147983 */ /* 0x000ea20000300800 */
[----:B------:R-:W-:Y:S01]  /*31990*/  PRMT R13, R33, 0x7770, RZ ;  /* 0x00007770210d7816 */ /* 0x000fe200000000ff */
[----:B------:R-:W0:Y:S01]  /*319a0*/  LDC R17, c[0x0][0x248] ;  /* 0x00009200ff117b82 */ /* 0x000e220000000800 */
[----:B----4-:R-:W-:-:S04]  /*319b0*/  IADD3 R2, P3, R0, R68, RZ ;  /* 0x0000004400027210 */ /* 0x010fc80007f7e0ff */
[-C--:B------:R-:W-:Y:S02]  /*319c0*/  LEA.HI.X.SX32 R3, R0, R69.reuse, 0x1, P3 ;  /* 0x0000004500037211 */ /* 0x080fe400018f0eff */
[C---:B------:R-:W-:Y:S01]  /*319d0*/  IADD3 R8, P3, R9.reuse, R68, RZ ;  /* 0x0000004409087210 */ /* 0x040fe20007f7e0ff */
[----:B-1----:R-:W-:Y:S01]  /*319e0*/  IMAD R0, R10, 0x2, R9 ;  /* 0x000000020a007824 */ /* 0x002fe200078e0209 */
[----:B------:R-:W-:Y:S01]  /*319f0*/  ISETP.LT.AND P5, PT, R16, UR4, !P0 ;  /* 0x0000000410007c0c */ /* 0x000fe2000c7a1270 */
[----:B------:R-:W-:Y:S01]  /*31a00*/  ULDC UR4, c[0x0][0x22c] ;  /* 0x00008b0000047ab9 */ /* 0x000fe20000000800 */
[----:B------:R-:W-:Y:S02]  /*31a10*/  PRMT R11, R34, 0x7770, RZ ;  /* 0x00007770220b7816 */ /* 0x000fe400000000ff */
        /* <DEDUP_REMOVED lines=10> */
[CC--:B-1----:R-:W-:Y:S01]  /*31ac0*/  IADD3 R2, P6, R0.reuse, R68.reuse, RZ ;  /* 0x0000004400027210 */ /* 0x0c2fe20007fde0ff */
[----:B------:R-:W-:Y:S01]  /*31ad0*/  ULDC UR4, c[0x0][0x22c] ;  /* 0x00008b0000047ab9 */ /* 0x000fe20000000800 */
[----:B------:R-:W-:Y:S01]  /*31ae0*/  PRMT R15, R35, 0x7770, RZ ;  /* 0x00007770230f7816 */ /* 0x000fe200000000ff */
[----:B------:R-:W1:Y:S01]  /*31af0*/  LDC R19, c[0x0][0x248] ;  /* 0x00009200ff137b82 */ /* 0x000e620000000800 */
[----:B------:R-:W-:Y:S01]  /*31b00*/  LEA.HI.X.SX32 R3, R0, R69, 0x1, P6 ;  /* 0x0000004500037211 */ /* 0x000fe200030f0eff */
[----:B------:R-:W-:Y:S01]  /*31b10*/  IMAD R0, R21, 0x2, R10 ;  /* 0x0000000215007824 */ /* 0x000fe200078e020a */
[----:B----4-:R-:W-:-:S03]  /*31b20*/  IADD3 R8, P6, R10, R68, RZ ;  /* 0x000000440a087210 */ /* 0x010fc60007fde0ff */
[----:B------:R4:W-:Y:S01]  /*31b30*/  @P1 STG.E.U8 desc[UR28][R2.64], R15 ;  /* 0x0000000f02001986 */ /* 0x0009e2000c10111c */
[----:B------:R-:W-:Y:S01]  /*31b40*/  LEA.HI.X.SX32 R9, R10, R69, 0x1, P6 ;  /* 0x000000450a097211 */ /* 0x000fe200030f0eff */
[----:B------:R-:W1:Y:S01]  /*31b50*/  LDC R21, c[0x0][0x248] ;  /* 0x00009200ff157b82 */ /* 0x000e620000000800 */
[----:B------:R-:W-:Y:S02]  /*31b60*/  PRMT R13, R32, 0x7771, RZ ;  /* 0x00007771200d7816 */ /* 0x000fe400000000ff */
[----:B------:R-:W-:-:S05]  /*31b70*/  PRMT R11, R33, 0x7771, RZ ;  /* 0x00007771210b7816 */ /* 0x000fca00000000ff */
[----:B------:R-:W1:Y:S01]  /*31b80*/  LDC R10, c[0x0][0x248] ;  /* 0x00009200ff0a7b82 */ /* 0x000e620000000800 */
[----:B----4-:R-:W-:-:S04]  /*31b90*/  IADD3 R2, P6, R0, R68, RZ ;  /* 0x0000004400027210 */ /* 0x010fc80007fde0ff */
[----:B------:R-:W-:Y:S01]  /*31ba0*/  LEA.HI.X.SX32 R3, R0, R69, 0x1, P6 ;  /* 0x0000004500037211 */ /* 0x000fe200030f0eff */
[----:B0-----:R-:W-:Y:S01]  /*31bb0*/  IMAD R0, R17, 0x2, R0 ;  /* 0x0000000211007824 */ /* 0x001fe200078e0200 */
[----:B------:R0:W-:Y:S01]  /*31bc0*/  @P4 STG.E.U8 desc[UR28][R8.64], R13 ;  /* 0x0000000d08004986 */ /* 0x0001e2000c10111c */
[----:B------:R-:W-:Y:S01]  /*31bd0*/  ISETP.LT.AND P1, PT, R18, UR4, !P0 ;  /* 0x0000000412007c0c */ /* 0x000fe2000c721270 */
[----:B------:R-:W-:Y:S01]  /*31be0*/  ULDC UR4, c[0x0][0x248] ;  /* 0x0000920000047ab9 */ /* 0x000fe20000000800 */
[----:B------:R-:W-:Y:S01]  /*31bf0*/  ISETP.LT.AND P6, PT, R20, UR6, !P0 ;  /* 0x0000000614007c0c */ /* 0x000fe2000c7c1270 */
[----:B------:R4:W-:Y:S01]  /*31c00*/  @P5 STG.E.U8 desc[UR28][R2.64], R11 ;  /* 0x0000000b02005986 */ /* 0x0009e2000c10111c */
[----:B------:R-:W-:Y:S01]  /*31c10*/  ULDC UR6, c[0x0][0x22c] ;  /* 0x00008b0000067ab9 */ /* 0x000fe20000000800 */
[----:B------:R-:W1:Y:S02]  /*31c20*/  LDC R17, c[0x0][0x248] ;  /* 0x00009200ff117b82 */ /* 0x000e640000000800 */
[----:B------:R-:W2:Y:S01]  /*31c30*/  LDL.LU R18, [R1+0xec4] ;  /* 0x000ec40001127983 */ /* 0x000ea20000300800 */
[----:B0-----:R-:W-:-:S05]  /*31c40*/  PRMT R9, R34, 0x7771, RZ ;  /* 0x0000777122097816 */ /* 0x001fca00000000ff */
[----:B------:R-:W0:Y:S01]  /*31c50*/  LDC R15, c[0x0][0x248] ;  /* 0x00009200ff0f7b82 */ /* 0x000e220000000800 */
[----:B----4-:R-:W-:Y:S01]  /*31c60*/  IADD3 R2, P4, R0, R68, RZ ;  /* 0x0000004400027210 */ /* 0x010fe20007f9e0ff */
[----:B------:R-:W-:Y:S01]  /*31c70*/  IMAD R8, R20, UR4, RZ ;  /* 0x0000000414087c24 */ /* 0x000fe2000f8e02ff */
[----:B------:R-:W-:Y:S01]  /*31c80*/  PRMT R11, R35, 0x7771, RZ ;  /* 0x00007771230b7816 */ /* 0x000fe200000000ff */
[----:B------:R-:W-:Y:S01]  /*31c90*/  ULDC UR4, c[0x0][0x22c] ;  /* 0x00008b0000047ab9 */ /* 0x000fe20000000800 */
[----:B------:R-:W-:-:S05]  /*31ca0*/  LEA.HI.X.SX32 R3, R0, R69, 0x1, P4 ;  /* 0x0000004500037211 */ /* 0x000fca00020f0eff */
[----:B------:R4:W-:Y:S02]  /*31cb0*/  @P3 STG.E.U8 desc[UR28][R2.64], R9 ;  /* 0x0000000902003986 */ /* 0x0009e4000c10111c */
[----:B----4-:R-:W-:Y:S02]  /*31cc0*/  IADD3 R2, P3, R8, R68, RZ ;  /* 0x0000004408027210 */ /* 0x010fe40007f7e0ff */
[----:B---3--:R-:W-:Y:S01]  /*31cd0*/  ISETP.LT.AND P4, PT, R14, UR7, !P0 ;  /* 0x000000070e007c0c */ /* 0x008fe2000c781270 */
[----:B-1----:R-:W-:Y:S01]  /*31ce0*/  IMAD R0, R17, 0x4, R0 ;  /* 0x0000000411007824 */ /* 0x002fe200078e0200 */
[----:B------:R-:W3:Y:S01]  /*31cf0*/  LDL.LU R14, [R1+0xec8] ;  /* 0x000ec800010e7983 */ /* 0x000ee20000300800 */
[----:B------:R-:W-:Y:S01]  /*31d00*/  LEA.HI.X.SX32 R3, R8, R69, 0x1, P3 ;  /* 0x0000004508037211 */ /* 0x000fe200018f0eff */
[----:B------:R-:W1:Y:S01]  /*31d10*/  LDC R17, c[0x0][0x248] ;  /* 0x00009200ff117b82 */ /* 0x000e620000000800 */
[----:B------:R-:W-:Y:S01]  /*31d20*/  ISETP.LT.AND P5, PT, R16, UR4, !P0 ;  /* 0x0000000410007c0c */ /* 0x000fe2000c7a1270 */
[----:B0-----:R-:W-:Y:S01]  /*31d30*/  IMAD R9, R15, 0x2, R0 ;  /* 0x000000020f097824 */ /* 0x001fe200078e0200 */
[C---:B------:R-:W-:Y:S01]  /*31d40*/  PRMT R13, R33.reuse, 0x7772, RZ ;  /* 0x00007772210d7816 */ /* 0x040fe200000000ff */
[----:B------:R-:W-:Y:S01]  /*31d50*/  ULDC UR7, c[0x0][0x22c] ;  /* 0x00008b0000077ab9 */ /* 0x000fe20000000800 */
[----:B--2---:R-:W-:Y:S01]  /*31d60*/  ISETP.LT.AND P3, PT, R12, UR6, !P0 ;  /* 0x000000060c007c0c */ /* 0x004fe2000c761270 */
[----:B------:R0:W-:Y:S01]  /*31d70*/  @P6 STG.E.U8 desc[UR28][R2.64], R11 ;  /* 0x0000000b02006986 */ /* 0x0001e2000c10111c */
[----:B------:R-:W-:Y:S01]  /*31d80*/  PRMT R15, R32, 0x7772, RZ ;  /* 0x00007772200f7816 */ /* 0x000fe200000000ff */
[----:B------:R-:W-:Y:S01]  /*31d90*/  ULDC UR4, c[0x0][0x22c] ;  /* 0x00008b0000047ab9 */ /* 0x000fe20000000800 */
[----:B------:R-:W-:Y:S01]  /*31da0*/  PRMT R33, R33, 0x7773, RZ ;  /* 0x0000777321217816 */ /* 0x000fe200000000ff */
[----:B------:R-:W2:Y:S01]  /*31db0*/  LDL.LU R12, [R1+0xecc] ;  /* 0x000ecc00010c7983 */ /* 0x000ea20000300800 */
[----:B------:R-:W-:-:S03]  /*31dc0*/  ULDC UR6, c[0x0][0x22c] ;  /* 0x00008b0000067ab9 */ /* 0x000fc60000000800 */
[----:B------:R-:W4:Y:S01]  /*31dd0*/  LDL.LU R16, [R1+0xedc] ;  /* 0x000edc0001107983 */ /* 0x000f220000300800 */
[----:B0-----:R-:W-:-:S03]  /*31de0*/  IADD3 R2, P6, R0, R68, RZ ;  /* 0x0000004400027210 */ /* 0x001fc60007fde0ff */
[----:B------:R-:W4:Y:S01]  /*31df0*/  LDL.LU R20, [R1+0xbc0] ;  /* 0x000bc00001147983 */ /* 0x000f220000300800 */
[----:B------:R-:W-:Y:S01]  /*31e00*/  LEA.HI.X.SX32 R3, R0, R69, 0x1, P6 ;  /* 0x0000004500037211 */ /* 0x000fe200030f0eff */
[----:B------:R-:W-:Y:S01]  /*31e10*/  IMAD R0, R10, 0x2, R9 ;  /* 0x000000020a007824 */ /* 0x000fe200078e0209 */
        /* <DEDUP_REMOVED lines=29> */
[----:B------:R-:W-:Y:S02]  /*31ff0*/  PRMT R11, R32, 0x7773, RZ ;  /* 0x00007773200b7816 */ /* 0x000fe400000000ff */
[----:B------:R-:W-:Y:S01]  /*32000*/  PRMT R35, R35, 0x7773, RZ ;  /* 0x0000777323237816 */ /* 0x000fe200000000ff */
[----:B------:R-:W1:Y:S01]  /*32010*/  LDC R21, c[0x0][0x248] ;  /* 0x00009200ff157b82 */ /* 0x000e620000000800 */
[----:B0-----:R-:W-:-:S07]  /*32020*/  IADD3 R8, P5, R10, R68, RZ ;  /* 0x000000440a087210 */ /* 0x001fce0007fbe0ff */
[----:B------:R-:W0:Y:S01]  /*32030*/  LDC R13, c[0x0][0x248] ;  /* 0x00009200ff0d7b82 */ /* 0x000e220000000800 */
[----:B------:R-:W-:Y:S01]  /*32040*/  LEA.HI.X.SX32 R9, R10, R69, 0x1, P5 ;  /* 0x000000450a097211 */ /* 0x000fe200028f0eff */
[----:B------:R-:W-:Y:S01]  /*32050*/  IMAD R10, R19, 0x2, R10 ;  /* 0x00000002130a7824 */ /* 0x000fe200078e020a */
[----:B------:R4:W-:Y:S02]  /*32060*/  @P3 STG.E.U8 desc[UR28][R2.64], R11 ;  /* 0x0000000b02003986 */ /* 0x0009e4000c10111c */
[----:B----4-:R-:W-:Y:S01]  /*32070*/  ISETP.LT.AND P6, PT, R16, UR4, !P0 ;  /* 0x0000000410007c0c */ /* 0x010fe2000c7c1270 */
[----:B------:R-:W-:Y:S01]  /*32080*/  ULDC UR4, c[0x0][0x248] ;  /* 0x0000920000047ab9 */ /* 0x000fe20000000800 */
[----:B------:R-:W4:Y:S01]  /*32090*/  LDL.LU R16, [R1+0xee4] ;  /* 0x000ee40001107983 */ /* 0x000f220000300800 */
[----:B------:R-:W-:Y:S01]  /*320a0*/  IMAD R0, R20, UR4, RZ ;  /* 0x0000000414007c24 */ /* 0x000fe2000f8e02ff */
[----:B------:R-:W-:Y:S01]  /*320b0*/  ULDC UR4, c[0x0][0x22c] ;  /* 0x00008b0000047ab9 */ /* 0x000fe20000000800 */
[----:B------:R-:W1:Y:S01]  /*320c0*/  LDC R19, c[0x0][0x248] ;  /* 0x00009200ff137b82 */ /* 0x000e620000000800 */
[----:B------:R-:W-:-:S02]  /*320d0*/  IADD3 R2, P5, R10, R68, RZ ;  /* 0x000000440a027210 */ /* 0x000fc40007fbe0ff */
[----:B------:R-:W-:Y:S02]  /*320e0*/  PRMT R11, R34, 0x7773, RZ ;  /* 0x00007773220b7816 */ /* 0x000fe400000000ff */
[----:B------:R-:W-:Y:S01]  /*320f0*/  LEA.HI.X.SX32 R3, R10, R69, 0x1, P5 ;  /* 0x000000450a037211 */ /* 0x000fe200028f0eff */
[----:B------:R2:W-:Y:S04]  /*32100*/  @P2 STG.E.U8 desc[UR28][R8.64], R33 ;  /* 0x0000002108002986 */ /* 0x0005e8000c10111c */
[----:B------:R0:W-:Y:S01]  /*32110*/  @P1 STG.E.U8 desc[UR28][R2.64], R11 ;  /* 0x0000000b02001986 */ /* 0x0001e2000c10111c */
[----:B---3--:R-:W-:Y:S01]  /*32120*/  ISETP.LT.AND P2, PT, R14, UR7, !P0 ;  /* 0x000000070e007c0c */ /* 0x008fe2000c741270 */
[----:B------:R-:W-:Y:S02]  /*32130*/  IMAD R10, R15, 0x4, R10 ;  /* 0x000000040f0a7824 */ /* 0x000fe400078e020a */
[----:B------:R-:W3:Y:S01]  /*32140*/  LDL.LU R14, [R1+0xef0] ;  /* 0x000ef000010e7983 */ /* 0x000ee20000300800 */
[----:B--2---:R-:W-:Y:S01]  /*32150*/  ISETP.LT.AND P1, PT, R12, UR4, !P0 ;  /* 0x000000040c007c0c */ /* 0x004fe2000c721270 */
[----:B------:R-:W-:-:S02]  /*32160*/  ULDC UR4, c[0x0][0x22c] ;  /* 0x00008b0000047ab9 */ /* 0x000fc40000000800 */
[----:B------:R-:W2:Y:S01]  /*32170*/  LDL.LU R12, [R1+0xef4] ;  /* 0x000ef400010c7983 */ /* 0x000ea20000300800 */
[----:B------:R-:W-:Y:S01]  /*32180*/  ISETP.LT.AND P3, PT, R20, UR6, !P0 ;  /* 0x0000000614007c0c */ /* 0x000fe2000c761270 */
[----:B------:R-:W-:Y:S01]  /*32190*/  ULDC UR6, c[0x0][0x22c] ;  /* 0x00008b0000067ab9 */ /* 0x000fe20000000800 */
[----:B------:R-:W-:Y:S01]  /*321a0*/  IADD3 R8, P5, R0, R68, RZ ;  /* 0x0000004400087210 */ /* 0x000fe20007fbe0ff */
[----:B------:R-:W-:-:S03]  /*321b0*/  ULDC UR7, c[0x0][0x22c] ;  /* 0x00008b0000077ab9 */ /* 0x000fc60000000800 */
[-C--:B------:R-:W-:Y:S02]  /*321c0*/  LEA.HI.X.SX32 R9, R0, R69.reuse, 0x1, P5 ;  /* 0x0000004500097211 */ /* 0x080fe400028f0eff */
[-C--:B0-----:R-:W-:Y:S02]  /*321d0*/  IADD3 R2, P5, R10, R68.reuse, RZ ;  /* 0x000000440a027210 */ /* 0x081fe40007fbe0ff */
[----:B------:R-:W-:Y:S02]  /*321e0*/  PRMT R15, R36, 0x7770, RZ ;  /* 0x00007770240f7816 */ /* 0x000fe400000000ff */
[----:B------:R-:W-:Y:S01]  /*321f0*/  LEA.HI.X.SX32 R3, R10, R69, 0x1, P5 ;  /* 0x000000450a037211 */ /* 0x000fe200028f0eff */
[----:B------:R-:W-:Y:S01]  /*32200*/  IMAD R10, R13, 0x2, R10 ;  /* 0x000000020d0a7824 */ /* 0x000fe200078e020a */
[----:B------:R-:W-:Y:S01]  /*32210*/  @P3 STG.E.U8 desc[UR28][R8.64], R35 ;  /* 0x0000002308003986 */ /* 0x000fe2000c10111c */
[----:B------:R-:W-:Y:S01]  /*32220*/  ISETP.LT.AND P3, PT, R18, UR4, !P0 ;  /* 0x0000000412007c0c */ /* 0x000fe2000c761270 */
[----:B------:R-:W-:Y:S01]  /*32230*/  ULDC UR4, c[0x0][0x22c] ;  /* 0x00008b0000047ab9 */ /* 0x000fe20000000800 */
[----:B-1----:R-:W-:Y:S01]  /*32240*/  IMAD R0, R17, 0x2, R10 ;  /* 0x0000000211007824 */ /* 0x002fe200078e020a */
[----:B------:R0:W-:Y:S01]  /*32250*/  @P4 STG.E.U8 desc[UR28][R2.64], R15 ;  /* 0x0000000f02004986 */ /* 0x0001e2000c10111c */
[----:B------:R-:W-:Y:S01]  /*32260*/  PRMT R13, R37, 0x7770, RZ ;  /* 0x00007770250d7816 */ /* 0x000fe200000000ff */
[----:B------:R-:W1:Y:S02]  /*32270*/  LDC R17, c[0x0][0x248] ;  /* 0x00009200ff117b82 */ /* 0x000e640000000800 */
[----:B------:R-:W2:Y:S01]  /*32280*/  LDL.LU R18, [R1+0xefc] ;  /* 0x000efc0001127983 */ /* 0x000ea20000300800 */
[----:B0-----:R-:W-:-:S04]  /*32290*/  IADD3 R2, P4, R10, R68, RZ ;  /* 0x000000440a027210 */ /* 0x001fc80007f9e0ff */
[-C--:B------:R-:W-:Y:S01]  /*322a0*/  LEA.HI.X.SX32 R3, R10, R69.reuse, 0x1, P4 ;  /* 0x000000450a037211 */ /* 0x080fe200020f0eff */
[----:B------:R-:W-:Y:S01]  /*322b0*/  IMAD R10, R19, 0x2, R0 ;  /* 0x00000002130a7824 */ /* 0x000fe200078e0200 */
[----:B------:R-:W-:Y:S01]  /*322c0*/  IADD3 R8, P4, R0, R68, RZ ;  /* 0x0000004400087210 */ /* 0x000fe20007f9e0ff */
[----:B------:R-:W2:Y:S01]  /*322d0*/  LDL.LU R19, [R1+0xbbc] ;  /* 0x000bbc0001137983 */ /* 0x000ea20000300800 */
[----:B----4-:R-:W-:Y:S01]  /*322e0*/  ISETP.LT.AND P5, PT, R16, UR4, !P0 ;  /* 0x0000000410007c0c */ /* 0x010fe2000c7a1270 */
        /* <DEDUP_REMOVED lines=12> */
[CC--:B0-----:R-:W-:Y:S01]  /*323b0*/  IADD3 R2, P6, R10.reuse, R68.reuse, RZ ;  /* 0x000000440a027210 */ /* 0x0c1fe20007fde0ff */
[----:B------:R-:W-:Y:S01]  /*323c0*/  ULDC UR4, c[0x0][0x22c] ;  /* 0x00008b0000047ab9 */ /* 0x000fe20000000800 */
[----:B------:R-:W-:Y:S01]  /*323d0*/  PRMT R15, R39, 0x7770, RZ ;  /* 0x00007770270f7816 */ /* 0x000fe200000000ff */
[----:B------:R-:W0:Y:S01]  /*323e0*/  LDC R21, c[0x0][0x248] ;  /* 0x00009200ff157b82 */ /* 0x000e220000000800 */
[----:B------:R-:W-:Y:S01]  /*323f0*/  LEA.HI.X.SX32 R3, R10, R69, 0x1, P6 ;  /* 0x000000450a037211 */ /* 0x000fe200030f0eff */
[----:B------:R-:W-:Y:S01]  /*32400*/  IMAD R10, R23, 0x2, R0 ;  /* 0x00000002170a7824 */ /* 0x000fe200078e0200 */
[----:B----4-:R-:W-:-:S03]  /*32410*/  IADD3 R8, P6, R0, R68, RZ ;  /* 0x0000004400087210 */ /* 0x010fc60007fde0ff */
[----:B------:R4:W-:Y:S01]  /*32420*/  @P1 STG.E.U8 desc[UR28][R2.64], R15 ;  /* 0x0000000f02001986 */ /* 0x0009e2000c10111c */
[----:B------:R-:W-:Y:S01]  /*32430*/  LEA.HI.X.SX32 R9, R0, R69, 0x1, P6 ;  /* 0x0000004500097211 */ /* 0x000fe200030f0eff */
[----:B------:R-:W0:Y:S01]  /*32440*/  LDC R23, c[0x0][0x248] ;  /* 0x00009200ff177b82 */ /* 0x000e220000000800 */
[----:B------:R-:W-:Y:S02]  /*32450*/  PRMT R13, R36, 0x7771, RZ ;  /* 0x00007771240d7816 */ /* 0x000fe400000000ff */
[----:B------:R-:W-:Y:S02]  /*32460*/  PRMT R11, R37, 0x7771, RZ ;  /* 0x00007771250b7816 */ /* 0x000fe400000000ff */
[----:B----4-:R-:W-:-:S03]  /*32470*/  IADD3 R2, P6, R10, R68, RZ ;  /* 0x000000440a027210 */ /* 0x010fc60007fde0ff */
[----:B------:R-:W4:Y:S01]  /*32480*/  LDC R15, c[0x0][0x248] ;  /* 0x00009200ff0f7b82 */ /* 0x000f220000000800 */
[----:B------:R-:W-:Y:S01]  /*32490*/  LEA.HI.X.SX32 R3, R10, R69, 0x1, P6 ;  /* 0x000000450a037211 */ /* 0x000fe200030f0eff */
[----:B-1----:R-:W-:Y:S01]  /*324a0*/  IMAD R10, R17, 0x2, R10 ;  /* 0x00000002110a7824 */ /* 0x002fe200078e020a */
[----:B------:R1:W-:Y:S01]  /*324b0*/  @P3 STG.E.U8 desc[UR28][R8.64], R13 ;  /* 0x0000000d08003986 */ /* 0x0003e2000c10111c */
[----:B------:R-:W-:Y:S01]  /*324c0*/  ISETP.LT.AND P1, PT, R18, UR4, !P0 ;  /* 0x0000000412007c0c */ /* 0x000fe2000c721270 */
[----:B------:R-:W-:-:S03]  /*324d0*/  ULDC UR4, c[0x0][0x248] ;  /* 0x0000920000047ab9 */ /* 0x000fc60000000800 */
[----:B------:R-:W0:Y:S01]  /*324e0*/  LDC R17, c[0x0][0x248] ;  /* 0x00009200ff117b82 */ /* 0x000e220000000800 */
[----:B------:R1:W-:Y:S01]  /*324f0*/  @P5 STG.E.U8 desc[UR28][R2.64], R11 ;  /* 0x0000000b02005986 */ /* 0x0003e2000c10111c */
[----:B------:R-:W-:-:S03]  /*32500*/  IMAD R0, R19, UR4, RZ ;  /* 0x0000000413007c24 */ /* 0x000fc6000f8e02ff */
[----:B------:R-:W4:Y:S01]  /*32510*/  LDL.LU R18, [R1+0xf0c] ;  /* 0x000f0c0001127983 */ /* 0x000f220000300800 */
[----:B------:R-:W-:Y:S01]  /*32520*/  ISETP.LT.AND P6, PT, R19, UR6, !P0 ;  /* 0x0000000613007c0c */ /* 0x000fe2000c7c1270 */
[----:B------:R-:W-:Y:S01]  /*32530*/  ULDC UR6, c[0x0][0x22c] ;  /* 0x00008b0000067ab9 */ /* 0x000fe20000000800 */
[----:B-1----:R-:W-:Y:S01]  /*32540*/  PRMT R9, R38, 0x7771, RZ ;  /* 0x0000777126097816 */ /* 0x002fe200000000ff */
[----:B------:R-:W1:Y:S01]  /*32550*/  LDC R19, c[0x0][0x248] ;  /* 0x00009200ff137b82 */ /* 0x000e620000000800 */
[----:B------:R-:W-:Y:S01]  /*32560*/  ULDC UR4, c[0x0][0x22c] ;  /* 0x00008b0000047ab9 */ /* 0x000fe20000000800 */
[----:B------:R-:W-:-:S04]  /*32570*/  IADD3 R2, P3, R10, R68, RZ ;  /* 0x000000440a027210 */ /* 0x000fc80007f7e0ff */
[----:B------:R-:W-:-:S05]  /*32580*/  LEA.HI.X.SX32 R3, R10, R69, 0x1, P3 ;  /* 0x000000450a037211 */ /* 0x000fca00018f0eff */
[----:B------:R3:W-:Y:S02]  /*32590*/  @P4 STG.E.U8 desc[UR28][R2.64], R9 ;  /* 0x0000000902004986 */ /* 0x0007e4000c10111c */
[----:B---3--:R-:W-:Y:S02]  /*325a0*/  IADD3 R2, P4, R0, R68, RZ ;  /* 0x0000004400027210 */ /* 0x008fe40007f9e0ff */
[----:B------:R-:W-:Y:S01]  /*325b0*/  ISETP.LT.AND P3, PT, R14, UR7, !P0 ;  /* 0x000000070e007c0c */ /* 0x000fe2000c761270 */
[----:B0-----:R-:W-:Y:S01]  /*325c0*/  IMAD R10, R17, 0x4, R10 ;  /* 0x00000004110a7824 */ /* 0x001fe200078e020a */
[----:B------:R-:W3:Y:S01]  /*325d0*/  LDL.LU R14, [R1+0xf10] ;  /* 0x000f1000010e7983 */ /* 0x000ee20000300800 */
[----:B------:R-:W-:Y:S01]  /*325e0*/  LEA.HI.X.SX32 R3, R0, R69, 0x1, P4 ;  /* 0x0000004500037211 */ /* 0x000fe200020f0eff */
[----:B------:R-:W0:Y:S01]  /*325f0*/  LDC R17, c[0x0][0x248] ;  /* 0x00009200ff117b82 */ /* 0x000e220000000800 */
[----:B------:R-:W-:Y:S01]  /*32600*/  PRMT R11, R39, 0x7771, RZ ;  /* 0x00007771270b7816 */ /* 0x000fe200000000ff */
[----:B------:R-:W-:Y:S01]  /*32610*/  ULDC UR7, c[0x0][0x22c] ;  /* 0x00008b0000077ab9 */ /* 0x000fe20000000800 */
[----:B--2---:R-:W-:-:S03]  /*32620*/  ISETP.LT.AND P4, PT, R12, UR6, !P0 ;  /* 0x000000060c007c0c */ /* 0x004fc6000c781270 */
[----:B------:R2:W-:Y:S01]  /*32630*/  @P6 STG.E.U8 desc[UR28][R2.64], R11 ;  /* 0x0000000b02006986 */ /* 0x0005e2000c10111c */
[----:B----4-:R-:W-:-:S03]  /*32640*/  IMAD R0, R15, 0x2, R10 ;  /* 0x000000020f007824 */ /* 0x010fc600078e020a */
[----:B------:R-:W4:Y:S01]  /*32650*/  LDL.LU R12, [R1+0xf14] ;  /* 0x000f1400010c7983 */ /* 0x000f220000300800 */
[----:B------:R-:W-:Y:S01]  /*32660*/  PRMT R15, R36, 0x7772, RZ ;  /* 0x00007772240f7816 */ /* 0x000fe200000000ff */
[----:B------:R-:W-:Y:S01]  /*32670*/  ULDC UR6, c[0x0][0x22c] ;  /* 0x00008b0000067ab9 */ /* 0x000fe20000000800 */
[----:B--2---:R-:W-:-:S04]  /*32680*/  IADD3 R2, P6, R10, R68, RZ ;  /* 0x000000440a027210 */ /* 0x004fc80007fde0ff */
[-C--:B------:R-:W-:Y:S01]  /*32690*/  LEA.HI.X.SX32 R3, R10, R69.reuse, 0x1, P6 ;  /* 0x000000450a037211 */ /* 0x080fe200030f0eff */
[----:B-1----:R-:W-:Y:S01]  /*326a0*/  IMAD R10, R19, 0x2, R0 ;  /* 0x00000002130a7824 */ /* 0x002fe200078e0200 */
[C---:B------:R-:W-:Y:S01]  /*326b0*/  IADD3 R8, P6, R0.reuse, R68, RZ ;  /* 0x0000004400087210 */ /* 0x040fe20007fde0ff */
[----:B------:R-:W1:Y:S02]  /*326c0*/  LDC R19, c[0x0][0x248] ;  /* 0x00009200ff137b82 */ /* 0x000e640000000800 */
[----:B------:R2:W-:Y:S01]  /*326d0*/  @P2 STG.E.U8 desc[UR28][R2.64], R15 ;  /* 0x0000000f02002986 */ /* 0x0005e2000c10111c */
[----:B------:R-:W-:Y:S02]  /*326e0*/  LEA.HI.X.SX32 R9, R0, R69, 0x1, P6 ;  /* 0x0000004500097211 */ /* 0x000fe400030f0eff */
[----:B------:R-:W-:Y:S01]  /*326f0*/  ISETP.LT.AND P5, PT, R16, UR4, !P0 ;  /* 0x0000000410007c0c */ /* 0x000fe2000c7a1270 */
[----:B------:R-:W-:Y:S01]  /*32700*/  ULDC UR4, c[0x0][0x22c] ;  /* 0x00008b0000047ab9 */ /* 0x000fe20000000800 */
[----:B------:R-:W-:Y:S01]  /*32710*/  PRMT R13, R37, 0x7772, RZ ;  /* 0x00007772250d7816 */ /* 0x000fe200000000ff */
[----:B------:R-:W4:Y:S01]  /*32720*/  LDL.LU R16, [R1+0xf24] ;  /* 0x000f240001107983 */ /* 0x000f220000300800 */
[----:B------:R-:W-:-:S02]  /*32730*/  PRMT R11, R38, 0x7772, RZ ;  /* 0x00007772260b7816 */ /* 0x000fc400000000ff */
[----:B--2---:R-:W-:Y:S01]  /*32740*/  IADD3 R2, P6, R10, R68, RZ ;  /* 0x000000440a027210 */ /* 0x004fe20007fde0ff */
[----:B------:R2:W-:Y:S01]  /*32750*/  @P1 STG.E.U8 desc[UR28][R8.64], R13 ;  /* 0x0000000d08001986 */ /* 0x0005e2000c10111c */
[----:B------:R-:W1:Y:S01]  /*32760*/  LDC R15, c[0x0][0x248] ;  /* 0x00009200ff0f7b82 */ /* 0x000e620000000800 */
[----:B------:R-:W-:Y:S01]  /*32770*/  ISETP.LT.AND P2, PT, R18, UR4, !P0 ;  /* 0x0000000412007c0c */ /* 0x000fe2000c741270 */
[----:B------:R-:W-:Y:S01]  /*32780*/  ULDC UR4, c[0x0][0x22c] ;  /* 0x00008b0000047ab9 */ /* 0x000fe20000000800 */
[----:B------:R-:W-:Y:S01]  /*32790*/  LEA.HI.X.SX32 R3, R10, R69, 0x1, P6 ;  /* 0x000000450a037211 */ /* 0x000fe200030f0eff */
[----:B------:R-:W2:Y:S04]  /*327a0*/  LDL.LU R20, [R1+0xbb8] ;  /* 0x000bb80001147983 */ /* 0x000ea80000300800 */
[----:B------:R0:W-:Y:S01]  /*327b0*/  @P3 STG.E.U8 desc[UR28][R2.64], R11 ;  /* 0x0000000b02003986 */ /* 0x0001e2000c10111c */
[----:B---3--:R-:W-:Y:S01]  /*327c0*/  ISETP.LT.AND P1, PT, R14, UR4, !P0 ;  /* 0x000000040e007c0c */ /* 0x008fe2000c721270 */
[----:B------:R-:W-:-:S02]  /*327d0*/  ULDC UR4, c[0x0][0x22c] ;  /* 0x00008b0000047ab9 */ /* 0x000fc40000000800 */
[----:B------:R-:W3:Y:S01]  /*327e0*/  LDL.LU R14, [R1+0xf20] ;  /* 0x000f2000010e7983 */ /* 0x000ee20000300800 */
[----:B----4-:R-:W-:Y:S01]  /*327f0*/  ISETP.LT.AND P3, PT, R12, UR4, !P0 ;  /* 0x000000040c007c0c */ /* 0x010fe2000c761270 */
[----:B------:R-:W-:Y:S02]  /*32800*/  IMAD R0, R21, 0x2, R10 ;  /* 0x0000000215007824 */ /* 0x000fe400078e020a */
[----:B------:R-:W4:Y:S01]  /*32810*/  LDL.LU R12, [R1+0xf30] ;  /* 0x000f3000010c7983 */ /* 0x000f220000300800 */
[----:B--2---:R-:W-:Y:S01]  /*32820*/  PRMT R13, R39, 0x7772, RZ ;  /* 0x00007772270d7816 */ /* 0x004fe200000000ff */
[----:B------:R-:W-:Y:S01]  /*32830*/  ULDC UR4, c[0x0][0x22c] ;  /* 0x00008b0000047ab9 */ /* 0x000fe20000000800 */
[----:B0-----:R-:W-:Y:S01]  /*32840*/  PRMT R11, R36, 0x7773, RZ ;  /* 0x00007773240b7816 */ /* 0x001fe200000000ff */
[----:B------:R-:W2:Y:S01]  /*32850*/  LDL.LU R18, [R1+0xf34] ;  /* 0x000f340001127983 */ /* 0x000ea20000300800 */
[CC--:B------:R-:W-:Y:S01]  /*32860*/  IADD3 R8, P6, R0.reuse, R68.reuse, RZ ;  /* 0x0000004400087210 */ /* 0x0c0fe20007fde0ff */
[----:B------:R-:W-:Y:S01]  /*32870*/  IMAD R10, R17, 0x2, R0 ;  /* 0x00000002110a7824 */ /* 0x000fe200078e0200 */
        /* <DEDUP_REMOVED lines=8> */
[----:B------:R-:W-:-:S07]  /*32900*/  PRMT R39, R39, 0x7773, RZ ;  /* 0x0000777327277816 */ /* 0x000fce00000000ff */
        /* <DEDUP_REMOVED lines=8> */
[----:B------:R-:W2:Y:S01]  /*32990*/  LDL.LU R16, [R1+0xf2c] ;  /* 0x000f2c0001107983 */ /* 0x000ea20000300800 */
[----:B------:R-:W-:Y:S01]  /*329a0*/  IMAD R10, R20, UR4, RZ ;  /* 0x00000004140a7c24 */ /* 0x000fe2000f8e02ff */
[----:B------:R-:W-:-:S05]  /*329b0*/  ULDC UR4, c[0x0][0x22c] ;  /* 0x00008b0000047ab9 */ /* 0x000fca0000000800 */
[----:B------:R-:W0:Y:S01]  /*329c0*/  LDC R19, c[0x0][0x248] ;  /* 0x00009200ff137b82 */ /* 0x000e220000000800 */
[----:B-1----:R-:W-:Y:S02]  /*329d0*/  IADD3 R2, P5, R0, R68, RZ ;  /* 0x0000004400027210 */ /* 0x002fe40007fbe0ff */
[----:B------:R-:W-:Y:S02]  /*329e0*/  PRMT R11, R38, 0x7773, RZ ;  /* 0x00007773260b7816 */ /* 0x000fe400000000ff */
[----:B------:R-:W-:Y:S01]  /*329f0*/  LEA.HI.X.SX32 R3, R0, R69, 0x1, P5 ;  /* 0x0000004500037211 */ /* 0x000fe200028f0eff */
[----:B------:R1:W-:Y:S04]  /*32a00*/  @P2 STG.E.U8 desc[UR28][R8.64], R37 ;  /* 0x0000002508002986 */ /* 0x0003e8000c10111c */
[----:B------:R1:W-:Y:S01]  /*32a10*/  @P1 STG.E.U8 desc[UR28][R2.64], R11 ;  /* 0x0000000b02001986 */ /* 0x0003e2000c10111c */
[----:B---3--:R-:W-:-:S02]  /*32a20*/  ISETP.LT.AND P2, PT, R14, UR7, !P0 ;  /* 0x000000070e007c0c */ /* 0x008fc4000c741270 */
[----:B------:R-:W-:Y:S01]  /*32a30*/  ISETP.LT.AND P4, PT, R20, UR6, !P0 ;  /* 0x0000000614007c0c */ /* 0x000fe2000c781270 */
[----:B------:R-:W3:Y:S01]  /*32a40*/  LDL.LU R14, [R1+0xf38] ;  /* 0x000f3800010e7983 */ /* 0x000ee20000300800 */
[----:B-1----:R-:W-:Y:S01]  /*32a50*/  IADD3 R8, P5, R10, R68, RZ ;  /* 0x000000440a087210 */ /* 0x002fe20007fbe0ff */
[----:B------:R-:W-:Y:S01]  /*32a60*/  IMAD R0, R15, 0x4, R0 ;  /* 0x000000040f007824 */ /* 0x000fe200078e0200 */
[----:B------:R-:W-:Y:S01]  /*32a70*/  PRMT R11, R42, 0x7770, RZ ;  /* 0x000077702a0b7816 */ /* 0x000fe200000000ff */
[----:B------:R-:W-:Y:S01]  /*32a80*/  ULDC UR6, c[0x0][0x22c] ;  /* 0x00008b0000067ab9 */ /* 0x000fe20000000800 */
[----:B------:R-:W-:Y:S01]  /*32a90*/  LEA.HI.X.SX32 R9, R10, R69, 0x1, P5 ;  /* 0x000000450a097211 */ /* 0x000fe200028f0eff */
[----:B------:R-:W-:Y:S01]  /*32aa0*/  ULDC UR7, c[0x0][0x22c] ;  /* 0x00008b0000077ab9 */ /* 0x000fe20000000800 */
[----:B------:R-:W1:Y:S05]  /*32ab0*/  LDC R10, c[0x0][0x248] ;  /* 0x00009200ff0a7b82 */ /* 0x000e6a0000000800 */
[----:B------:R0:W-:Y:S01]  /*32ac0*/  @P4 STG.E.U8 desc[UR28][R8.64], R39 ;  /* 0x0000002708004986 */ /* 0x0001e2000c10111c */
[----:B----4-:R-:W-:Y:S01]  /*32ad0*/  ISETP.LT.AND P1, PT, R12, UR4, !P0 ;  /* 0x000000040c007c0c */ /* 0x010fe2000c721270 */
[----:B------:R-:W-:-:S02]  /*32ae0*/  ULDC UR4, c[0x0][0x22c] ;  /* 0x00008b0000047ab9 */ /* 0x000fc40000000800 */
[----:B------:R-:W4:Y:S01]  /*32af0*/  LDL.LU R12, [R1+0xf3c] ;  /* 0x000f3c00010c7983 */ /* 0x000f220000300800 */
[----:B--2---:R-:W-:Y:S01]  /*32b00*/  ISETP.LT.AND P4, PT, R18, UR4, !P0 ;  /* 0x0000000412007c0c */ /* 0x004fe2000c781270 */
[----:B------:R-:W-:Y:S02]  /*32b10*/  ULDC UR4, c[0x0][0x22c] ;  /* 0x00008b0000047ab9 */ /* 0x000fe40000000800 */
[----:B------:R-:W2:Y:S01]  /*32b20*/  LDL.LU R18, [R1+0xf44] ;  /* 0x000f440001127983 */ /* 0x000ea20000300800 */
[----:B------:R-:W-:Y:S02]  /*32b30*/  IADD3 R2, P5, R0, R68, RZ ;  /* 0x0000004400027210 */ /* 0x000fe40007fbe0ff */
[----:B------:R-:W-:Y:S01]  /*32b40*/  PRMT R15, R40, 0x7770, RZ ;  /* 0x00007770280f7816 */ /* 0x000fe200000000ff */
[----:B------:R-:W2:Y:S01]  /*32b50*/  LDL.LU R20, [R1+0xbb4] ;  /* 0x000bb40001147983 */ /* 0x000ea20000300800 */
[----:B------:R-:W-:Y:S01]  /*32b60*/  LEA.HI.X.SX32 R3, R0, R69, 0x1, P5 ;  /* 0x0000004500037211 */ /* 0x000fe200028f0eff */
[----:B0-----:R-:W-:-:S04]  /*32b70*/  IMAD R0, R13, 0x2, R0 ;  /* 0x000000020d007824 */ /* 0x001fc800078e0200 */
[----:B------:R0:W-:Y:S01]  /*32b80*/  @P3 STG.E.U8 desc[UR28][R2.64], R15 ;  /* 0x0000000f02003986 */ /* 0x0001e2000c10111c */
[----:B------:R-:W-:Y:S01]  /*32b90*/  IMAD R9, R17, 0x2, R0 ;  /* 0x0000000211097824 */ /* 0x000fe200078e0200 */
[----:B------:R-:W-:Y:S01]  /*32ba0*/  PRMT R13, R41, 0x7770, RZ ;  /* 0x00007770290d7816 */ /* 0x000fe200000000ff */
[----:B------:R-:W2:Y:S01]  /*32bb0*/  LDC R17, c[0x0][0x248] ;  /* 0x00009200ff117b82 */ /* 0x000ea20000000800 */
[----:B0-----:R-:W-:-:S04]  /*32bc0*/  IADD3 R2, P3, R0, R68, RZ ;  /* 0x0000004400027210 */ /* 0x001fc80007f7e0ff */
[-C--:B------:R-:W-:Y:S02]  /*32bd0*/  LEA.HI.X.SX32 R3, R0, R69.reuse, 0x1, P3 ;  /* 0x0000004500037211 */ /* 0x080fe400018f0eff */
[C---:B------:R-:W-:Y:S01]  /*32be0*/  IADD3 R8, P3, R9.reuse, R68, RZ ;  /* 0x0000004409087210 */ /* 0x040fe20007f7e0ff */
[----:B-1----:R-:W-:Y:S01]  /*32bf0*/  IMAD R0, R10, 0x2, R9 ;  /* 0x000000020a007824 */ /* 0x002fe200078e0209 */
[----:B------:R-:W-:Y:S01]  /*32c00*/  ISETP.LT.AND P5, PT, R16, UR4, !P0 ;  /* 0x0000000410007c0c */ /* 0x000fe2000c7a1270 */
        /* <DEDUP_REMOVED lines=8> */
[C---:B0-----:R-:W-:Y:S02]  /*32c90*/  IADD3 R2, P6, R0.reuse, R68, RZ ;  /* 0x0000004400027210 */ /* 0x041fe40007fde0ff */
[----:B------:R-:W-:Y:S02]  /*32ca0*/  PRMT R15, R43, 0x7770, RZ ;  /* 0x000077702b0f7816 */ /* 0x000fe400000000ff */
[----:B------:R-:W-:-:S05]  /*32cb0*/  LEA.HI.X.SX32 R3, R0, R69, 0x1, P6 ;  /* 0x0000004500037211 */ /* 0x000fca00030f0eff */
[----:B------:R0:W-:Y:S01]  /*32cc0*/  @P1 STG.E.U8 desc[UR28][R2.64], R15 ;  /* 0x0000000f02001986 */ /* 0x0001e2000c10111c */
[----:B------:R-:W-:Y:S01]  /*32cd0*/  IMAD R10, R19, 0x2, R0 ;  /* 0x00000002130a7824 */ /* 0x000fe200078e0200 */
[----:B------:R-:W-:Y:S01]  /*32ce0*/  PRMT R13, R40, 0x7771, RZ ;  /* 0x00007771280d7816 */ /* 0x000fe200000000ff */
[----:B------:R-:W3:Y:S01]  /*32cf0*/  LDC R19, c[0x0][0x248] ;  /* 0x00009200ff137b82 */ /* 0x000ee20000000800 */
[----:B----4-:R-:W-:Y:S01]  /*32d00*/  ISETP.LT.AND P2, PT, R12, UR4, !P0 ;  /* 0x000000040c007c0c */ /* 0x010fe2000c741270 */
[----:B------:R-:W-:Y:S01]  /*32d10*/  ULDC UR4, c[0x0][0x22c] ;  /* 0x00008b0000047ab9 */ /* 0x000fe20000000800 */
[----:B------:R-:W4:Y:S01]  /*32d20*/  LDL.LU R12, [R1+0xf48] ;  /* 0x000f4800010c7983 */ /* 0x000f220000300800 */
[----:B-1----:R-:W-:-:S04]  /*32d30*/  PRMT R11, R41, 0x7771, RZ ;  /* 0x00007771290b7816 */ /* 0x002fc800000000ff */
[----:B0-----:R-:W0:Y:S01]  /*32d40*/  LDC R15, c[0x0][0x248] ;  /* 0x00009200ff0f7b82 */ /* 0x001e220000000800 */
[----:B--2---:R-:W-:Y:S01]  /*32d50*/  ISETP.LT.AND P1, PT, R18, UR4, !P0 ;  /* 0x0000000412007c0c */ /* 0x004fe2000c721270 */
[----:B------:R-:W-:Y:S01]  /*32d60*/  IMAD R0, R21, 0x2, R10 ;  /* 0x0000000215007824 */ /* 0x000fe200078e020a */
[----:B------:R-:W2:Y:S01]  /*32d70*/  LDL.LU R18, [R1+0xf54] ;  /* 0x000f540001127983 */ /* 0x000ea20000300800 */
[----:B------:R-:W-:Y:S01]  /*32d80*/  IADD3 R8, P6, R10, R68, RZ ;  /* 0x000000440a087210 */ /* 0x000fe20007fde0ff */
[----:B------:R-:W-:-:S03]  /*32d90*/  ULDC UR4, c[0x0][0x248] ;  /* 0x0000920000047ab9 */ /* 0x000fc60000000800 */
[----:B------:R-:W-:Y:S01]  /*32da0*/  LEA.HI.X.SX32 R9, R10, R69, 0x1, P6 ;  /* 0x000000450a097211 */ /* 0x000fe200030f0eff */
[----:B------:R-:W1:Y:S01]  /*32db0*/  LDC R21, c[0x0][0x248] ;  /* 0x00009200ff157b82 */ /* 0x000e620000000800 */
[----:B------:R-:W-:-:S04]  /*32dc0*/  IADD3 R2, P6, R0, R68, RZ ;  /* 0x0000004400027210 */ /* 0x000fc80007fde0ff */
[----:B------:R-:W-:Y:S01]  /*32dd0*/  LEA.HI.X.SX32 R3, R0, R69, 0x1, P6 ;  /* 0x0000004500037211 */ /* 0x000fe200030f0eff */
[----:B------:R-:W-:Y:S01]  /*32de0*/  IMAD R0, R17, 0x2, R0 ;  /* 0x0000000211007824 */ /* 0x000fe200078e0200 */
[----:B------:R0:W-:Y:S01]  /*32df0*/  @P4 STG.E.U8 desc[UR28][R8.64], R13 ;  /* 0x0000000d08004986 */ /* 0x0001e2000c10111c */
[----:B------:R-:W1:Y:S03]  /*32e00*/  LDC R17, c[0x0][0x248] ;  /* 0x00009200ff117b82 */ /* 0x000e660000000800 */
[----:B------:R0:W-:Y:S05]  /*32e10*/  @P5 STG.E.U8 desc[UR28][R2.64], R11 ;  /* 0x0000000b02005986 */ /* 0x0001ea000c10111c */
[----:B------:R-:W4:Y:S01]  /*32e20*/  LDC R10, c[0x0][0x248] ;  /* 0x00009200ff0a7b82 */ /* 0x000f220000000800 */
[----:B0-----:R-:W-:-:S02]  /*32e30*/  PRMT R9, R42, 0x7771, RZ ;  /* 0x000077712a097816 */ /* 0x001fc400000000ff */
[-C--:B------:R-:W-:Y:S01]  /*32e40*/  IADD3 R2, P4, R0, R68.reuse, RZ ;  /* 0x0000004400027210 */ /* 0x080fe20007f9e0ff */
[C---:B------:R-:W-:Y:S01]  /*32e50*/  IMAD R8, R20.reuse, UR4, RZ ;  /* 0x0000000414087c24 */ /* 0x040fe2000f8e02ff */
[----:B------:R-:W-:Y:S01]  /*32e60*/  ISETP.LT.AND P6, PT, R20, UR6, !P0 ;  /* 0x0000000614007c0c */ /* 0x000fe2000c7c1270 */
[----:B------:R-:W-:Y:S01]  /*32e70*/  ULDC UR6, c[0x0][0x22c] ;  /* 0x00008b0000067ab9 */ /* 0x000fe20000000800 */
[----:B------:R-:W-:Y:S01]  /*32e80*/  LEA.HI.X.SX32 R3, R0, R69, 0x1, P4 ;  /* 0x0000004500037211 */ /* 0x000fe200020f0eff */
[----:B------:R-:W-:Y:S01]  /*32e90*/  ULDC UR4, c[0x0][0x22c] ;  /* 0x00008b0000047ab9 */ /* 0x000fe20000000800 */
[----:B------:R-:W-:Y:S01]  /*32ea0*/  ISETP.LT.AND P4, PT, R16, UR7, !P0 ;  /* 0x0000000710007c0c */ /* 0x000fe2000c781270 */
[----:B------:R-:W-:Y:S01]  /*32eb0*/  ULDC UR7, c[0x0][0x22c] ;  /* 0x00008b0000077ab9 */ /* 0x000fe20000000800 */
[----:B------:R-:W2:Y:S04]  /*32ec0*/  LDL.LU R16, [R1+0xf58] ;  /* 0x000f580001107983 */ /* 0x000ea80000300800 */
[----:B------:R0:W-:Y:S02]  /*32ed0*/  @P3 STG.E.U8 desc[UR28][R2.64], R9 ;  /* 0x0000000902003986 */ /* 0x0001e4000c10111c */
[----:B0-----:R-:W-:-:S04]  /*32ee0*/  IADD3 R2, P3, R8, R68, RZ ;  /* 0x0000004408027210 */ /* 0x001fc80007f7e0ff */
[----:B------:R-:W-:Y:S01]  /*32ef0*/  LEA.HI.X.SX32 R3, R8, R69, 0x1, P3 ;  /* 0x0000004508037211 */ /* 0x000fe200018f0eff */
[----:B-1----:R-:W-:Y:S01]  /*32f00*/  IMAD R0, R17, 0x4, R0 ;  /* 0x0000000411007824 */ /* 0x002fe200078e0200 */
[----:B------:R-:W-:Y:S01]  /*32f10*/  PRMT R11, R43, 0x7771, RZ ;  /* 0x000077712b0b7816 */ /* 0x000fe200000000ff */
[----:B------:R-:W0:Y:S04]  /*32f20*/  LDC R17, c[0x0][0x248] ;  /* 0x00009200ff117b82 */ /* 0x000e280000000800 */
[----:B------:R1:W-:Y:S01]  /*32f30*/  @P6 STG.E.U8 desc[UR28][R2.64], R11 ;  /* 0x0000000b02006986 */ /* 0x0003e2000c10111c */
[----:B------:R-:W-:Y:S01]  /*32f40*/  IMAD R9, R15, 0x2, R0 ;  /* 0x000000020f097824 */ /* 0x000fe200078e0200 */
[----:B------:R-:W-:Y:S02]  /*32f50*/  PRMT R15, R40, 0x7772, RZ ;  /* 0x00007772280f7816 */ /* 0x000fe400000000ff */
[----:B---3--:R-:W-:Y:S01]  /*32f60*/  ISETP.LT.AND P5, PT, R14, UR4, !P0 ;  /* 0x000000040e007c0c */ /* 0x008fe2000c7a1270 */
[----:B------:R-:W-:Y:S01]  /*32f70*/  ULDC UR4, c[0x0][0x22c] ;  /* 0x00008b0000047ab9 */ /* 0x000fe20000000800 */
[----:B-1----:R-:W-:-:S04]  /*32f80*/  IADD3 R2, P6, R0, R68, RZ ;  /* 0x0000004400027210 */ /* 0x002fc80007fde0ff */
[----:B------:R-:W-:-:S05]  /*32f90*/  LEA.HI.X.SX32 R3, R0, R69, 0x1, P6 ;  /* 0x0000004500037211 */ /* 0x000fca00030f0eff */
[----:B------:R1:W-:Y:S01]  /*32fa0*/  @P2 STG.E.U8 desc[UR28][R2.64], R15 ;  /* 0x0000000f02002986 */ /* 0x0003e2000c10111c */
[----:B----4-:R-:W-:Y:S01]  /*32fb0*/  ISETP.LT.AND P3, PT, R12, UR6, !P0 ;  /* 0x000000060c007c0c */ /* 0x010fe2000c761270 */
[----:B------:R-:W-:Y:S02]  /*32fc0*/  IMAD R0, R10, 0x2, R9 ;  /* 0x000000020a007824 */ /* 0x000fe400078e0209 */
[----:B------:R-:W3:Y:S01]  /*32fd0*/  LDL.LU R12, [R1+0xf5c] ;  /* 0x000f5c00010c7983 */ /* 0x000ee20000300800 */
[-C--:B------:R-:W-:Y:S01]  /*32fe0*/  IADD3 R8, P6, R9, R68.reuse, RZ ;  /* 0x0000004409087210 */ /* 0x080fe20007fde0ff */
[----:B------:R-:W-:Y:S01]  /*32ff0*/  ULDC UR6, c[0x0][0x22c] ;  /* 0x00008b0000067ab9 */ /* 0x000fe20000000800 */
[----:B------:R-:W-:Y:S01]  /*33000*/  PRMT R13, R41, 0x7772, RZ ;  /* 0x00007772290d7816 */ /* 0x000fe200000000ff */
[----:B------:R-:W4:Y:S01]  /*33010*/  LDL.LU R14, [R1+0xf6c] ;  /* 0x000f6c00010e7983 */ /* 0x000f220000300800 */
[----:B--2---:R-:W-:Y:S01]  /*33020*/  ISETP.LT.AND P2, PT, R18, UR4, !P0 ;  /* 0x0000000412007c0c */ /* 0x004fe2000c741270 */
[----:B------:R-:W-:Y:S01]  /*33030*/  ULDC UR4, c[0x0][0x22c] ;  /* 0x00008b0000047ab9 */ /* 0x000fe20000000800 */
[----:B------:R-:W-:Y:S01]  /*33040*/  PRMT R11, R42, 0x7772, RZ ;  /* 0x000077722a0b7816 */ /* 0x000fe200000000ff */
[----:B------:R-:W2:Y:S01]  /*33050*/  LDL.LU R18, [R1+0xbb0] ;  /* 0x000bb00001127983 */ /* 0x000ea20000300800 */
[----:B------:R-:W-:Y:S01]  /*33060*/  LEA.HI.X.SX32 R9, R9, R69, 0x1, P6 ;  /* 0x0000004509097211 */ /* 0x000fe200030f0eff */
[----:B-1----:R-:W1:Y:S01]  /*33070*/  LDC R15, c[0x0][0x248] ;  /* 0x00009200ff0f7b82 */ /* 0x002e620000000800 */
[----:B------:R-:W-:-:S04]  /*33080*/  IADD3 R2, P6, R0, R68, RZ ;  /* 0x0000004400027210 */ /* 0x000fc80007fde0ff */
[----:B------:R-:W-:Y:S01]  /*33090*/  LEA.HI.X.SX32 R3, R0, R69, 0x1, P6 ;  /* 0x0000004500037211 */ /* 0x000fe200030f0eff */
[----:B------:R0:W-:Y:S04]  /*330a0*/  @P1 STG.E.U8 desc[UR28][R8.64], R13 ;  /* 0x0000000d08001986 */ /* 0x0001e8000c10111c */
[----:B------:R0:W-:Y:S01]  /*330b0*/  @P4 STG.E.U8 desc[UR28][R2.64], R11 ;  /* 0x0000000b02004986 */ /* 0x0001e2000c10111c */
[----:B------:R-:W-:Y:S02]  /*330c0*/  IMAD R10, R19, 0x2, R0 ;  /* 0x00000002130a7824 */ /* 0x000fe400078e0200 */
[----:B------:R-:W1:Y:S02]  /*330d0*/  LDC R19, c[0x0][0x248] ;  /* 0x00009200ff137b82 */ /* 0x000e640000000800 */
[----:B0-----:R-:W-:Y:S01]  /*330e0*/  IMAD R0, R17, 0x2, R10 ;  /* 0x0000000211007824 */ /* 0x001fe200078e020a */
[----:B------:R-:W-:Y:S01]  /*330f0*/  ISETP.LT.AND P1, PT, R16, UR4, !P0 ;  /* 0x0000000410007c0c */ /* 0x000fe2000c721270 */
[----:B------:R-:W-:Y:S01]  /*33100*/  ULDC UR4, c[0x0][0x22c] ;  /* 0x00008b0000047ab9 */ /* 0x000fe20000000800 */
[----:B------:R-:W2:Y:S01]  /*33110*/  LDL.LU R16, [R1+0xf68] ;  /* 0x000f680001107983 */ /* 0x000ea20000300800 */
[----:B------:R-:W-:-:S02]  /*33120*/  IADD3 R8, P6, R10, R68, RZ ;  /* 0x000000440a087210 */ /* 0x000fc40007fde0ff */
[----:B------:R-:W0:Y:S02]  /*33130*/  LDC R17, c[0x0][0x248] ;  /* 0x00009200ff117b82 */ /* 0x000e240000000800 */
[-C--:B------:R-:W-:Y:S02]  /*33140*/  LEA.HI.X.SX32 R9, R10, R69.reuse, 0x1, P6 ;  /* 0x000000450a097211 */ /* 0x080fe400030f0eff */
[C---:B------:R-:W-:Y:S02]  /*33150*/  IADD3 R2, P6, R0.reuse, R68, RZ ;  /* 0x0000004400027210 */ /* 0x040fe40007fde0ff */
[----:B------:R-:W-:Y:S02]  /*33160*/  PRMT R13, R43, 0x7772, RZ ;  /* 0x000077722b0d7816 */ /* 0x000fe400000000ff */
[----:B------:R-:W-:Y:S02]  /*33170*/  LEA.HI.X.SX32 R3, R0, R69, 0x1, P6 ;  /* 0x0000004500037211 */ /* 0x000fe400030f0eff */
[----:B------:R-:W-:Y:S01]  /*33180*/  PRMT R11, R40, 0x7773, RZ ;  /* 0x00007773280b7816 */ /* 0x000fe200000000ff */
[----:B------:R1:W-:Y:S01]  /*33190*/  @P5 STG.E.U8 desc[UR28][R8.64], R13 ;  /* 0x0000000d08005986 */ /* 0x0003e2000c10111c */
[----:B------:R-:W-:Y:S01]  /*331a0*/  IMAD R10, R21, 0x2, R0 ;  /* 0x00000002150a7824 */ /* 0x000fe200078e0200 */
[----:B---3--:R-:W-:Y:S01]  /*331b0*/  ISETP.LT.AND P4, PT, R12, UR4, !P0 ;  /* 0x000000040c007c0c */ /* 0x008fe2000c781270 */
[----:B------:R-:W-:Y:S01]  /*331c0*/  ULDC UR4, c[0x0][0x22c] ;  /* 0x00008b0000047ab9 */ /* 0x000fe20000000800 */
[----:B------:R-:W3:Y:S01]  /*331d0*/  LDL.LU R12, [R1+0xf74] ;  /* 0x000f7400010c7983 */ /* 0x000ee20000300800 */
[----:B------:R-:W-:Y:S01]  /*331e0*/  PRMT R41, R41, 0x7773, RZ ;  /* 0x0000777329297816 */ /* 0x000fe200000000ff */
[----:B------:R-:W3:Y:S02]  /*331f0*/  LDC R21, c[0x0][0x248] ;  /* 0x00009200ff157b82 */ /* 0x000ee40000000800 */
[----:B------:R-:W3:Y:S01]  /*33200*/  LDL.LU R20, [R1+0xf70] ;  /* 0x000f700001147983 */ /* 0x000ee20000300800 */
[----:B----4-:R-:W-:Y:S01]  /*33210*/  ISETP.LT.AND P6, PT, R14, UR4, !P0 ;  /* 0x000000040e007c0c */ /* 0x010fe2000c7c1270 */
[----:B------:R-:W-:-:S02]  /*33220*/  ULDC UR4, c[0x0][0x248] ;  /* 0x0000920000047ab9 */ /* 0x000fc40000000800 */
[----:B------:R-:W4:Y:S01]  /*33230*/  LDL.LU R14, [R1+0xf64] ;  /* 0x000f6400010e7983 */ /* 0x000f220000300800 */
[----:B--2---:R-:W-:-:S03]  /*33240*/  IMAD R0, R18, UR4, RZ ;  /* 0x0000000412007c24 */ /* 0x004fc6000f8e02ff */
[----:B------:R2:W-:Y:S01]  /*33250*/  @P3 STG.E.U8 desc[UR28][R2.64], R11 ;  /* 0x0000000b02003986 */ /* 0x0005e2000c10111c */
[----:B------:R-:W-:Y:S01]  /*33260*/  ISETP.LT.AND P3, PT, R18, UR6, !P0 ;  /* 0x0000000612007c0c */ /* 0x000fe2000c761270 */
[----:B------:R-:W-:Y:S01]  /*33270*/  ULDC UR4, c[0x0][0x22c] ;  /* 0x00008b0000047ab9 */ /* 0x000fe20000000800 */
[-C--:B-1----:R-:W-:Y:S01]  /*33280*/  IADD3 R8, P5, R10, R68.reuse, RZ ;  /* 0x000000440a087210 */ /* 0x082fe20007fbe0ff */
[----:B------:R-:W4:Y:S01]  /*33290*/  LDL.LU R18, [R1+0xf60] ;  /* 0x000f600001127983 */ /* 0x000f220000300800 */
[----:B------:R-:W-:Y:S01]  /*332a0*/  PRMT R13, R42, 0x7773, RZ ;  /* 0x000077732a0d7816 */ /* 0x000fe200000000ff */
[----:B------:R-:W-:Y:S01]  /*332b0*/  ULDC UR6, c[0x0][0x22c] ;  /* 0x00008b0000067ab9 */ /* 0x000fe20000000800 */
[-C--:B------:R-:W-:Y:S01]  /*332c0*/  LEA.HI.X.SX32 R9, R10, R69.reuse, 0x1, P5 ;  /* 0x000000450a097211 */ /* 0x080fe200028f0eff */
[----:B------:R-:W-:Y:S02]  /*332d0*/  IMAD R10, R19, 0x2, R10 ;  /* 0x00000002130a7824 */ /* 0x000fe400078e020a */
[----:B------:R-:W1:Y:S03]  /*332e0*/  LDC R19, c[0x0][0x248] ;  /* 0x00009200ff137b82 */ /* 0x000e660000000800 */
[C---:B--2---:R-:W-:Y:S01]  /*332f0*/  IADD3 R2, P5, R10.reuse, R68, RZ ;  /* 0x000000440a027210 */ /* 0x044fe20007fbe0ff */
[----:B------:R2:W-:Y:S03]  /*33300*/  @P2 STG.E.U8 desc[UR28][R8.64], R41 ;  /* 0x0000002908002986 */ /* 0x0005e6000c10111c */
[----:B------:R-:W-:-:S05]  /*33310*/  LEA.HI.X.SX32 R3, R10, R69, 0x1, P5 ;  /* 0x000000450a037211 */ /* 0x000fca00028f0eff */
[----:B------:R0:W-:Y:S01]  /*33320*/  @P1 STG.E.U8 desc[UR28][R2.64], R13 ;  /* 0x0000000d02001986 */ /* 0x0001e2000c10111c */
[----:B--2---:R-:W-:-:S04]  /*33330*/  IADD3 R8, P5, R0, R68, RZ ;  /* 0x0000004400087210 */ /* 0x004fc80007fbe0ff */
[----:B------:R-:W-:Y:S01]  /*33340*/  LEA.HI.X.SX32 R9, R0, R69, 0x1, P5 ;  /* 0x0000004500097211 */ /* 0x000fe200028f0eff */
[----:B------:R-:W-:Y:S01]  /*33350*/  IMAD R0, R15, 0x4, R10 ;  /* 0x000000040f007824 */ /* 0x000fe200078e020a */
[----:B------:R-:W-:-:S04]  /*33360*/  PRMT R43, R43, 0x7773, RZ ;  /* 0x000077732b2b7816 */ /* 0x000fc800000000ff */
[----:B------:R-:W-:Y:S02]  /*33370*/  IADD3 R10, P5, R0, R68, RZ ;  /* 0x00000044000a7210 */ /* 0x000fe40007fbe0ff */
[----:B0-----:R-:W-:Y:S02]  /*33380*/  PRMT R13, R44, 0x7770, RZ ;  /* 0x000077702c0d7816 */ /* 0x001fe400000000ff */
[----:B------:R-:W-:Y:S01]  /*33390*/  LEA.HI.X.SX32 R11, R0, R69, 0x1, P5 ;  /* 0x00000045000b7211 */ /* 0x000fe200028f0eff */
[----:B------:R-:W-:Y:S01]  /*333a0*/  IMAD R0, R17, 0x2, R0 ;  /* 0x0000000211007824 */ /* 0x000fe200078e0200 */
[----:B------:R-:W-:Y:S01]  /*333b0*/  ISETP.LT.AND P2, PT, R16, UR7, !P0 ;  /* 0x0000000710007c0c */ /* 0x000fe2000c741270 */
[----:B------:R0:W-:Y:S01]  /*333c0*/  @P3 STG.E.U8 desc[UR28][R8.64], R43 ;  /* 0x0000002b08003986 */ /* 0x0001e2000c10111c */
[----:B---3--:R-:W-:-:S03]  /*333d0*/  ISETP.LT.AND P1, PT, R12, UR4, !P0 ;  /* 0x000000040c007c0c */ /* 0x008fc6000c721270 */
[----:B------:R-:W2:Y:S01]  /*333e0*/  LDL.LU R16, [R1+0xf40] ;  /* 0x000f400001107983 */ /* 0x000ea20000300800 */
[----:B------:R-:W3:Y:S01]  /*333f0*/  LDC R12, c[0x0][0x248] ;  /* 0x00009200ff0c7b82 */ /* 0x000ee20000000800 */
[----:B-1----:R-:W-:Y:S01]  /*33400*/  IMAD R3, R19, 0x2, R0 ;  /* 0x0000000213037824 */ /* 0x002fe200078e0200 */
[----:B------:R-:W-:Y:S01]  /*33410*/  ULDC UR4, c[0x0][0x22c] ;  /* 0x00008b0000047ab9 */ /* 0x000fe20000000800 */
[----:B------:R1:W-:Y:S01]  /*33420*/  @P4 STG.E.U8 desc[UR28][R10.64], R13 ;  /* 0x0000000d0a004986 */ /* 0x0003e2000c10111c */
[-C--:B0-----:R-:W-:Y:S01]  /*33430*/  IADD3 R8, P4, R0, R68.reuse, RZ ;  /* 0x0000004400087210 */ /* 0x081fe20007f9e0ff */
[----:B------:R-:W-:Y:S01]  /*33440*/  ULDC UR7, c[0x0][0x22c] ;  /* 0x00008b0000077ab9 */ /* 0x000fe20000000800 */
[----:B------:R-:W-:Y:S01]  /*33450*/  ISETP.LT.AND P3, PT, R20, UR4, !P0 ;  /* 0x0000000414007c0c */ /* 0x000fe2000c761270 */
[----:B------:R-:W-:Y:S01]  /*33460*/  ULDC UR4, c[0x0][0x22c] ;  /* 0x00008b0000047ab9 */ /* 0x000fe20000000800 */
[----:B------:R-:W-:Y:S01]  /*33470*/  LEA.HI.X.SX32 R9, R0, R69, 0x1, P4 ;  /* 0x0000004500097211 */ /* 0x000fe200020f0eff */
[----:B------:R-:W2:Y:S01]  /*33480*/  LDL.LU R22, [R1+0xf28] ;  /* 0x000f280001167983 */ /* 0x000ea20000300800 */
[----:B------:R-:W-:-:S02]  /*33490*/  IADD3 R2, P4, R3, R68, RZ ;  /* 0x0000004403027210 */ /* 0x000fc40007f9e0ff */
[----:B----4-:R-:W-:Y:S01]  /*334a0*/  ISETP.LT.AND P5, PT, R14, UR4, !P0 ;  /* 0x000000040e007c0c */ /* 0x010fe2000c7a1270 */
[----:B------:R-:W-:Y:S01]  /*334b0*/  ULDC UR4, c[0x0][0x22c] ;  /* 0x00008b0000047ab9 */ /* 0x000fe20000000800 */
[----:B------:R-:W4:Y:S01]  /*334c0*/  LDL.LU R24, [R1+0xbac] ;  /* 0x000bac0001187983 */ /* 0x000f220000300800 */
[----:B------:R-:W0:Y:S01]  /*334d0*/  LDC R14, c[0x0][0x248] ;  /* 0x00009200ff0e7b82 */ /* 0x000e220000000800 */
[----:B---3--:R-:W-:Y:S01]  /*334e0*/  IMAD R0, R12, 0x2, R3 ;  /* 0x000000020c007824 */ /* 0x008fe200078e0203 */
[-C--:B------:R-:W-:Y:S02]  /*334f0*/  LEA.HI.X.SX32 R3, R3, R69.reuse, 0x1, P4 ;  /* 0x0000004503037211 */ /* 0x080fe400020f0eff */
[----:B------:R-:W-:Y:S02]  /*33500*/  ISETP.LT.AND P4, PT, R18, UR4, !P0 ;  /* 0x0000000412007c0c */ /* 0x000fe4000c781270 */
[----:B------:R-:W-:Y:S01]  /*33510*/  PRMT R17, R45, 0x7770, RZ ;  /* 0x000077702d117816 */ /* 0x000fe200000000ff */
[----:B------:R-:W3:Y:S01]  /*33520*/  LDL.LU R18, [R1+0xf1c] ;  /* 0x000f1c0001127983 */ /* 0x000ee20000300800 */
[----:B-1----:R-:W-:Y:S01]  /*33530*/  IMAD R13, R21, 0x2, R0 ;  /* 0x00000002150d7824 */ /* 0x002fe200078e0200 */
[----:B------:R-:W-:Y:S01]  /*33540*/  PRMT R15, R46, 0x7770, RZ ;  /* 0x000077702e0f7816 */ /* 0x000fe200000000ff */
[----:B------:R-:W-:Y:S01]  /*33550*/  ULDC UR4, c[0x0][0x22c] ;  /* 0x00008b0000047ab9 */ /* 0x000fe20000000800 */
[----:B------:R-:W-:Y:S01]  /*33560*/  @P6 STG.E.U8 desc[UR28][R8.64], R17 ;  /* 0x0000001108006986 */ /* 0x000fe2000c10111c */
[CC--:B------:R-:W-:Y:S01]  /*33570*/  IADD3 R10, P6, R0.reuse, R68.reuse, RZ ;  /* 0x00000044000a7210 */ /* 0x0c0fe20007fde0ff */
[----:B------:R-:W1:Y:S01]  /*33580*/  LDC R21, c[0x0][0x248] ;  /* 0x00009200ff157b82 */ /* 0x000e620000000800 */
[----:B------:R-:W-:Y:S01]  /*33590*/  PRMT R19, R47, 0x7770, RZ ;  /* 0x000077702f137816 */ /* 0x000fe200000000ff */
[----:B------:R-:W4:Y:S01]  /*335a0*/  LDL.LU R20, [R1+0xf18] ;  /* 0x000f180001147983 */ /* 0x000f220000300800 */
[-C--:B------:R-:W-:Y:S01]  /*335b0*/  LEA.HI.X.SX32 R11, R0, R69.reuse, 0x1, P6 ;  /* 0x00000045000b7211 */ /* 0x080fe200030f0eff */
[----:B0-----:R-:W-:Y:S01]  /*335c0*/  IMAD R0, R14, 0x2, R13 ;  /* 0x000000020e007824 */ /* 0x001fe200078e020d */
[CC--:B------:R-:W-:Y:S01]  /*335d0*/  IADD3 R12, P6, R13.reuse, R68.reuse, RZ ;  /* 0x000000440d0c7210 */ /* 0x0c0fe20007fde0ff */
[----:B------:R0:W-:Y:S02]  /*335e0*/  @P2 STG.E.U8 desc[UR28][R2.64], R15 ;  /* 0x0000000f02002986 */ /* 0x0001e4000c10111c */
[----:B------:R-:W1:Y:S01]  /*335f0*/  LDC R14, c[0x0][0x248] ;  /* 0x00009200ff0e7b82 */ /* 0x000e620000000800 */
[----:B------:R-:W-:Y:S01]  /*33600*/  LEA.HI.X.SX32 R13, R13, R69, 0x1, P6 ;  /* 0x000000450d0d7211 */ /* 0x000fe200030f0eff */
[----:B------:R0:W-:Y:S02]  /*33610*/  @P1 STG.E.U8 desc[UR28][R10.64], R19 ;  /* 0x000000130a001986 */ /* 0x0001e4000c10111c */
[----:B0-----:R-:W-:-:S02]  /*33620*/  IADD3 R2, P6, R0, R68, RZ ;  /* 0x0000004400027210 */ /* 0x001fc40007fde0ff */
[----:B------:R-:W-:Y:S02]  /*33630*/  PRMT R15, R44, 0x7771, RZ ;  /* 0x000077712c0f7816 */ /* 0x000fe400000000ff */
[----:B------:R-:W-:Y:S01]  /*33640*/  LEA.HI.X.SX32 R3, R0, R69, 0x1, P6 ;  /* 0x0000004500037211 */ /* 0x000fe200030f0eff */
[----:B------:R-:W-:Y:S01]  /*33650*/  IMAD R0, R23, 0x2, R0 ;  /* 0x0000000217007824 */ /* 0x000fe200078e0200 */
[----:B------:R-:W0:Y:S01]  /*33660*/  LDC R19, c[0x0][0x248] ;  /* 0x00009200ff137b82 */ /* 0x000e220000000800 */
[----:B------:R2:W-:Y:S03]  /*33670*/  @P3 STG.E.U8 desc[UR28][R12.64], R15 ;  /* 0x0000000f0c003986 */ /* 0x0005e6000c10111c */
[----:B------:R-:W-:-:S04]  /*33680*/  IADD3 R8, P3, R0, R68, RZ ;  /* 0x0000004400087210 */ /* 0x000fc80007f7e0ff */
[----:B------:R-:W-:Y:S01]  /*33690*/  LEA.HI.X.SX32 R9, R0, R69, 0x1, P3 ;  /* 0x0000004500097211 */ /* 0x000fe200018f0eff */
[----:B------:R-:W0:Y:S01]  /*336a0*/  LDC R23, c[0x0][0x248] ;  /* 0x00009200ff177b82 */ /* 0x000e220000000800 */
[----:B--2---:R-:W-:Y:S01]  /*336b0*/  ISETP.LT.AND P2, PT, R16, UR4, !P0 ;  /* 0x0000000410007c0c */ /* 0x004fe2000c741270 */
[----:B------:R-:W-:Y:S01]  /*336c0*/  ULDC UR4, c[0x0][0x22c] ;  /* 0x00008b0000047ab9 */ /* 0x000fe20000000800 */
[----:B------:R-:W2:Y:S01]  /*336d0*/  LDL.LU R16, [R1+0xef8] ;  /* 0x000ef80001107983 */ /* 0x000ea20000300800 */
[----:B------:R-:W-:-:S04]  /*336e0*/  PRMT R17, R45, 0x7771, RZ ;  /* 0x000077712d117816 */ /* 0x000fc800000000ff */
[----:B------:R-:W0:Y:S01]  /*336f0*/  LDC R12, c[0x0][0x248] ;  /* 0x00009200ff0c7b82 */ /* 0x000e220000000800 */
[----:B------:R-:W-:Y:S01]  /*33700*/  ISETP.LT.AND P1, PT, R22, UR4, !P0 ;  /* 0x0000000416007c0c */ /* 0x000fe2000c721270 */
[----:B------:R-:W-:Y:S01]  /*33710*/  ULDC UR4, c[0x0][0x248] ;  /* 0x0000920000047ab9 */ /* 0x000fe20000000800 */
[----:B------:R-:W2:Y:S01]  /*33720*/  LDL.LU R22, [R1+0xee0] ;  /* 0x000ee00001167983 */ /* 0x000ea20000300800 */
[----:B---3--:R-:W-:Y:S01]  /*33730*/  ISETP.LT.AND P3, PT, R18, UR7, !P0 ;  /* 0x0000000712007c0c */ /* 0x008fe2000c761270 */
[----:B----4-:R-:W-:Y:S02]  /*33740*/  IMAD R11, R24, UR4, RZ ;  /* 0x00000004180b7c24 */ /* 0x010fe4000f8e02ff */
[----:B------:R-:W3:Y:S01]  /*33750*/  LDL.LU R18, [R1+0xed4] ;  /* 0x000ed40001127983 */ /* 0x000ee20000300800 */
[----:B------:R-:W-:Y:S02]  /*33760*/  PRMT R15, R46, 0x7771, RZ ;  /* 0x000077712e0f7816 */ /* 0x000fe400000000ff */
[----:B------:R-:W-:Y:S01]  /*33770*/  ISETP.LT.AND P6, PT, R24, UR6, !P0 ;  /* 0x0000000618007c0c */ /* 0x000fe2000c7c1270 */
[----:B------:R4:W-:Y:S01]  /*33780*/  @P5 STG.E.U8 desc[UR28][R2.64], R17 ;  /* 0x0000001102005986 */ /* 0x0009e2000c10111c */
[----:B------:R-:W-:Y:S01]  /*33790*/  PRMT R13, R47, 0x7771, RZ ;  /* 0x000077712f0d7816 */ /* 0x000fe200000000ff */
[----:B-1----:R-:W-:Y:S01]  /*337a0*/  IMAD R0, R21, 0x4, R0 ;  /* 0x0000000415007824 */ /* 0x002fe200078e0200 */
[----:B------:R-:W-:Y:S01]  /*337b0*/  ULDC UR6, c[0x0][0x22c] ;  /* 0x00008b0000067ab9 */ /* 0x000fe20000000800 */
[----:B------:R0:W-:Y:S01]  /*337c0*/  @P4 STG.E.U8 desc[UR28][R8.64], R15 ;  /* 0x0000000f08004986 */ /* 0x0001e2000c10111c */
[C---:B------:R-:W-:Y:S01]  /*337d0*/  IADD3 R10, P4, R11.reuse, R68, RZ ;  /* 0x000000440b0a7210 */ /* 0x040fe20007f9e0ff */
[----:B------:R-:W-:Y:S01]  /*337e0*/  ULDC UR4, c[0x0][0x22c] ;  /* 0x00008b0000047ab9 */ /* 0x000fe20000000800 */
[----:B------:R-:W1:Y:S01]  /*337f0*/  LDC R21, c[0x0][0x248] ;  /* 0x00009200ff157b82 */ /* 0x000e620000000800 */
[----:B------:R-:W-:Y:S01]  /*33800*/  ULDC UR7, c[0x0][0x22c] ;  /* 0x00008b0000077ab9 */ /* 0x000fe20000000800 */
[----:B------:R-:W-:-:S05]  /*33810*/  LEA.HI.X.SX32 R11, R11, R69, 0x1, P4 ;  /* 0x000000450b0b7211 */ /* 0x000fca00020f0eff */
[----:B------:R2:W-:Y:S01]  /*33820*/  @P6 STG.E.U8 desc[UR28][R10.64], R13 ;  /* 0x0000000d0a006986 */ /* 0x0005e2000c10111c */
[-C--:B----4-:R-:W-:Y:S01]  /*33830*/  IADD3 R2, P6, R0, R68.reuse, RZ ;  /* 0x0000004400027210 */ /* 0x090fe20007fde0ff */
[----:B0-----:R-:W-:Y:S01]  /*33840*/  IMAD R9, R19, 0x2, R0 ;  /* 0x0000000213097824 */ /* 0x001fe200078e0200 */
[----:B------:R-:W-:Y:S02]  /*33850*/  PRMT R19, R44, 0x7772, RZ ;  /* 0x000077722c137816 */ /* 0x000fe400000000ff */
[----:B------:R-:W-:Y:S02]  /*33860*/  LEA.HI.X.SX32 R3, R0, R69, 0x1, P6 ;  /* 0x0000004500037211 */ /* 0x000fe400030f0eff */
[----:B------:R-:W-:Y:S01]  /*33870*/  IADD3 R8, P6, R9, R68, RZ ;  /* 0x0000004409087210 */ /* 0x000fe20007fde0ff */
[----:B------:R-:W-:Y:S01]  /*33880*/  IMAD R0, R12, 0x2, R9 ;  /* 0x000000020c007824 */ /* 0x000fe200078e0209 */
[----:B------:R-:W-:Y:S01]  /*33890*/  ISETP.LT.AND P5, PT, R20, UR4, !P0 ;  /* 0x0000000414007c0c */ /* 0x000fe2000c7a1270 */
[----:B------:R-:W-:Y:S01]  /*338a0*/  ULDC UR4, c[0x0][0x22c] ;  /* 0x00008b0000047ab9 */ /* 0x000fe20000000800 */
[----:B------:R-:W-:-:S02]  /*338b0*/  PRMT R17, R45, 0x7772, RZ ;  /* 0x000077722d117816 */ /* 0x000fc400000000ff */
[----:B------:R-:W-:Y:S01]  /*338c0*/  LEA.HI.X.SX32 R9, R9, R69, 0x1, P6 ;  /* 0x0000004509097211 */ /* 0x000fe200030f0eff */
[----:B------:R0:W-:Y:S04]  /*338d0*/  @P2 STG.E.U8 desc[UR28][R2.64], R19 ;  /* 0x0000001302002986 */ /* 0x0001e8000c10111c */
[----:B------:R4:W-:Y:S01]  /*338e0*/  @P1 STG.E.U8 desc[UR28][R8.64], R17 ;  /* 0x0000001108001986 */ /* 0x0009e2000c10111c */
[----:B--2---:R-:W-:Y:S01]  /*338f0*/  ISETP.LT.AND P4, PT, R16, UR6, !P0 ;  /* 0x0000000610007c0c */ /* 0x004fe2000c781270 */
[----:B------:R-:W-:Y:S02]  /*33900*/  IMAD R13, R23, 0x2, R0 ;  /* 0x00000002170d7824 */ /* 0x000fe400078e0200 */
[----:B------:R-:W2:Y:S01]  /*33910*/  LDL.LU R16, [R1+0xed0] ;  /* 0x000ed00001107983 */ /* 0x000ea20000300800 */
[----:B------:R-:W-:Y:S01]  /*33920*/  IADD3 R10, P6, R0, R68, RZ ;  /* 0x00000044000a7210 */ /* 0x000fe20007fde0ff */
[----:B------:R-:W2:Y:S01]  /*33930*/  LDC R23, c[0x0][0x248] ;  /* 0x00009200ff177b82 */ /* 0x000ea20000000800 */
[----:B------:R-:W-:Y:S01]  /*33940*/  ISETP.LT.AND P2, PT, R22, UR4, !P0 ;  /* 0x0000000416007c0c */ /* 0x000fe2000c741270 */
[----:B------:R-:W2:Y:S01]  /*33950*/  LDL.LU R20, [R1+0xeb0] ;  /* 0x000eb00001147983 */ /* 0x000ea20000300800 */
[----:B------:R-:W-:Y:S01]  /*33960*/  ULDC UR4, c[0x0][0x22c] ;  /* 0x00008b0000047ab9 */ /* 0x000fe20000000800 */
[----:B------:R-:W-:-:S04]  /*33970*/  PRMT R15, R46, 0x7772, RZ ;  /* 0x000077722e0f7816 */ /* 0x000fc800000000ff */
[----:B0-----:R-:W0:Y:S01]  /*33980*/  LDC R19, c[0x0][0x248] ;  /* 0x00009200ff137b82 */ /* 0x001e220000000800 */
[----:B------:R-:W2:Y:S01]  /*33990*/  LDL.LU R22, [R1+0xba8] ;  /* 0x000ba80001167983 */ /* 0x000ea20000300800 */
[----:B----4-:R-:W-:Y:S01]  /*339a0*/  PRMT R17, R47, 0x7772, RZ ;  /* 0x000077722f117816 */ /* 0x010fe200000000ff */
[----:B------:R-:W-:Y:S01]  /*339b0*/  ULDC UR6, c[0x0][0x22c] ;  /* 0x00008b0000067ab9 */ /* 0x000fe20000000800 */
[----:B---3--:R-:W-:Y:S01]  /*339c0*/  ISETP.LT.AND P1, PT, R18, UR4, !P0 ;  /* 0x0000000412007c0c */ /* 0x008fe2000c721270 */
[----:B------:R-:W-:Y:S01]  /*339d0*/  ULDC UR4, c[0x0][0x22c] ;  /* 0x00008b0000047ab9 */ /* 0x000fe20000000800 */
[----:B------:R-:W3:Y:S01]  /*339e0*/  LDL.LU R18, [R1+0xe98] ;  /* 0x000e980001127983 */ /* 0x000ee20000300800 */
[----:B------:R-:W-:Y:S01]  /*339f0*/  LEA.HI.X.SX32 R11, R0, R69, 0x1, P6 ;  /* 0x00000045000b7211 */ /* 0x000fe200030f0eff */
[----:B------:R-:W-:Y:S01]  /*33a00*/  IMAD R0, R14, 0x2, R13 ;  /* 0x000000020e007824 */ /* 0x000fe200078e020d */
[----:B------:R-:W-:-:S03]  /*33a10*/  IADD3 R12, P6, R13, R68, RZ ;  /* 0x000000440d0c7210 */ /* 0x000fc60007fde0ff */
[----:B-1----:R-:W-:Y:S01]  /*33a20*/  IMAD R14, R21, 0x2, R0 ;  /* 0x00000002150e7824 */ /* 0x002fe200078e0200 */
[-C--:B------:R-:W-:Y:S01]  /*33a30*/  LEA.HI.X.SX32 R13, R13, R69.reuse, 0x1, P6 ;  /* 0x000000450d0d7211 */ /* 0x080fe200030f0eff */
[----:B------:R1:W-:Y:S01]  /*33a40*/  @P3 STG.E.U8 desc[UR28][R10.64], R15 ;  /* 0x0000000f0a003986 */ /* 0x0003e2000c10111c */
[-C--:B------:R-:W-:Y:S01]  /*33a50*/  IADD3 R2, P6, R0, R68.reuse, RZ ;  /* 0x0000004400027210 */ /* 0x080fe20007fde0ff */
[----:B------:R-:W4:Y:S02]  /*33a60*/  LDC R21, c[0x0][0x248] ;  /* 0x00009200ff157b82 */ /* 0x000f240000000800 */
[----:B------:R0:W-:Y:S01]  /*33a70*/  @P5 STG.E.U8 desc[UR28][R12.64], R17 ;  /* 0x000000110c005986 */ /* 0x0001e2000c10111c */
[----:B------:R-:W-:Y:S02]  /*33a80*/  IADD3 R8, P5, R14, R68, RZ ;  /* 0x000000440e087210 */ /* 0x000fe40007fbe0ff */
[-C--:B------:R-:W-:Y:S02]  /*33a90*/  LEA.HI.X.SX32 R3, R0, R69.reuse, 0x1, P6 ;  /* 0x0000004500037211 */ /* 0x080fe400030f0eff */
[----:B------:R-:W-:-:S02]  /*33aa0*/  LEA.HI.X.SX32 R9, R14, R69, 0x1, P5 ;  /* 0x000000450e097211 */ /* 0x000fc400028f0eff */
[----:B------:R-:W-:Y:S02]  /*33ab0*/  PRMT R45, R45, 0x7773, RZ ;  /* 0x000077732d2d7816 */ /* 0x000fe400000000ff */
[----:B-1----:R-:W-:Y:S01]  /*33ac0*/  PRMT R15, R44, 0x7773, RZ ;  /* 0x000077732c0f7816 */ /* 0x002fe200000000ff */
[----:B0-----:R-:W0:Y:S04]  /*33ad0*/  LDC R17, c[0x0][0x248] ;  /* 0x00009200ff117b82 */ /* 0x001e280000000800 */
[----:B------:R1:W-:Y:S04]  /*33ae0*/  @P4 STG.E.U8 desc[UR28][R2.64], R15 ;  /* 0x0000000f02004986 */ /* 0x0003e8000c10111c */
[----:B------:R3:W-:Y:S01]  /*33af0*/  @P2 STG.E.U8 desc[UR28][R8.64], R45 ;  /* 0x0000002d08002986 */ /* 0x0007e2000c10111c */
[----:B--2---:R-:W-:Y:S01]  /*33b00*/  ISETP.LT.AND P3, PT, R16, UR4, !P0 ;  /* 0x0000000410007c0c */ /* 0x004fe2000c761270 */
[----:B------:R-:W-:-:S02]  /*33b10*/  ULDC UR4, c[0x0][0x22c] ;  /* 0x00008b0000047ab9 */ /* 0x000fc40000000800 */
[----:B------:R-:W2:Y:S01]  /*33b20*/  LDL.LU R16, [R1+0xe8c] ;  /* 0x000e8c0001107983 */ /* 0x000ea20000300800 */
[----:B------:R-:W-:Y:S01]  /*33b30*/  IMAD R14, R23, 0x2, R14 ;  /* 0x00000002170e7824 */ /* 0x000fe200078e020e */
[----:B-1----:R-:W1:Y:S01]  /*33b40*/  LDC R15, c[0x0][0x248] ;  /* 0x00009200ff0f7b82 */ /* 0x002e620000000800 */
[----:B------:R-:W-:Y:S01]  /*33b50*/  ISETP.LT.AND P6, PT, R20, UR4, !P0 ;  /* 0x0000000414007c0c */ /* 0x000fe2000c7c1270 */
[----:B------:R-:W-:Y:S01]  /*33b60*/  ULDC UR4, c[0x0][0x248] ;  /* 0x0000920000047ab9 */ /* 0x000fe20000000800 */
[----:B------:R-:W4:Y:S01]  /*33b70*/  LDL.LU R20, [R1+0xe88] ;  /* 0x000e880001147983 */ /* 0x000f220000300800 */
[----:B------:R-:W-:-:S04]  /*33b80*/  PRMT R13, R46, 0x7773, RZ ;  /* 0x000077732e0d7816 */ /* 0x000fc800000000ff */
[----:B------:R-:W4:Y:S01]  /*33b90*/  LDC R23, c[0x0][0x248] ;  /* 0x00009200ff177b82 */ /* 0x000f220000000800 */
[----:B------:R-:W4:Y:S01]  /*33ba0*/  LDL.LU R12, [R1+0xe68] ;  /* 0x000e6800010c7983 */ /* 0x000f220000300800 */
[----:B---3--:R-:W-:Y:S01]  /*33bb0*/  ISETP.LT.AND P2, PT, R18, UR7, !P0 ;  /* 0x0000000712007c0c */ /* 0x008fe2000c741270 */
[----:B------:R-:W-:Y:S02]  /*33bc0*/  IMAD R0, R22, UR4, RZ ;  /* 0x0000000416007c24 */ /* 0x000fe4000f8e02ff */
[----:B------:R-:W3:Y:S01]  /*33bd0*/  LDL.LU R18, [R1+0xe50] ;  /* 0x000e500001127983 */ /* 0x000ee20000300800 */
[-C--:B------:R-:W-:Y:S01]  /*33be0*/  IADD3 R10, P5, R14, R68.reuse, RZ ;  /* 0x000000440e0a7210 */ /* 0x080fe20007fbe0ff */
[----:B------:R-:W-:Y:S01]  /*33bf0*/  ULDC UR4, c[0x0][0x22c] ;  /* 0x00008b0000047ab9 */ /* 0x000fe20000000800 */
[----:B------:R-:W-:Y:S01]  /*33c00*/  ISETP.LT.AND P4, PT, R22, UR6, !P0 ;  /* 0x0000000616007c0c */ /* 0x000fe2000c781270 */
[----:B------:R-:W-:Y:S01]  /*33c10*/  ULDC UR7, c[0x0][0x22c] ;  /* 0x00008b0000077ab9 */ /* 0x000fe20000000800 */
[----:B------:R-:W-:Y:S01]  /*33c20*/  LEA.HI.X.SX32 R11, R14, R69, 0x1, P5 ;  /* 0x000000450e0b7211 */ /* 0x000fe200028f0eff */
[----:B------:R-:W-:Y:S01]  /*33c30*/  IMAD R14, R19, 0x4, R14 ;  /* 0x00000004130e7824 */ /* 0x000fe200078e020e */
[----:B------:R-:W-:Y:S01]  /*33c40*/  IADD3 R2, P5, R0, R68, RZ ;  /* 0x0000004400027210 */ /* 0x000fe20007fbe0ff */
[----:B------:R-:W-:-:S03]  /*33c50*/  ULDC UR6, c[0x0][0x22c] ;  /* 0x00008b0000067ab9 */ /* 0x000fc60000000800 */
[-C--:B------:R-:W-:Y:S02]  /*33c60*/  LEA.HI.X.SX32 R3, R0, R69.reuse, 0x1, P5 ;  /* 0x0000004500037211 */ /* 0x080fe400028f0eff */
[C---:B------:R-:W-:Y:S01]  /*33c70*/  IADD3 R8, P5, R14.reuse, R68, RZ ;  /* 0x000000440e087210 */ /* 0x040fe20007fbe0ff */
[----:B------:R1:W-:Y:S01]  /*33c80*/  @P1 STG.E.U8 desc[UR28][R10.64], R13 ;  /* 0x0000000d0a001986 */ /* 0x0003e2000c10111c */
[----:B------:R-:W-:Y:S02]  /*33c90*/  PRMT R47, R47, 0x7773, RZ ;  /* 0x000077732f2f7816 */ /* 0x000fe400000000ff */
[----:B------:R-:W-:Y:S01]  /*33ca0*/  LEA.HI.X.SX32 R9, R14, R69, 0x1, P5 ;  /* 0x000000450e097211 */ /* 0x000fe200028f0eff */
[----:B0-----:R-:W-:Y:S02]  /*33cb0*/  IMAD R14, R17, 0x2, R14 ;  /* 0x00000002110e7824 */ /* 0x001fe400078e020e */
[----:B------:R0:W-:Y:S01]  /*33cc0*/  @P4 STG.E.U8 desc[UR28][R2.64], R47 ;  /* 0x0000002f02004986 */ /* 0x0001e2000c10111c */
[----:B-1----:R-:W-:Y:S01]  /*33cd0*/  PRMT R13, R48, 0x7770, RZ ;  /* 0x00007770300d7816 */ /* 0x002fe200000000ff */
[----:B------:R-:W-:-:S04]  /*33ce0*/  IMAD R0, R15, 0x2, R14 ;  /* 0x000000020f007824 */ /* 0x000fc800078e020e */
[----:B------:R1:W-:Y:S01]  /*33cf0*/  @P3 STG.E.U8 desc[UR28][R8.64], R13 ;  /* 0x0000000d08003986 */ /* 0x0003e2000c10111c */
[----:B0-----:R-:W-:-:S04]  /*33d00*/  IADD3 R2, P3, R14, R68, RZ ;  /* 0x000000440e027210 */ /* 0x001fc80007f7e0ff */
[----:B------:R-:W-:Y:S02]  /*33d10*/  LEA.HI.X.SX32 R3, R14, R69, 0x1, P3 ;  /* 0x000000450e037211 */ /* 0x000fe400018f0eff */
[----:B------:R-:W-:-:S04]  /*33d20*/  IADD3 R10, P3, R0, R68, RZ ;  /* 0x00000044000a7210 */ /* 0x000fc80007f7e0ff */
[----:B------:R-:W-:Y:S02]  /*33d30*/  LEA.HI.X.SX32 R11, R0, R69, 0x1, P3 ;  /* 0x00000045000b7211 */ /* 0x000fe400018f0eff */
[----:B--2---:R-:W-:Y:S01]  /*33d40*/  ISETP.LT.AND P1, PT, R16, UR4, !P0 ;  /* 0x0000000410007c0c */ /* 0x004fe2000c721270 */
[----:B------:R-:W-:Y:S01]  /*33d50*/  ULDC UR4, c[0x0][0x22c] ;  /* 0x00008b0000047ab9 */ /* 0x000fe20000000800 */
[----:B------:R-:W2:Y:S04]  /*33d60*/  LDL.LU R16, [R1+0xe44] ;  /* 0x000e440001107983 */ /* 0x000ea80000300800 */
[----:B------:R-:W2:Y:S01]  /*33d70*/  LDL.LU R22, [R1+0xe40] ;  /* 0x000e400001167983 */ /* 0x000ea20000300800 */
[----:B----4-:R-:W-:Y:S01]  /*33d80*/  ISETP.LT.AND P4, PT, R20, UR4, !P0 ;  /* 0x0000000414007c0c */ /* 0x010fe2000c781270 */
[----:B------:R-:W-:-:S02]  /*33d90*/  ULDC UR4, c[0x0][0x22c] ;  /* 0x00008b0000047ab9 */ /* 0x000fc40000000800 */
[----:B------:R-:W4:Y:S01]  /*33da0*/  LDL.LU R20, [R1+0xba4] ;  /* 0x000ba40001147983 */ /* 0x000f220000300800 */
[----:B------:R-:W-:Y:S01]  /*33db0*/  ISETP.LT.AND P5, PT, R12, UR4, !P0 ;  /* 0x000000040c007c0c */ /* 0x000fe2000c7a1270 */
[----:B------:R-:W-:Y:S02]  /*33dc0*/  ULDC UR4, c[0x0][0x22c] ;  /* 0x00008b0000047ab9 */ /* 0x000fe40000000800 */
[----:B---3--:R-:W-:Y:S01]  /*33dd0*/  ISETP.LT.AND P3, PT, R18, UR4, !P0 ;  /* 0x0000000412007c0c */ /* 0x008fe2000c761270 */
[----:B------:R-:W-:Y:S01]  /*33de0*/  IMAD R12, R21, 0x2, R0 ;  /* 0x00000002150c7824 */ /* 0x000fe200078e0200 */
[----:B------:R-:W3:Y:S01]  /*33df0*/  LDL.LU R18, [R1+0xe20] ;  /* 0x000e200001127983 */ /* 0x000ee20000300800 */
[----:B------:R-:W-:Y:S01]  /*33e00*/  PRMT R19, R49, 0x7770, RZ ;  /* 0x0000777031137816 */ /* 0x000fe200000000ff */
[----:B------:R-:W-:Y:S01]  /*33e10*/  ULDC UR4, c[0x0][0x22c] ;  /* 0x00008b0000047ab9 */ /* 0x000fe20000000800 */
[----:B------:R-:W-:Y:S01]  /*33e20*/  IMAD R0, R23, 0x2, R12 ;  /* 0x0000000217007824 */ /* 0x000fe200078e020c */
[----:B------:R-:W-:Y:S01]  /*33e30*/  PRMT R15, R50, 0x7770, RZ ;  /* 0x00007770320f7816 */ /* 0x000fe200000000ff */
[----:B------:R-:W0:Y:S01]  /*33e40*/  LDC R21, c[0x0][0x248] ;  /* 0x00009200ff157b82 */ /* 0x000e220000000800 */
[----:B------:R1:W-:Y:S02]  /*33e50*/  @P6 STG.E.U8 desc[UR28][R2.64], R19 ;  /* 0x0000001302006986 */ /* 0x0003e4000c10111c */
[----:B-1----:R-:W-:Y:S01]  /*33e60*/  IADD3 R8, P6, R12, R68, RZ ;  /* 0x000000440c087210 */ /* 0x002fe20007fde0ff */
[----:B------:R-:W-:-:S03]  /*33e70*/  IMAD R14, R25, 0x2, R0 ;  /* 0x00000002190e7824 */ /* 0x000fc600078e0200 */
[-C--:B------:R-:W-:Y:S02]  /*33e80*/  LEA.HI.X.SX32 R9, R12, R69.reuse, 0x1, P6 ;  /* 0x000000450c097211 */ /* 0x080fe400030f0eff */
[CC--:B------:R-:W-:Y:S01]  /*33e90*/  IADD3 R12, P6, R0.reuse, R68.reuse, RZ ;  /* 0x00000044000c7210 */ /* 0x0c0fe20007fde0ff */
[----:B------:R1:W-:Y:S01]  /*33ea0*/  @P2 STG.E.U8 desc[UR28][R10.64], R15 ;  /* 0x0000000f0a002986 */ /* 0x0003e2000c10111c */
[----:B------:R-:W-:Y:S01]  /*33eb0*/  PRMT R17, R51, 0x7770, RZ ;  /* 0x0000777033117816 */ /* 0x000fe200000000ff */
[----:B------:R-:W0:Y:S01]  /*33ec0*/  LDC R23, c[0x0][0x248] ;  /* 0x00009200ff177b82 */ /* 0x000e220000000800 */
[----:B------:R-:W-:Y:S02]  /*33ed0*/  LEA.HI.X.SX32 R13, R0, R69, 0x1, P6 ;  /* 0x00000045000d7211 */ /* 0x000fe400030f0eff */
[----:B------:R-:W-:-:S04]  /*33ee0*/  IADD3 R2, P6, R14, R68, RZ ;  /* 0x000000440e027210 */ /* 0x000fc80007fde0ff */
[----:B------:R-:W-:Y:S01]  /*33ef0*/  LEA.HI.X.SX32 R3, R14, R69, 0x1, P6 ;  /* 0x000000450e037211 */ /* 0x000fe200030f0eff */
[----:B------:R-:W-:Y:S01]  /*33f00*/  IMAD R14, R27, 0x2, R14 ;  /* 0x000000021b0e7824 */ /* 0x000fe200078e020e */
[----:B------:R-:W0:Y:S01]  /*33f10*/  LDC R19, c[0x0][0x248] ;  /* 0x00009200ff137b82 */ /* 0x000e220000000800 */
[----:B-1----:R-:W-:Y:S01]  /*33f20*/  PRMT R11, R48, 0x7771, RZ ;  /* 0x00007771300b7816 */ /* 0x002fe200000000ff */
[----:B------:R1:W-:Y:S04]  /*33f30*/  @P1 STG.E.U8 desc[UR28][R8.64], R17 ;  /* 0x0000001108001986 */ /* 0x0003e8000c10111c */
[----:B------:R3:W-:Y:S02]  /*33f40*/  @P4 STG.E.U8 desc[UR28][R12.64], R11 ;  /* 0x0000000b0c004986 */ /* 0x0007e4000c10111c */
[----:B------:R-:W0:Y:S01]  /*33f50*/  LDC R25, c[0x0][0x248] ;  /* 0x00009200ff197b82 */ /* 0x000e220000000800 */
[----:B-1----:R-:W-:-:S07]  /*33f60*/  IADD3 R8, P4, R14, R68, RZ ;  /* 0x000000440e087210 */ /* 0x002fce0007f9e0ff */
[----:B------:R-:W1:Y:S01]  /*33f70*/  LDC R17, c[0x0][0x248] ;  /* 0x00009200ff117b82 */ /* 0x000e620000000800 */
[----:B------:R-:W-:Y:S02]  /*33f80*/  LEA.HI.X.SX32 R9, R14, R69, 0x1, P4 ;  /* 0x000000450e097211 */ /* 0x000fe400020f0eff */
[----:B--2---:R-:W-:Y:S01]  /*33f90*/  ISETP.LT.AND P2, PT, R16, UR4, !P0 ;  /* 0x0000000410007c0c */ /* 0x004fe2000c741270 */
[----:B------:R-:W-:Y:S01]  /*33fa0*/  ULDC UR4, c[0x0][0x22c] ;  /* 0x00008b0000047ab9 */ /* 0x000fe20000000800 */
[----:B------:R-:W2:Y:S04]  /*33fb0*/  LDL.LU R16, [R1+0xe08] ;  /* 0x000e080001107983 */ /* 0x000ea80000300800 */
[----:B------:R-:W2:Y:S04]  /*33fc0*/  LDL.LU R10, [R1+0xdfc] ;  /* 0x000dfc00010a7983 */ /* 0x000ea80000300800 */
[----:B------:R-:W2:Y:S01]  /*33fd0*/  LDL.LU R24, [R1+0xdf8] ;  /* 0x000df80001187983 */ /* 0x000ea20000300800 */
[----:B---3--:R-:W-:-:S02]  /*33fe0*/  ISETP.LT.AND P4, PT, R18, UR7, !P0 ;  /* 0x0000000712007c0c */ /* 0x008fc4000c781270 */
[----:B------:R-:W-:Y:S01]  /*33ff0*/  PRMT R15, R49, 0x7771, RZ ;  /* 0x00007771310f7816 */ /* 0x000fe200000000ff */
[----:B------:R-:W3:Y:S01]  /*34000*/  LDL.LU R18, [R1+0xdd8] ;  /* 0x000dd80001127983 */ /* 0x000ee20000300800 */
[----:B------:R-:W-:Y:S01]  /*34010*/  ISETP.LT.AND P1, PT, R22, UR4, !P0 ;  /* 0x0000000416007c0c */ /* 0x000fe2000c721270 */
[----:B------:R-:W-:Y:S01]  /*34020*/  ULDC UR4, c[0x0][0x248] ;  /* 0x0000920000047ab9 */ /* 0x000fe20000000800 */
[----:B------:R-:W-:Y:S01]  /*34030*/  PRMT R11, R50, 0x7771, RZ ;  /* 0x00007771320b7816 */ /* 0x000fe200000000ff */
[C---:B----4-:R-:W-:Y:S01]  /*34040*/  IMAD R0, R20.reuse, UR4, RZ ;  /* 0x0000000414007c24 */ /* 0x050fe2000f8e02ff */
[----:B------:R-:W-:Y:S01]  /*34050*/  ISETP.LT.AND P6, PT, R20, UR6, !P0 ;  /* 0x0000000614007c0c */ /* 0x000fe2000c7c1270 */
[----:B------:R4:W-:Y:S01]  /*34060*/  @P5 STG.E.U8 desc[UR28][R2.64], R15 ;  /* 0x0000000f02005986 */ /* 0x0009e2000c10111c */
[----:B------:R-:W-:Y:S01]  /*34070*/  PRMT R13, R51, 0x7771, RZ ;  /* 0x00007771330d7816 */ /* 0x000fe200000000ff */
[----:B0-----:R-:W-:Y:S01]  /*34080*/  IMAD R14, R19, 0x4, R14 ;  /* 0x00000004130e7824 */ /* 0x001fe200078e020e */
[----:B------:R-:W-:Y:S01]  /*34090*/  ULDC UR6, c[0x0][0x22c] ;  /* 0x00008b0000067ab9 */ /* 0x000fe20000000800 */
[----:B------:R0:W-:Y:S01]  /*340a0*/  @P3 STG.E.U8 desc[UR28][R8.64], R11 ;  /* 0x0000000b08003986 */ /* 0x0001e2000c10111c */
[----:B------:R-:W-:Y:S01]  /*340b0*/  ULDC UR4, c[0x0][0x22c] ;  /* 0x00008b0000047ab9 */ /* 0x000fe20000000800 */
[----:B------:R-:W-:-:S02]  /*340c0*/  ULDC UR7, c[0x0][0x22c] ;  /* 0x00008b0000077ab9 */ /* 0x000fc40000000800 */
[----:B------:R-:W3:Y:S01]  /*340d0*/  LDL.LU R22, [R1+0xdb8] ;  /* 0x000db80001167983 */ /* 0x000ee20000300800 */
[----:B----4-:R-:W-:-:S03]  /*340e0*/  IADD3 R2, P3, R0, R68, RZ ;  /* 0x0000004400027210 */ /* 0x010fc60007f7e0ff */
[----:B------:R-:W4:Y:S01]  /*340f0*/  LDL.LU R20, [R1+0xdb4] ;  /* 0x000db40001147983 */ /* 0x000f220000300800 */
[----:B------:R-:W3:Y:S01]  /*34100*/  LDC R15, c[0x0][0x248] ;  /* 0x00009200ff0f7b82 */ /* 0x000ee20000000800 */
[----:B------:R-:W-:Y:S01]  /*34110*/  LEA.HI.X.SX32 R3, R0, R69, 0x1, P3 ;  /* 0x0000004500037211 */ /* 0x000fe200018f0eff */
[----:B-1----:R-:W-:-:S04]  /*34120*/  IMAD R0, R17, 0x2, R14 ;  /* 0x0000000211007824 */ /* 0x002fc800078e020e */
[----:B------:R-:W-:Y:S01]  /*34130*/  @P6 STG.E.U8 desc[UR28][R2.64], R13 ;  /* 0x0000000d02006986 */ /* 0x000fe2000c10111c */
[----:B0-----:R-:W-:Y:S02]  /*34140*/  IADD3 R8, P6, R14, R68, RZ ;  /* 0x000000440e087210 */ /* 0x001fe40007fde0ff */
[----:B------:R-:W-:Y:S02]  /*34150*/  PRMT R19, R48, 0x7772, RZ ;  /* 0x0000777230137816 */ /* 0x000fe400000000ff */
[----:B------:R-:W-:Y:S02]  /*34160*/  LEA.HI.X.SX32 R9, R14, R69, 0x1, P6 ;  /* 0x000000450e097211 */ /* 0x000fe400030f0eff */
[----:B------:R-:W-:-:S03]  /*34170*/  PRMT R17, R49, 0x7772, RZ ;  /* 0x0000777231117816 */ /* 0x000fc600000000ff */
[----:B------:R0:W-:Y:S01]  /*34180*/  @P2 STG.E.U8 desc[UR28][R8.64], R19 ;  /* 0x0000001308002986 */ /* 0x0001e2000c10111c */
[----:B--2---:R-:W-:Y:S02]  /*34190*/  ISETP.LT.AND P3, PT, R10, UR6, !P0 ;  /* 0x000000060a007c0c */ /* 0x004fe4000c761270 */
[----:B------:R-:W-:Y:S01]  /*341a0*/  ISETP.LT.AND P5, PT, R16, UR4, !P0 ;  /* 0x0000000410007c0c */ /* 0x000fe2000c7a1270 */
[----:B------:R-:W-:Y:S01]  /*341b0*/  ULDC UR4, c[0x0][0x22c] ;  /* 0x00008b0000047ab9 */ /* 0x000fe20000000800 */
[C---:B------:R-:W-:Y:S01]  /*341c0*/  IADD3 R10, P6, R0.reuse, R68, RZ ;  /* 0x00000044000a7210 */ /* 0x040fe20007fde0ff */
[----:B------:R-:W1:Y:S01]  /*341d0*/  LDC R16, c[0x0][0x248] ;  /* 0x00009200ff107b82 */ /* 0x000e620000000800 */
[----:B------:R-:W-:Y:S01]  /*341e0*/  IMAD R12, R21, 0x2, R0 ;  /* 0x00000002150c7824 */ /* 0x000fe200078e0200 */
[----:B------:R-:W-:Y:S01]  /*341f0*/  PRMT R49, R49, 0x7773, RZ ;  /* 0x0000777331317816 */ /* 0x000fe200000000ff */
[----:B------:R-:W-:Y:S01]  /*34200*/  ULDC UR6, c[0x0][0x22c] ;  /* 0x00008b0000067ab9 */ /* 0x000fe20000000800 */
[----:B------:R-:W-:-:S02]  /*34210*/  LEA.HI.X.SX32 R11, R0, R69, 0x1, P6 ;  /* 0x00000045000b7211 */ /* 0x000fc400030f0eff */
[----:B------:R-:W-:Y:S01]  /*34220*/  ISETP.LT.AND P2, PT, R24, UR4, !P0 ;  /* 0x0000000418007c0c */ /* 0x000fe2000c741270 */
[----:B------:R-:W-:Y:S01]  /*34230*/  ULDC UR4, c[0x0][0x22c] ;  /* 0x00008b0000047ab9 */ /* 0x000fe20000000800 */
[----:B------:R-:W2:Y:S01]  /*34240*/  LDL.LU R24, [R1+0xba0] ;  /* 0x000ba00001187983 */ /* 0x000ea20000300800 */
[----:B------:R-:W4:Y:S03]  /*34250*/  LDC R21, c[0x0][0x248] ;  /* 0x00009200ff157b82 */ /* 0x000f260000000800 */
[----:B------:R1:W-:Y:S05]  /*34260*/  @P1 STG.E.U8 desc[UR28][R10.64], R17 ;  /* 0x000000110a001986 */ /* 0x0003ea000c10111c */
[----:B0-----:R-:W0:Y:S01]  /*34270*/  LDC R19, c[0x0][0x248] ;  /* 0x00009200ff137b82 */ /* 0x001e220000000800 */
[----:B---3--:R-:W-:Y:S01]  /*34280*/  ISETP.LT.AND P1, PT, R18, UR4, !P0 ;  /* 0x0000000412007c0c */ /* 0x008fe2000c721270 */
[----:B------:R-:W-:Y:S01]  /*34290*/  IMAD R0, R15, 0x2, R12 ;  /* 0x000000020f007824 */ /* 0x000fe200078e020c */
[----:B------:R-:W3:Y:S01]  /*342a0*/  LDL.LU R18, [R1+0xdb0] ;  /* 0x000db00001127983 */ /* 0x000ee20000300800 */
[----:B------:R-:W-:Y:S01]  /*342b0*/  IADD3 R2, P6, R12, R68, RZ ;  /* 0x000000440c027210 */ /* 0x000fe20007fde0ff */
[----:B------:R-:W-:Y:S01]  /*342c0*/  ULDC UR4, c[0x0][0x22c] ;  /* 0x00008b0000047ab9 */ /* 0x000fe20000000800 */
[----:B------:R-:W-:-:S02]  /*342d0*/  IMAD R9, R23, 0x2, R0 ;  /* 0x0000000217097824 */ /* 0x000fc400078e0200 */
[-C--:B------:R-:W-:Y:S02]  /*342e0*/  LEA.HI.X.SX32 R3, R12, R69.reuse, 0x1, P6 ;  /* 0x000000450c037211 */ /* 0x080fe400030f0eff */
[-C--:B------:R-:W-:Y:S02]  /*342f0*/  IADD3 R12, P6, R0, R68.reuse, RZ ;  /* 0x00000044000c7210 */ /* 0x080fe40007fde0ff */
[----:B------:R-:W-:Y:S02]  /*34300*/  PRMT R15, R50, 0x7772, RZ ;  /* 0x00007772320f7816 */ /* 0x000fe400000000ff */
[----:B------:R-:W-:Y:S01]  /*34310*/  LEA.HI.X.SX32 R13, R0, R69, 0x1, P6 ;  /* 0x00000045000d7211 */ /* 0x000fe200030f0eff */
[----:B-1----:R-:W-:Y:S01]  /*34320*/  IMAD R0, R16, 0x2, R9 ;  /* 0x0000000210007824 */ /* 0x002fe200078e0209 */
[----:B------:R-:W-:Y:S01]  /*34330*/  PRMT R17, R51, 0x7772, RZ ;  /* 0x0000777233117816 */ /* 0x000fe200000000ff */
[----:B------:R1:W-:Y:S01]  /*34340*/  @P4 STG.E.U8 desc[UR28][R2.64], R15 ;  /* 0x0000000f02004986 */ /* 0x0003e2000c10111c */
[----:B------:R-:W-:-:S03]  /*34350*/  IADD3 R8, P6, R9, R68, RZ ;  /* 0x0000004409087210 */ /* 0x000fc60007fde0ff */
[----:B------:R0:W-:Y:S01]  /*34360*/  @P5 STG.E.U8 desc[UR28][R12.64], R17 ;  /* 0x000000110c005986 */ /* 0x0001e2000c10111c */
[-C--:B------:R-:W-:Y:S02]  /*34370*/  IADD3 R10, P5, R0, R68.reuse, RZ ;  /* 0x00000044000a7210 */ /* 0x080fe40007fbe0ff */
[----:B------:R-:W-:Y:S01]  /*34380*/  ISETP.LT.AND P4, PT, R22, UR4, !P0 ;  /* 0x0000000416007c0c */ /* 0x000fe2000c781270 */
[----:B------:R-:W-:Y:S01]  /*34390*/  ULDC UR4, c[0x0][0x22c] ;  /* 0x00008b0000047ab9 */ /* 0x000fe20000000800 */
[----:B------:R-:W2:Y:S01]  /*343a0*/  LDL.LU R22, [R1+0xd90] ;  /* 0x000d900001167983 */ /* 0x000ea20000300800 */
[-C--:B------:R-:W-:Y:S02]  /*343b0*/  LEA.HI.X.SX32 R9, R9, R69.reuse, 0x1, P6 ;  /* 0x0000004509097211 */ /* 0x080fe400030f0eff */
[----:B-1----:R-:W-:Y:S02]  /*343c0*/  PRMT R15, R48, 0x7773, RZ ;  /* 0x00007773300f7816 */ /* 0x002fe400000000ff */
[----:B----4-:R-:W-:Y:S01]  /*343d0*/  ISETP.LT.AND P6, PT, R20, UR4, !P0 ;  /* 0x0000000414007c0c */ /* 0x010fe2000c7c1270 */
[----:B------:R-:W-:Y:S01]  /*343e0*/  ULDC UR4, c[0x0][0x248] ;  /* 0x0000920000047ab9 */ /* 0x000fe20000000800 */
[-C--:B------:R-:W-:Y:S01]  /*343f0*/  LEA.HI.X.SX32 R11, R0, R69.reuse, 0x1, P5 ;  /* 0x00000045000b7211 */ /* 0x080fe200028f0eff */
[----:B------:R-:W4:Y:S01]  /*34400*/  LDL.LU R20, [R1+0xd78] ;  /* 0x000d780001147983 */ /* 0x000f220000300800 */
[----:B0-----:R-:W0:Y:S03]  /*34410*/  LDC R17, c[0x0][0x248] ;  /* 0x00009200ff117b82 */ /* 0x001e260000000800 */
[----:B------:R-:W4:Y:S04]  /*34420*/  LDL.LU R14, [R1+0xd74] ;  /* 0x000d7400010e7983 */ /* 0x000f280000300800 */
[----:B------:R1:W-:Y:S04]  /*34430*/  @P3 STG.E.U8 desc[UR28][R8.64], R15 ;  /* 0x0000000f08003986 */ /* 0x0003e8000c10111c */
[----:B------:R2:W-:Y:S01]  /*34440*/  @P2 STG.E.U8 desc[UR28][R10.64], R49 ;  /* 0x000000310a002986 */ /* 0x0005e2000c10111c */
[----:B------:R-:W-:Y:S01]  /*34450*/  IMAD R0, R21, 0x2, R0 ;  /* 0x0000000215007824 */ /* 0x000fe200078e0200 */
[----:B------:R-:W-:Y:S01]  /*34460*/  PRMT R13, R50, 0x7773, RZ ;  /* 0x00007773320d7816 */ /* 0x000fe200000000ff */
[----:B------:R-:W4:Y:S08]  /*34470*/  LDC R21, c[0x0][0x248] ;  /* 0x00009200ff157b82 */ /* 0x000f300000000800 */
[----:B-1----:R-:W1:Y:S01]  /*34480*/  LDC R15, c[0x0][0x248] ;  /* 0x00009200ff0f7b82 */ /* 0x002e620000000800 */
[----:B---3--:R-:W-:Y:S01]  /*34490*/  ISETP.LT.AND P2, PT, R18, UR7, !P0 ;  /* 0x0000000712007c0c */ /* 0x008fe2000c741270 */
[----:B--2---:R-:W-:Y:S01]  /*344a0*/  IMAD R12, R24, UR4, RZ ;  /* 0x00000004180c7c24 */ /* 0x004fe2000f8e02ff */
[----:B------:R-:W2:Y:S01]  /*344b0*/  LDL.LU R18, [R1+0xd70] ;  /* 0x000d700001127983 */ /* 0x000ea20000300800 */
[-C--:B------:R-:W-:Y:S01]  /*344c0*/  IADD3 R2, P5, R0, R68.reuse, RZ ;  /* 0x0000004400027210 */ /* 0x080fe20007fbe0ff */
[----:B------:R-:W-:Y:S01]  /*344d0*/  ULDC UR4, c[0x0][0x22c] ;  /* 0x00008b0000047ab9 */ /* 0x000fe20000000800 */
[----:B------:R-:W-:Y:S01]  /*344e0*/  ISETP.LT.AND P3, PT, R24, UR6, !P0 ;  /* 0x0000000618007c0c */ /* 0x000fe2000c761270 */
[----:B------:R-:W3:Y:S01]  /*344f0*/  LDL.LU R16, [R1+0xd6c] ;  /* 0x000d6c0001107983 */ /* 0x000ee20000300800 */
[-C--:B------:R-:W-:Y:S01]  /*34500*/  LEA.HI.X.SX32 R3, R0, R69.reuse, 0x1, P5 ;  /* 0x0000004500037211 */ /* 0x080fe200028f0eff */
[----:B------:R-:W-:Y:S01]  /*34510*/  ULDC UR7, c[0x0][0x22c] ;  /* 0x00008b0000077ab9 */ /* 0x000fe20000000800 */
[CC--:B------:R-:W-:Y:S01]  /*34520*/  IADD3 R8, P5, R12.reuse, R68.reuse, RZ ;  /* 0x000000440c087210 */ /* 0x0c0fe20007fbe0ff */
[----:B------:R-:W-:Y:S01]  /*34530*/  IMAD R0, R19, 0x4, R0 ;  /* 0x0000000413007824 */ /* 0x000fe200078e0200 */
[----:B------:R-:W-:Y:S01]  /*34540*/  PRMT R51, R51, 0x7773, RZ ;  /* 0x0000777333337816 */ /* 0x000fe200000000ff */
[----:B------:R1:W-:Y:S01]  /*34550*/  @P1 STG.E.U8 desc[UR28][R2.64], R13 ;  /* 0x0000000d02001986 */ /* 0x0003e2000c10111c */
[----:B------:R-:W-:Y:S01]  /*34560*/  LEA.HI.X.SX32 R9, R12, R69, 0x1, P5 ;  /* 0x000000450c097211 */ /* 0x000fe200028f0eff */
[----:B------:R-:W2:Y:S01]  /*34570*/  LDC R19, c[0x0][0x248] ;  /* 0x00009200ff137b82 */ /* 0x000ea20000000800 */
[----:B------:R-:W-:Y:S01]  /*34580*/  IADD3 R10, P5, R0, R68, RZ ;  /* 0x00000044000a7210 */ /* 0x000fe20007fbe0ff */
[----:B------:R-:W-:-:S06]  /*34590*/  ULDC UR6, c[0x0][0x22c] ;  /* 0x00008b0000067ab9 */ /* 0x000fcc0000000800 */
[----:B------:R-:W4:Y:S01]  /*345a0*/  LDC R12, c[0x0][0x248] ;  /* 0x00009200ff0c7b82 */ /* 0x000f220000000800 */
[-C--:B------:R-:W-:Y:S01]  /*345b0*/  LEA.HI.X.SX32 R11, R0, R69.reuse, 0x1, P5 ;  /* 0x00000045000b7211 */ /* 0x080fe200028f0eff */
[----:B0-----:R-:W-:Y:S01]  /*345c0*/  IMAD R0, R17, 0x2, R0 ;  /* 0x0000000211007824 */ /* 0x001fe200078e0200 */
[----:B-1----:R-:W-:Y:S01]  /*345d0*/  PRMT R13, R52, 0x7770, RZ ;  /* 0x00007770340d7816 */ /* 0x002fe200000000ff */
[----:B------:R0:W-:Y:S01]  /*345e0*/  @P3 STG.E.U8 desc[UR28][R8.64], R51 ;  /* 0x0000003308003986 */ /* 0x0001e2000c10111c */
[----:B------:R-:W-:Y:S01]  /*345f0*/  ISETP.LT.AND P1, PT, R22, UR4, !P0 ;  /* 0x0000000416007c0c */ /* 0x000fe2000c721270 */
[----:B------:R-:W-:Y:S02]  /*34600*/  ULDC UR4, c[0x0][0x22c] ;  /* 0x00008b0000047ab9 */ /* 0x000fe40000000800 */
[----:B------:R1:W-:Y:S01]  /*34610*/  @P4 STG.E.U8 desc[UR28][R10.64], R13 ;  /* 0x0000000d0a004986 */ /* 0x0003e2000c10111c */
[-C--:B------:R-:W-:Y:S02]  /*34620*/  IADD3 R2, P4, R0, R68.reuse, RZ ;  /* 0x0000004400027210 */ /* 0x080fe40007f9e0ff */
[----:B----4-:R-:W-:Y:S01]  /*34630*/  ISETP.LT.AND P3, PT, R20, UR4, !P0 ;  /* 0x0000000414007c0c */ /* 0x010fe2000c761270 */
[----:B------:R-:W-:Y:S01]  /*34640*/  ULDC UR4, c[0x0][0x22c] ;  /* 0x00008b0000047ab9 */ /* 0x000fe20000000800 */
[----:B0-----:R-:W-:Y:S01]  /*34650*/  IMAD R9, R15, 0x2, R0 ;  /* 0x000000020f097824 */ /* 0x001fe200078e0200 */
[-C--:B------:R-:W-:Y:S01]  /*34660*/  LEA.HI.X.SX32 R3, R0, R69.reuse, 0x1, P4 ;  /* 0x0000004500037211 */ /* 0x080fe200020f0eff */
[----:B------:R-:W4:Y:S01]  /*34670*/  LDL.LU R22, [R1+0xd68] ;  /* 0x000d680001167983 */ /* 0x000f220000300800 */
[----:B------:R-:W-:Y:S01]  /*34680*/  ISETP.LT.AND P5, PT, R14, UR4, !P0 ;  /* 0x000000040e007c0c */ /* 0x000fe2000c7a1270 */
[----:B------:R-:W-:Y:S01]  /*34690*/  ULDC UR4, c[0x0][0x22c] ;  /* 0x00008b0000047ab9 */ /* 0x000fe20000000800 */
[C---:B------:R-:W-:Y:S01]  /*346a0*/  IADD3 R8, P4, R9.reuse, R68, RZ ;  /* 0x0000004409087210 */ /* 0x040fe20007f9e0ff */
[----:B------:R-:W4:Y:S01]  /*346b0*/  LDL.LU R23, [R1+0xb9c] ;  /* 0x000b9c0001177983 */ /* 0x000f220000300800 */
[----:B------:R-:W0:Y:S01]  /*346c0*/  LDC R14, c[0x0][0x248] ;  /* 0x00009200ff0e7b82 */ /* 0x000e220000000800 */
[----:B------:R-:W-:Y:S01]  /*346d0*/  IMAD R0, R12, 0x2, R9 ;  /* 0x000000020c007824 */ /* 0x000fe200078e0209 */
[----:B------:R-:W-:-:S02]  /*346e0*/  LEA.HI.X.SX32 R9, R9, R69, 0x1, P4 ;  /* 0x0000004509097211 */ /* 0x000fc400020f0eff */
[----:B--2---:R-:W-:Y:S02]  /*346f0*/  ISETP.LT.AND P4, PT, R18, UR4, !P0 ;  /* 0x0000000412007c0c */ /* 0x004fe4000c781270 */
[----:B------:R-:W-:Y:S01]  /*34700*/  PRMT R17, R53, 0x7770, RZ ;  /* 0x0000777035117816 */ /* 0x000fe200000000ff */
[----:B------:R-:W2:Y:S01]  /*34710*/  LDL.LU R18, [R1+0xd60] ;  /* 0x000d600001127983 */ /* 0x000ea20000300800 */
[----:B-1----:R-:W-:Y:S01]  /*34720*/  IMAD R13, R19, 0x2, R0 ;  /* 0x00000002130d7824 */ /* 0x002fe200078e0200 */
[----:B------:R-:W-:Y:S01]  /*34730*/  PRMT R15, R54, 0x7770, RZ ;  /* 0x00007770360f7816 */ /* 0x000fe200000000ff */
[----:B------:R-:W-:Y:S01]  /*34740*/  ULDC UR4, c[0x0][0x22c] ;  /* 0x00008b0000047ab9 */ /* 0x000fe20000000800 */
[----:B------:R1:W-:Y:S01]  /*34750*/  @P6 STG.E.U8 desc[UR28][R2.64], R17 ;  /* 0x0000001102006986 */ /* 0x0003e2000c10111c */
[----:B------:R-:W-:-:S03]  /*34760*/  IADD3 R10, P6, R0, R68, RZ ;  /* 0x00000044000a7210 */ /* 0x000fc60007fde0ff */
[----:B------:R-:W2:Y:S01]  /*34770*/  LDL.LU R20, [R1+0xd5c] ;  /* 0x000d5c0001147983 */ /* 0x000ea20000300800 */
[-C--:B------:R-:W-:Y:S01]  /*34780*/  LEA.HI.X.SX32 R11, R0, R69.reuse, 0x1, P6 ;  /* 0x00000045000b7211 */ /* 0x080fe200030f0eff */
[----:B0-----:R-:W-:Y:S01]  /*34790*/  IMAD R0, R14, 0x2, R13 ;  /* 0x000000020e007824 */ /* 0x001fe200078e020d */
[-C--:B------:R-:W-:Y:S02]  /*347a0*/  IADD3 R12, P6, R13, R68.reuse, RZ ;  /* 0x000000440d0c7210 */ /* 0x080fe40007fde0ff */
[----:B------:R-:W-:Y:S01]  /*347b0*/  PRMT R19, R55, 0x7770, RZ ;  /* 0x0000777037137816 */ /* 0x000fe200000000ff */
[----:B------:R0:W-:Y:S01]  /*347c0*/  @P2 STG.E.U8 desc[UR28][R8.64], R15 ;  /* 0x0000000f08002986 */ /* 0x0001e2000c10111c */
[----:B------:R-:W-:Y:S01]  /*347d0*/  LEA.HI.X.SX32 R13, R13, R69, 0x1, P6 ;  /* 0x000000450d0d7211 */ /* 0x000fe200030f0eff */
[----:B------:R-:W2:Y:S01]  /*347e0*/  LDC R14, c[0x0][0x248] ;  /* 0x00009200ff0e7b82 */ /* 0x000ea20000000800 */
[----:B-1----:R-:W-:Y:S02]  /*347f0*/  IADD3 R2, P6, R0, R68, RZ ;  /* 0x0000004400027210 */ /* 0x002fe40007fde0ff */
[----:B------:R-:W-:-:S02]  /*34800*/  PRMT R17, R52, 0x7771, RZ ;  /* 0x0000777134117816 */ /* 0x000fc400000000ff */
[----:B------:R-:W-:Y:S01]  /*34810*/  LEA.HI.X.SX32 R3, R0, R69, 0x1, P6 ;  /* 0x0000004500037211 */ /* 0x000fe200030f0eff */
[----:B------:R-:W-:Y:S01]  /*34820*/  IMAD R0, R21, 0x2, R0 ;  /* 0x0000000215007824 */ /* 0x000fe200078e0200 */
[----:B---3--:R-:W-:Y:S01]  /*34830*/  ISETP.LT.AND P2, PT, R16, UR4, !P0 ;  /* 0x0000000410007c0c */ /* 0x008fe2000c741270 */
[----:B------:R1:W-:Y:S01]  /*34840*/  @P1 STG.E.U8 desc[UR28][R10.64], R19 ;  /* 0x000000130a001986 */ /* 0x0003e2000c10111c */
[----:B------:R-:W-:Y:S01]  /*34850*/  ULDC UR4, c[0x0][0x22c] ;  /* 0x00008b0000047ab9 */ /* 0x000fe20000000800 */
[----:B------:R-:W3:Y:S02]  /*34860*/  LDC R21, c[0x0][0x248] ;  /* 0x00009200ff157b82 */ /* 0x000ee40000000800 */
[----:B------:R-:W3:Y:S04]  /*34870*/  LDL.LU R16, [R1+0xd54] ;  /* 0x000d540001107983 */ /* 0x000ee80000300800 */
[----:B------:R1:W-:Y:S01]  /*34880*/  @P3 STG.E.U8 desc[UR28][R12.64], R17 ;  /* 0x000000110c003986 */ /* 0x0003e2000c10111c */
[----:B0-----:R-:W-:-:S02]  /*34890*/  IADD3 R8, P3, R0, R68, RZ ;  /* 0x0000004400087210 */ /* 0x001fc40007f7e0ff */
[----:B----4-:R-:W-:Y:S01]  /*348a0*/  ISETP.LT.AND P1, PT, R22, UR4, !P0 ;  /* 0x0000000416007c0c */ /* 0x010fe2000c721270 */
[----:B-1----:R-:W0:Y:S01]  /*348b0*/  LDC R19, c[0x0][0x248] ;  /* 0x00009200ff137b82 */ /* 0x002e220000000800 */
[----:B------:R-:W4:Y:S01]  /*348c0*/  LDL.LU R22, [R1+0xd50] ;  /* 0x000d500001167983 */ /* 0x000f220000300800 */
[----:B------:R-:W-:Y:S01]  /*348d0*/  LEA.HI.X.SX32 R9, R0, R69, 0x1, P3 ;  /* 0x0000004500097211 */ /* 0x000fe200018f0eff */
[----:B------:R-:W-:Y:S01]  /*348e0*/  ULDC UR4, c[0x0][0x248] ;  /* 0x0000920000047ab9 */ /* 0x000fe20000000800 */
[----:B------:R-:W-:Y:S02]  /*348f0*/  PRMT R15, R53, 0x7771, RZ ;  /* 0x00007771350f7816 */ /* 0x000fe400000000ff */
[----:B------:R-:W-:Y:S02]  /*34900*/  PRMT R11, R54, 0x7771, RZ ;  /* 0x00007771360b7816 */ /* 0x000fe400000000ff */
[----:B------:R-:W1:Y:S01]  /*34910*/  LDC R12, c[0x0][0x248] ;  /* 0x00009200ff0c7b82 */ /* 0x000e620000000800 */
[----:B--2---:R-:W-:Y:S01]  /*34920*/  ISETP.LT.AND P3, PT, R18, UR7, !P0 ;  /* 0x0000000712007c0c */ /* 0x004fe2000c761270 */
[C---:B------:R-:W-:Y:S01]  /*34930*/  IMAD R10, R23.reuse, UR4, RZ ;  /* 0x00000004170a7c24 */ /* 0x040fe2000f8e02ff */
[----:B------:R-:W2:Y:S01]  /*34940*/  LDL.LU R18, [R1+0xd4c] ;  /* 0x000d4c0001127983 */ /* 0x000ea20000300800 */
[----:B------:R-:W-:Y:S01]  /*34950*/  ISETP.LT.AND P6, PT, R23, UR6, !P0 ;  /* 0x0000000617007c0c */ /* 0x000fe2000c7c1270 */
[----:B---3--:R-:W-:Y:S01]  /*34960*/  IMAD R0, R21, 0x4, R0 ;  /* 0x0000000415007824 */ /* 0x008fe200078e0200 */
[----:B------:R-:W-:Y:S01]  /*34970*/  PRMT R13, R55, 0x7771, RZ ;  /* 0x00007771370d7816 */ /* 0x000fe200000000ff */
[----:B------:R3:W-:Y:S01]  /*34980*/  @P5 STG.E.U8 desc[UR28][R2.64], R15 ;  /* 0x0000000f02005986 */ /* 0x0007e2000c10111c */
[----:B------:R-:W-:Y:S01]  /*34990*/  ULDC UR6, c[0x0][0x22c] ;  /* 0x00008b0000067ab9 */ /* 0x000fe20000000800 */
[----:B------:R-:W-:Y:S01]  /*349a0*/  ULDC UR4, c[0x0][0x22c] ;  /* 0x00008b0000047ab9 */ /* 0x000fe20000000800 */
[----:B------:R-:W-:Y:S01]  /*349b0*/  PRMT R17, R53, 0x7772, RZ ;  /* 0x0000777235117816 */ /* 0x000fe200000000ff */
[----:B------:R0:W-:Y:S01]  /*349c0*/  @P4 STG.E.U8 desc[UR28][R8.64], R11 ;  /* 0x0000000b08004986 */ /* 0x0001e2000c10111c */
[----:B------:R-:W2:Y:S01]  /*349d0*/  LDC R21, c[0x0][0x248] ;  /* 0x00009200ff157b82 */ /* 0x000ea20000000800 */
[----:B------:R-:W-:Y:S01]  /*349e0*/  ULDC UR7, c[0x0][0x22c] ;  /* 0x00008b0000077ab9 */ /* 0x000fe20000000800 */
[----:B---3--:R-:W-:-:S06]  /*349f0*/  IADD3 R2, P4, R10, R68, RZ ;  /* 0x000000440a027210 */ /* 0x008fcc0007f9e0ff */
[----:B------:R-:W3:Y:S01]  /*34a00*/  LDC R15, c[0x0][0x248] ;  /* 0x00009200ff0f7b82 */ /* 0x000ee20000000800 */
[----:B------:R-:W-:Y:S01]  /*34a10*/  LEA.HI.X.SX32 R3, R10, R69, 0x1, P4 ;  /* 0x000000450a037211 */ /* 0x000fe200020f0eff */
[----:B0-----:R-:W-:-:S04]  /*34a20*/  IMAD R11, R19, 0x2, R0 ;  /* 0x00000002130b7824 */ /* 0x001fc800078e0200 */
[----:B------:R0:W-:Y:S01]  /*34a30*/  @P6 STG.E.U8 desc[UR28][R2.64], R13 ;  /* 0x0000000d02006986 */ /* 0x0001e2000c10111c */
[-C--:B------:R-:W-:Y:S01]  /*34a40*/  IADD3 R8, P6, R0, R68.reuse, RZ ;  /* 0x0000004400087210 */ /* 0x080fe20007fde0ff */
[----:B------:R-:W2:Y:S01]  /*34a50*/  LDC R23, c[0x0][0x248] ;  /* 0x00009200ff177b82 */ /* 0x000ea20000000800 */
[----:B------:R-:W-:Y:S01]  /*34a60*/  ISETP.LT.AND P4, PT, R16, UR6, !P0 ;  /* 0x0000000610007c0c */ /* 0x000fe2000c781270 */
[----:B------:R-:W-:Y:S01]  /*34a70*/  ULDC UR6, c[0x0][0x22c] ;  /* 0x00008b0000067ab9 */ /* 0x000fe20000000800 */
[-C--:B------:R-:W-:Y:S01]  /*34a80*/  LEA.HI.X.SX32 R9, R0, R69.reuse, 0x1, P6 ;  /* 0x0000004500097211 */ /* 0x080fe200030f0eff */
[----:B------:R-:W2:Y:S01]  /*34a90*/  LDL.LU R16, [R1+0xd48] ;  /* 0x000d480001107983 */ /* 0x000ea20000300800 */
[C---:B------:R-:W-:Y:S02]  /*34aa0*/  IADD3 R10, P6, R11.reuse, R68, RZ ;  /* 0x000000440b0a7210 */ /* 0x040fe40007fde0ff */
[----:B------:R-:W-:Y:S01]  /*34ab0*/  PRMT R19, R52, 0x7772, RZ ;  /* 0x0000777234137816 */ /* 0x000fe200000000ff */
[----:B-1----:R-:W-:Y:S01]  /*34ac0*/  IMAD R0, R12, 0x2, R11 ;  /* 0x000000020c007824 */ /* 0x002fe200078e020b */
[----:B------:R-:W-:Y:S01]  /*34ad0*/  ISETP.LT.AND P5, PT, R20, UR4, !P0 ;  /* 0x0000000414007c0c */ /* 0x000fe2000c7a1270 */
[----:B------:R-:W-:Y:S01]  /*34ae0*/  ULDC UR4, c[0x0][0x22c] ;  /* 0x00008b0000047ab9 */ /* 0x000fe20000000800 */
[----:B------:R-:W-:Y:S01]  /*34af0*/  LEA.HI.X.SX32 R11, R11, R69, 0x1, P6 ;  /* 0x000000450b0b7211 */ /* 0x000fe200030f0eff */
[----:B------:R-:W2:Y:S04]  /*34b00*/  LDL.LU R20, [R1+0xd44] ;  /* 0x000d440001147983 */ /* 0x000ea80000300800 */
[----:B------:R1:W-:Y:S01]  /*34b10*/  @P2 STG.E.U8 desc[UR28][R8.64], R19 ;  /* 0x0000001308002986 */ /* 0x0003e2000c10111c */
[----:B----4-:R-:W-:Y:S01]  /*34b20*/  ISETP.LT.AND P2, PT, R22, UR4, !P0 ;  /* 0x0000000416007c0c */ /* 0x010fe2000c741270 */
[----:B------:R-:W-:-:S02]  /*34b30*/  ULDC UR4, c[0x0][0x22c] ;  /* 0x00008b0000047ab9 */ /* 0x000fc40000000800 */
[----:B------:R4:W-:Y:S04]  /*34b40*/  @P1 STG.E.U8 desc[UR28][R10.64], R17 ;  /* 0x000000110a001986 */ /* 0x0009e8000c10111c */
[----:B------:R-:W4:Y:S01]  /*34b50*/  LDL.LU R22, [R1+0xb98] ;  /* 0x000b980001167983 */ /* 0x000f220000300800 */
[-C--:B0-----:R-:W-:Y:S01]  /*34b60*/  IADD3 R2, P6, R0, R68.reuse, RZ ;  /* 0x0000004400027210 */ /* 0x081fe20007fde0ff */
[----:B---3--:R-:W-:Y:S01]  /*34b70*/  IMAD R13, R15, 0x2, R0 ;  /* 0x000000020f0d7824 */ /* 0x008fe200078e0200 */
[----:B------:R-:W-:Y:S01]  /*34b80*/  PRMT R53, R53, 0x7773, RZ ;  /* 0x0000777335357816 */ /* 0x000fe200000000ff */
[----:B-1----:R-:W0:Y:S01]  /*34b90*/  LDC R19, c[0x0][0x248] ;  /* 0x00009200ff137b82 */ /* 0x002e220000000800 */
[----:B--2---:R-:W-:Y:S01]  /*34ba0*/  ISETP.LT.AND P1, PT, R18, UR4, !P0 ;  /* 0x0000000412007c0c */ /* 0x004fe2000c721270 */
[----:B------:R-:W-:Y:S01]  /*34bb0*/  ULDC UR4, c[0x0][0x22c] ;  /* 0x00008b0000047ab9 */ /* 0x000fe20000000800 */
[----:B------:R-:W2:Y:S01]  /*34bc0*/  LDL.LU R18, [R1+0xd40] ;  /* 0x000d400001127983 */ /* 0x000ea20000300800 */
[----:B------:R-:W-:Y:S01]  /*34bd0*/  LEA.HI.X.SX32 R3, R0, R69, 0x1, P6 ;  /* 0x0000004500037211 */ /* 0x000fe200030f0eff */
[----:B------:R-:W-:Y:S01]  /*34be0*/  IMAD R0, R14, 0x2, R13 ;  /* 0x000000020e007824 */ /* 0x000fe200078e020d */
[----:B------:R-:W-:-:S02]  /*34bf0*/  IADD3 R12, P6, R13, R68, RZ ;  /* 0x000000440d0c7210 */ /* 0x000fc40007fde0ff */
[----:B------:R-:W-:Y:S01]  /*34c00*/  PRMT R15, R54, 0x7772, RZ ;  /* 0x00007772360f7816 */ /* 0x000fe200000000ff */
[----:B------:R-:W-:Y:S01]  /*34c10*/  IMAD R14, R21, 0x2, R0 ;  /* 0x00000002150e7824 */ /* 0x000fe200078e0200 */
[----:B------:R-:W-:Y:S01]  /*34c20*/  LEA.HI.X.SX32 R13, R13, R69, 0x1, P6 ;  /* 0x000000450d0d7211 */ /* 0x000fe200030f0eff */
[----:B------:R-:W1:Y:S01]  /*34c30*/  LDC R21, c[0x0][0x248] ;  /* 0x00009200ff157b82 */ /* 0x000e620000000800 */
[----:B----4-:R-:W-:Y:S01]  /*34c40*/  PRMT R17, R55, 0x7772, RZ ;  /* 0x0000777237117816 */ /* 0x010fe200000000ff */
[----:B------:R3:W-:Y:S01]  /*34c50*/  @P3 STG.E.U8 desc[UR28][R2.64], R15 ;  /* 0x0000000f02003986 */ /* 0x0007e2000c10111c */
[----:B------:R-:W-:-:S03]  /*34c60*/  IADD3 R8, P6, R0, R68, RZ ;  /* 0x0000004400087210 */ /* 0x000fc60007fde0ff */
[----:B------:R4:W-:Y:S01]  /*34c70*/  @P5 STG.E.U8 desc[UR28][R12.64], R17 ;  /* 0x000000110c005986 */ /* 0x0009e2000c10111c */
[----:B------:R-:W-:Y:S02]  /*34c80*/  IADD3 R10, P5, R14, R68, RZ ;  /* 0x000000440e0a7210 */ /* 0x000fe40007fbe0ff */
[-C--:B------:R-:W-:Y:S02]  /*34c90*/  LEA.HI.X.SX32 R9, R0, R69.reuse, 0x1, P6 ;  /* 0x0000004500097211 */ /* 0x080fe400030f0eff */
[----:B------:R-:W-:Y:S02]  /*34ca0*/  LEA.HI.X.SX32 R11, R14, R69, 0x1, P5 ;  /* 0x000000450e0b7211 */ /* 0x000fe400028f0eff */
[----:B---3--:R-:W-:Y:S01]  /*34cb0*/  PRMT R15, R52, 0x7773, RZ ;  /* 0x00007773340f7816 */ /* 0x008fe200000000ff */
[----:B----4-:R-:W3:Y:S01]  /*34cc0*/  LDC R17, c[0x0][0x248] ;  /* 0x00009200ff117b82 */ /* 0x010ee20000000800 */
[----:B------:R-:W-:Y:S01]  /*34cd0*/  ISETP.LT.AND P3, PT, R16, UR4, !P0 ;  /* 0x0000000410007c0c */ /* 0x000fe2000c761270 */
[----:B------:R-:W-:Y:S01]  /*34ce0*/  ULDC UR4, c[0x0][0x22c] ;  /* 0x00008b0000047ab9 */ /* 0x000fe20000000800 */
[----:B------:R-:W4:Y:S01]  /*34cf0*/  LDL.LU R16, [R1+0xd3c] ;  /* 0x000d3c0001107983 */ /* 0x000f220000300800 */
[----:B------:R-:W-:-:S03]  /*34d00*/  ISETP.LT.AND P6, PT, R20, UR4, !P0 ;  /* 0x0000000414007c0c */ /* 0x000fc6000c7c1270 */
[----:B------:R0:W-:Y:S01]  /*34d10*/  @P4 STG.E.U8 desc[UR28][R8.64], R15 ;  /* 0x0000000f08004986 */ /* 0x0001e2000c10111c */
[----:B------:R-:W-:Y:S01]  /*34d20*/  IMAD R14, R23, 0x2, R14 ;  /* 0x00000002170e7824 */ /* 0x000fe200078e020e */
[----:B------:R-:W-:Y:S01]  /*34d30*/  ULDC UR4, c[0x0][0x248] ;  /* 0x0000920000047ab9 */ /* 0x000fe20000000800 */
[----:B------:R-:W-:Y:S01]  /*34d40*/  PRMT R13, R54, 0x7773, RZ ;  /* 0x00007773360d7816 */ /* 0x000fe200000000ff */
[----:B------:R-:W4:Y:S01]  /*34d50*/  LDL.LU R20, [R1+0xd38] ;  /* 0x000d380001147983 */ /* 0x000f220000300800 */
[----:B------:R-:W-:Y:S01]  /*34d60*/  PRMT R55, R55, 0x7773, RZ ;  /* 0x0000777337377816 */ /* 0x000fe200000000ff */
[----:B------:R-:W1:Y:S02]  /*34d70*/  LDC R23, c[0x0][0x248] ;  /* 0x00009200ff177b82 */ /* 0x000e640000000800 */
[----:B------:R-:W4:Y:S04]  /*34d80*/  LDL.LU R12, [R1+0xd34] ;  /* 0x000d3400010c7983 */ /* 0x000f280000300800 */
[----:B------:R3:W-:Y:S02]  /*34d90*/  @P2 STG.E.U8 desc[UR28][R10.64], R53 ;  /* 0x000000350a002986 */ /* 0x0007e4000c10111c */
[----:B0-----:R-:W0:Y:S01]  /*34da0*/  LDC R15, c[0x0][0x248] ;  /* 0x00009200ff0f7b82 */ /* 0x001e220000000800 */
[----:B--2---:R-:W-:Y:S01]  /*34db0*/  ISETP.LT.AND P2, PT, R18, UR7, !P0 ;  /* 0x0000000712007c0c */ /* 0x004fe2000c741270 */
[----:B------:R-:W-:Y:S01]  /*34dc0*/  IMAD R0, R22, UR4, RZ ;  /* 0x0000000416007c24 */ /* 0x000fe2000f8e02ff */
[----:B------:R-:W2:Y:S01]  /*34dd0*/  LDL.LU R18, [R1+0xd30] ;  /* 0x000d300001127983 */ /* 0x000ea20000300800 */
[-C--:B------:R-:W-:Y:S01]  /*34de0*/  IADD3 R2, P5, R14, R68.reuse, RZ ;  /* 0x000000440e027210 */ /* 0x080fe20007fbe0ff */
[----:B------:R-:W-:Y:S01]  /*34df0*/  ULDC UR4, c[0x0][0x22c] ;  /* 0x00008b0000047ab9 */ /* 0x000fe20000000800 */
[----:B------:R-:W-:Y:S01]  /*34e00*/  ISETP.LT.AND P4, PT, R22, UR6, !P0 ;  /* 0x0000000616007c0c */ /* 0x000fe2000c781270 */
[----:B------:R-:W-:Y:S01]  /*34e10*/  ULDC UR7, c[0x0][0x22c] ;  /* 0x00008b0000077ab9 */ /* 0x000fe20000000800 */
[----:B------:R-:W-:Y:S01]  /*34e20*/  LEA.HI.X.SX32 R3, R14, R69, 0x1, P5 ;  /* 0x000000450e037211 */ /* 0x000fe200028f0eff */
[----:B------:R-:W-:Y:S01]  /*34e30*/  IMAD R14, R19, 0x4, R14 ;  /* 0x00000004130e7824 */ /* 0x000fe200078e020e */
[----:B------:R-:W-:Y:S01]  /*34e40*/  IADD3 R8, P5, R0, R68, RZ ;  /* 0x0000004400087210 */ /* 0x000fe20007fbe0ff */
[----:B------:R-:W1:Y:S01]  /*34e50*/  LDC R19, c[0x0][0x248] ;  /* 0x00009200ff137b82 */ /* 0x000e620000000800 */
[----:B------:R-:W-:-:S02]  /*34e60*/  ULDC UR6, c[0x0][0x22c] ;  /* 0x00008b0000067ab9 */ /* 0x000fc40000000800 */
[-C--:B------:R-:W-:Y:S02]  /*34e70*/  LEA.HI.X.SX32 R9, R0, R69.reuse, 0x1, P5 ;  /* 0x0000004500097211 */ /* 0x080fe400028f0eff */
[CC--:B---3--:R-:W-:Y:S01]  /*34e80*/  IADD3 R10, P5, R14.reuse, R68.reuse, RZ ;  /* 0x000000440e0a7210 */ /* 0x0c8fe20007fbe0ff */
[----:B------:R3:W-:Y:S03]  /*34e90*/  @P1 STG.E.U8 desc[UR28][R2.64], R13 ;  /* 0x0000000d02001986 */ /* 0x0007e6000c10111c */
[----:B------:R-:W-:Y:S01]  /*34ea0*/  LEA.HI.X.SX32 R11, R14, R69, 0x1, P5 ;  /* 0x000000450e0b7211 */ /* 0x000fe200028f0eff */
[----:B------:R-:W-:Y:S01]  /*34eb0*/  IMAD R14, R17, 0x2, R14 ;  /* 0x00000002110e7824 */ /* 0x000fe200078e020e */
[----:B------:R4:W-:Y:S01]  /*34ec0*/  @P4 STG.E.U8 desc[UR28][R8.64], R55 ;  /* 0x0000003708004986 */ /* 0x0009e2000c10111c */
[----:B---3--:R-:W-:Y:S02]  /*34ed0*/  PRMT R13, R56, 0x7770, RZ ;  /* 0x00007770380d7816 */ /* 0x008fe400000000ff */
[----:B0-----:R-:W-:Y:S01]  /*34ee0*/  IMAD R0, R15, 0x2, R14 ;  /* 0x000000020f007824 */ /* 0x001fe200078e020e */
[----:B----4-:R-:W-:Y:S01]  /*34ef0*/  ISETP.LT.AND P1, PT, R16, UR4, !P0 ;  /* 0x0000000410007c0c */ /* 0x010fe2000c721270 */
[----:B------:R-:W-:Y:S01]  /*34f00*/  ULDC UR4, c[0x0][0x22c] ;  /* 0x00008b0000047ab9 */ /* 0x000fe20000000800 */
[----:B------:R0:W-:Y:S01]  /*34f10*/  @P3 STG.E.U8 desc[UR28][R10.64], R13 ;  /* 0x0000000d0a003986 */ /* 0x0001e2000c10111c */
[----:B------:R-:W-:-:S03]  /*34f20*/  IADD3 R2, P3, R14, R68, RZ ;  /* 0x000000440e027210 */ /* 0x000fc60007f7e0ff */
[----:B------:R-:W3:Y:S01]  /*34f30*/  LDL.LU R16, [R1+0xd2c] ;  /* 0x000d2c0001107983 */ /* 0x000ee20000300800 */
[-C--:B------:R-:W-:Y:S02]  /*34f40*/  LEA.HI.X.SX32 R3, R14, R69.reuse, 0x1, P3 ;  /* 0x000000450e037211 */ /* 0x080fe400018f0eff */
[----:B------:R-:W-:Y:S01]  /*34f50*/  IADD3 R8, P3, R0, R68, RZ ;  /* 0x0000004400087210 */ /* 0x000fe20007f7e0ff */
[----:B------:R-:W4:Y:S01]  /*34f60*/  LDL.LU R22, [R1+0xd28] ;  /* 0x000d280001167983 */ /* 0x000f220000300800 */
[----:B------:R-:W-:Y:S01]  /*34f70*/  ISETP.LT.AND P4, PT, R20, UR4, !P0 ;  /* 0x0000000414007c0c */ /* 0x000fe2000c781270 */
[----:B------:R-:W-:Y:S01]  /*34f80*/  ULDC UR4, c[0x0][0x22c] ;  /* 0x00008b0000047ab9 */ /* 0x000fe20000000800 */
[----:B------:R-:W-:Y:S01]  /*34f90*/  LEA.HI.X.SX32 R9, R0, R69, 0x1, P3 ;  /* 0x0000004500097211 */ /* 0x000fe200018f0eff */
[----:B------:R-:W4:Y:S01]  /*34fa0*/  LDL.LU R24, [R1+0xb94] ;  /* 0x000b940001187983 */ /* 0x000f220000300800 */
[----:B------:R-:W-:Y:S01]  /*34fb0*/  ISETP.LT.AND P5, PT, R12, UR4, !P0 ;  /* 0x000000040c007c0c */ /* 0x000fe2000c7a1270 */
[----:B------:R-:W-:-:S02]  /*34fc0*/  ULDC UR4, c[0x0][0x22c] ;  /* 0x00008b0000047ab9 */ /* 0x000fc40000000800 */
[----:B--2---:R-:W-:Y:S01]  /*34fd0*/  ISETP.LT.AND P3, PT, R18, UR4, !P0 ;  /* 0x0000000412007c0c */ /* 0x004fe2000c761270 */
[----:B-1----:R-:W-:Y:S01]  /*34fe0*/  IMAD R12, R21, 0x2, R0 ;  /* 0x00000002150c7824 */ /* 0x002fe200078e0200 */
[----:B------:R-:W2:Y:S01]  /*34ff0*/  LDL.LU R18, [R1+0xd24] ;  /* 0x000d240001127983 */ /* 0x000ea20000300800 */
[----:B------:R-:W-:Y:S01]  /*35000*/  PRMT R17, R57, 0x7770, RZ ;  /* 0x0000777039117816 */ /* 0x000fe200000000ff */
[----:B------:R-:W-:Y:S01]  /*35010*/  ULDC UR4, c[0x0][0x22c] ;  /* 0x00008b0000047ab9 */ /* 0x000fe20000000800 */
[----:B------:R-:W-:Y:S01]  /*35020*/  IMAD R0, R19, 0x2, R12 ;  /* 0x0000000213007824 */ /* 0x000fe200078e020c */
[----:B------:R-:W-:Y:S01]  /*35030*/  PRMT R15, R58, 0x7770, RZ ;  /* 0x000077703a0f7816 */ /* 0x000fe200000000ff */
[----:B------:R-:W2:Y:S01]  /*35040*/  LDL.LU R20, [R1+0xd20] ;  /* 0x000d200001147983 */ /* 0x000ea20000300800 */
[----:B------:R-:W1:Y:S03]  /*35050*/  LDC R21, c[0x0][0x248] ;  /* 0x00009200ff157b82 */ /* 0x000e660000000800 */
[----:B------:R0:W-:Y:S02]  /*35060*/  @P6 STG.E.U8 desc[UR28][R2.64], R17 ;  /* 0x0000001102006986 */ /* 0x0001e4000c10111c */
[----:B0-----:R-:W-:Y:S01]  /*35070*/  IADD3 R10, P6, R12, R68, RZ ;  /* 0x000000440c0a7210 */ /* 0x001fe20007fde0ff */
[----:B------:R-:W-:-:S03]  /*35080*/  IMAD R14, R23, 0x2, R0 ;  /* 0x00000002170e7824 */ /* 0x000fc600078e0200 */
[-C--:B------:R-:W-:Y:S02]  /*35090*/  LEA.HI.X.SX32 R11, R12, R69.reuse, 0x1, P6 ;  /* 0x000000450c0b7211 */ /* 0x080fe400030f0eff */
[----:B------:R-:W-:Y:S01]  /*350a0*/  PRMT R19, R59, 0x7770, RZ ;  /* 0x000077703b137816 */ /* 0x000fe200000000ff */
[----:B------:R0:W-:Y:S01]  /*350b0*/  @P2 STG.E.U8 desc[UR28][R8.64], R15 ;  /* 0x0000000f08002986 */ /* 0x0001e2000c10111c */
[CC--:B------:R-:W-:Y:S01]  /*350c0*/  IADD3 R12, P6, R0.reuse, R68.reuse, RZ ;  /* 0x00000044000c7210 */ /* 0x0c0fe20007fde0ff */
[----:B------:R-:W1:Y:S03]  /*350d0*/  LDC R23, c[0x0][0x248] ;  /* 0x00009200ff177b82 */ /* 0x000e660000000800 */
[----:B------:R-:W-:Y:S02]  /*350e0*/  LEA.HI.X.SX32 R13, R0, R69, 0x1, P6 ;  /* 0x00000045000d7211 */ /* 0x000fe400030f0eff */
[----:B------:R-:W-:-:S02]  /*350f0*/  IADD3 R2, P6, R14, R68, RZ ;  /* 0x000000440e027210 */ /* 0x000fc40007fde0ff */
[----:B------:R-:W-:Y:S02]  /*35100*/  PRMT R17, R56, 0x7771, RZ ;  /* 0x0000777138117816 */ /* 0x000fe400000000ff */
[----:B------:R-:W-:Y:S01]  /*35110*/  LEA.HI.X.SX32 R3, R14, R69, 0x1, P6 ;  /* 0x000000450e037211 */ /* 0x000fe200030f0eff */
[----:B------:R-:W-:Y:S01]  /*35120*/  IMAD R14, R25, 0x2, R14 ;  /* 0x00000002190e7824 */ /* 0x000fe200078e020e */
[----:B------:R4:W-:Y:S01]  /*35130*/  @P1 STG.E.U8 desc[UR28][R10.64], R19 ;  /* 0x000000130a001986 */ /* 0x0009e2000c10111c */
[----:B---3--:R-:W-:-:S03]  /*35140*/  ISETP.LT.AND P2, PT, R16, UR4, !P0 ;  /* 0x0000000410007c0c */ /* 0x008fc6000c741270 */
[----:B------:R3:W-:Y:S01]  /*35150*/  @P4 STG.E.U8 desc[UR28][R12.64], R17 ;  /* 0x000000110c004986 */ /* 0x0007e2000c10111c */
[----:B------:R-:W-:Y:S01]  /*35160*/  ULDC UR4, c[0x0][0x22c] ;  /* 0x00008b0000047ab9 */ /* 0x000fe20000000800 */
[----:B0-----:R-:W-:Y:S02]  /*35170*/  IADD3 R8, P4, R14, R68, RZ ;  /* 0x000000440e087210 */ /* 0x001fe40007f9e0ff */
[----:B------:R-:W3:Y:S01]  /*35180*/  LDL.LU R16, [R1+0xd1c] ;  /* 0x000d1c0001107983 */ /* 0x000ee20000300800 */
[----:B----4-:R-:W-:Y:S01]  /*35190*/  ISETP.LT.AND P1, PT, R22, UR4, !P0 ;  /* 0x0000000416007c0c */ /* 0x010fe2000c721270 */
[----:B------:R-:W-:Y:S01]  /*351a0*/  ULDC UR4, c[0x0][0x248] ;  /* 0x0000920000047ab9 */ /* 0x000fe20000000800 */
[----:B------:R-:W-:Y:S01]  /*351b0*/  LEA.HI.X.SX32 R9, R14, R69, 0x1, P4 ;  /* 0x000000450e097211 */ /* 0x000fe200020f0eff */
[----:B------:R-:W4:Y:S01]  /*351c0*/  LDL.LU R22, [R1+0xd18] ;  /* 0x000d180001167983 */ /* 0x000f220000300800 */
[----:B------:R-:W0:Y:S01]  /*351d0*/  LDC R19, c[0x0][0x248] ;  /* 0x00009200ff137b82 */ /* 0x000e220000000800 */
[----:B--2---:R-:W-:-:S02]  /*351e0*/  ISETP.LT.AND P4, PT, R18, UR7, !P0 ;  /* 0x0000000712007c0c */ /* 0x004fc4000c781270 */
[----:B------:R-:W-:Y:S01]  /*351f0*/  PRMT R15, R57, 0x7771, RZ ;  /* 0x00007771390f7816 */ /* 0x000fe200000000ff */
[----:B------:R-:W2:Y:S01]  /*35200*/  LDL.LU R18, [R1+0xd14] ;  /* 0x000d140001127983 */ /* 0x000ea20000300800 */
[----:B------:R-:W-:Y:S01]  /*35210*/  PRMT R11, R58, 0x7771, RZ ;  /* 0x000077713a0b7816 */ /* 0x000fe200000000ff */
[C---:B------:R-:W-:Y:S01]  /*35220*/  IMAD R0, R24.reuse, UR4, RZ ;  /* 0x0000000418007c24 */ /* 0x040fe2000f8e02ff */
[----:B------:R-:W-:Y:S01]  /*35230*/  ISETP.LT.AND P6, PT, R24, UR6, !P0 ;  /* 0x0000000618007c0c */ /* 0x000fe2000c7c1270 */
[----:B------:R0:W-:Y:S01]  /*35240*/  @P5 STG.E.U8 desc[UR28][R2.64], R15 ;  /* 0x0000000f02005986 */ /* 0x0001e2000c10111c */
[----:B---3--:R-:W-:Y:S01]  /*35250*/  PRMT R13, R59, 0x7771, RZ ;  /* 0x000077713b0d7816 */ /* 0x008fe200000000ff */
[----:B-1----:R-:W-:Y:S01]  /*35260*/  IMAD R14, R21, 0x4, R14 ;  /* 0x00000004150e7824 */ /* 0x002fe200078e020e */
[----:B------:R-:W-:Y:S01]  /*35270*/  ULDC UR4, c[0x0][0x22c] ;  /* 0x00008b0000047ab9 */ /* 0x000fe20000000800 */
[----:B------:R1:W-:Y:S01]  /*35280*/  @P3 STG.E.U8 desc[UR28][R8.64], R11 ;  /* 0x0000000b08003986 */ /* 0x0003e2000c10111c */
[----:B------:R-:W-:Y:S01]  /*35290*/  PRMT R17, R57, 0x7772, RZ ;  /* 0x0000777239117816 */ /* 0x000fe200000000ff */
[----:B------:R-:W3:Y:S01]  /*352a0*/  LDC R21, c[0x0][0x248] ;  /* 0x00009200ff157b82 */ /* 0x000ee20000000800 */
[----:B------:R-:W-:Y:S01]  /*352b0*/  ULDC UR6, c[0x0][0x22c] ;  /* 0x00008b0000067ab9 */ /* 0x000fe20000000800 */
[----:B------:R-:W3:Y:S01]  /*352c0*/  LDL.LU R24, [R1+0xd10] ;  /* 0x000d100001187983 */ /* 0x000ee20000300800 */
[----:B------:R-:W-:Y:S01]  /*352d0*/  ULDC UR7, c[0x0][0x22c] ;  /* 0x00008b0000077ab9 */ /* 0x000fe20000000800 */
[----:B0-----:R-:W-:-:S04]  /*352e0*/  IADD3 R2, P3, R0, R68, RZ ;  /* 0x0000004400027210 */ /* 0x001fc80007f7e0ff */
[----:B------:R-:W0:Y:S01]  /*352f0*/  LDC R15, c[0x0][0x248] ;  /* 0x00009200ff0f7b82 */ /* 0x000e220000000800 */
[----:B------:R-:W-:Y:S01]  /*35300*/  LEA.HI.X.SX32 R3, R0, R69, 0x1, P3 ;  /* 0x0000004500037211 */ /* 0x000fe200018f0eff */
[----:B------:R-:W-:-:S04]  /*35310*/  IMAD R0, R19, 0x2, R14 ;  /* 0x0000000213007824 */ /* 0x000fc800078e020e */
[----:B------:R-:W-:Y:S01]  /*35320*/  @P6 STG.E.U8 desc[UR28][R2.64], R13 ;  /* 0x0000000d02006986 */ /* 0x000fe2000c10111c */
[-C--:B-1----:R-:W-:Y:S02]  /*35330*/  IADD3 R8, P6, R14, R68.reuse, RZ ;  /* 0x000000440e087210 */ /* 0x082fe40007fde0ff */
[----:B------:R-:W-:Y:S02]  /*35340*/  PRMT R19, R56, 0x7772, RZ ;  /* 0x0000777238137816 */ /* 0x000fe400000000ff */
[-C--:B------:R-:W-:Y:S02]  /*35350*/  LEA.HI.X.SX32 R9, R14, R69.reuse, 0x1, P6 ;  /* 0x000000450e097211 */ /* 0x080fe400030f0eff */
[----:B------:R-:W-:Y:S02]  /*35360*/  IADD3 R10, P6, R0, R68, RZ ;  /* 0x00000044000a7210 */ /* 0x000fe40007fde0ff */
[----:B------:R-:W-:Y:S01]  /*35370*/  ISETP.LT.AND P5, PT, R20, UR4, !P0 ;  /* 0x0000000414007c0c */ /* 0x000fe2000c7a1270 */
[----:B------:R-:W-:Y:S01]  /*35380*/  ULDC UR4, c[0x0][0x22c] ;  /* 0x00008b0000047ab9 */ /* 0x000fe20000000800 */
[----:B------:R-:W-:Y:S01]  /*35390*/  LEA.HI.X.SX32 R11, R0, R69, 0x1, P6 ;  /* 0x00000045000b7211 */ /* 0x000fe200030f0eff */
[----:B------:R-:W3:Y:S04]  /*353a0*/  LDL.LU R20, [R1+0xd0c] ;  /* 0x000d0c0001147983 */ /* 0x000ee80000300800 */
[----:B------:R1:W-:Y:S01]  /*353b0*/  @P2 STG.E.U8 desc[UR28][R8.64], R19 ;  /* 0x0000001308002986 */ /* 0x0003e2000c10111c */
[----:B----4-:R-:W-:Y:S01]  /*353c0*/  ISETP.LT.AND P2, PT, R22, UR4, !P0 ;  /* 0x0000000416007c0c */ /* 0x010fe2000c741270 */
[----:B------:R-:W-:-:S02]  /*353d0*/  ULDC UR4, c[0x0][0x22c] ;  /* 0x00008b0000047ab9 */ /* 0x000fc40000000800 */
[----:B------:R4:W-:Y:S04]  /*353e0*/  @P1 STG.E.U8 desc[UR28][R10.64], R17 ;  /* 0x000000110a001986 */ /* 0x0009e8000c10111c */
[----:B------:R-:W4:Y:S01]  /*353f0*/  LDL.LU R22, [R1+0xb90] ;  /* 0x000b900001167983 */ /* 0x000f220000300800 */
[----:B------:R-:W-:Y:S01]  /*35400*/  ISETP.LT.AND P3, PT, R16, UR6, !P0 ;  /* 0x0000000610007c0c */ /* 0x000fe2000c761270 */
[----:B------:R-:W-:Y:S01]  /*35410*/  IMAD R12, R23, 0x2, R0 ;  /* 0x00000002170c7824 */ /* 0x000fe200078e0200 */
[----:B------:R-:W4:Y:S01]  /*35420*/  LDC R16, c[0x0][0x248] ;  /* 0x00009200ff107b82 */ /* 0x000f220000000800 */
[----:B------:R-:W-:Y:S01]  /*35430*/  PRMT R57, R57, 0x7773, RZ ;  /* 0x0000777339397816 */ /* 0x000fe200000000ff */
[----:B------:R-:W-:-:S06]  /*35440*/  ULDC UR6, c[0x0][0x22c] ;  /* 0x00008b0000067ab9 */ /* 0x000fcc0000000800 */
[----:B-1----:R-:W1:Y:S01]  /*35450*/  LDC R19, c[0x0][0x248] ;  /* 0x00009200ff137b82 */ /* 0x002e620000000800 */
[----:B--2---:R-:W-:Y:S01]  /*35460*/  ISETP.LT.AND P1, PT, R18, UR4, !P0 ;  /* 0x0000000412007c0c */ /* 0x004fe2000c721270 */
[----:B0-----:R-:W-:Y:S01]  /*35470*/  IMAD R0, R15, 0x2, R12 ;  /* 0x000000020f007824 */ /* 0x001fe200078e020c */
[----:B------:R-:W2:Y:S01]  /*35480*/  LDL.LU R18, [R1+0xd08] ;  /* 0x000d080001127983 */ /* 0x000ea20000300800 */
[CC--:B------:R-:W-:Y:S01]  /*35490*/  IADD3 R2, P6, R12.reuse, R68.reuse, RZ ;  /* 0x000000440c027210 */ /* 0x0c0fe20007fde0ff */
[----:B------:R-:W-:Y:S01]  /*354a0*/  ULDC UR4, c[0x0][0x22c] ;  /* 0x00008b0000047ab9 */ /* 0x000fe20000000800 */
[----:B---3--:R-:W-:Y:S01]  /*354b0*/  IMAD R9, R21, 0x2, R0 ;  /* 0x0000000215097824 */ /* 0x008fe200078e0200 */
[----:B----4-:R-:W-:Y:S01]  /*354c0*/  PRMT R17, R59, 0x7772, RZ ;  /* 0x000077723b117816 */ /* 0x010fe200000000ff */
[----:B------:R-:W3:Y:S01]  /*354d0*/  LDL.LU R21, [R1+0xd04] ;  /* 0x000d040001157983 */ /* 0x000ee20000300800 */
[----:B------:R-:W-:Y:S01]  /*354e0*/  LEA.HI.X.SX32 R3, R12, R69, 0x1, P6 ;  /* 0x000000450c037211 */ /* 0x000fe200030f0eff */
[----:B------:R-:W0:Y:S01]  /*354f0*/  LDC R23, c[0x0][0x248] ;  /* 0x00009200ff177b82 */ /* 0x000e220000000800 */
[----:B------:R-:W-:-:S02]  /*35500*/  IADD3 R12, P6, R0, R68, RZ ;  /* 0x00000044000c7210 */ /* 0x000fc40007fde0ff */
[----:B------:R-:W-:Y:S02]  /*35510*/  PRMT R15, R58, 0x7772, RZ ;  /* 0x000077723a0f7816 */ /* 0x000fe400000000ff */
[-C--:B------:R-:W-:Y:S02]  /*35520*/  LEA.HI.X.SX32 R13, R0, R69.reuse, 0x1, P6 ;  /* 0x00000045000d7211 */ /* 0x080fe400030f0eff */
[C---:B------:R-:W-:Y:S01]  /*35530*/  IADD3 R8, P6, R9.reuse, R68, RZ ;  /* 0x0000004409087210 */ /* 0x040fe20007fde0ff */
[----:B------:R4:W-:Y:S01]  /*35540*/  @P4 STG.E.U8 desc[UR28][R2.64], R15 ;  /* 0x0000000f02004986 */ /* 0x0009e2000c10111c */
[----:B------:R-:W-:Y:S01]  /*35550*/  ISETP.LT.AND P4, PT, R24, UR4, !P0 ;  /* 0x0000000418007c0c */ /* 0x000fe2000c781270 */
[----:B------:R-:W-:Y:S01]  /*35560*/  IMAD R0, R16, 0x2, R9 ;  /* 0x0000000210007824 */ /* 0x000fe200078e0209 */
[----:B------:R-:W-:Y:S01]  /*35570*/  ULDC UR4, c[0x0][0x22c] ;  /* 0x00008b0000047ab9 */ /* 0x000fe20000000800 */
[----:B------:R-:W-:Y:S01]  /*35580*/  LEA.HI.X.SX32 R9, R9, R69, 0x1, P6 ;  /* 0x0000004509097211 */ /* 0x000fe200030f0eff */
[----:B------:R1:W-:Y:S01]  /*35590*/  @P5 STG.E.U8 desc[UR28][R12.64], R17 ;  /* 0x000000110c005986 */ /* 0x0003e2000c10111c */
[----:B----4-:R-:W-:-:S02]  /*355a0*/  PRMT R15, R56, 0x7773, RZ ;  /* 0x00007773380f7816 */ /* 0x010fc400000000ff */
[----:B------:R-:W-:-:S03]  /*355b0*/  ISETP.LT.AND P6, PT, R20, UR4, !P0 ;  /* 0x0000000414007c0c */ /* 0x000fc6000c7c1270 */
[----:B------:R4:W-:Y:S01]  /*355c0*/  @P3 STG.E.U8 desc[UR28][R8.64], R15 ;  /* 0x0000000f08003986 */ /* 0x0009e2000c10111c */
[----:B------:R-:W-:Y:S01]  /*355d0*/  IADD3 R10, P5, R0, R68, RZ ;  /* 0x00000044000a7210 */ /* 0x000fe20007fbe0ff */
[----:B-1----:R-:W1:Y:S01]  /*355e0*/  LDC R17, c[0x0][0x248] ;  /* 0x00009200ff117b82 */ /* 0x002e620000000800 */
[----:B------:R-:W-:Y:S01]  /*355f0*/  ULDC UR4, c[0x0][0x248] ;  /* 0x0000920000047ab9 */ /* 0x000fe20000000800 */
[----:B------:R-:W3:Y:S04]  /*35600*/  LDL.LU R20, [R1+0xd00] ;  /* 0x000d000001147983 */ /* 0x000ee80000300800 */
[----:B------:R-:W3:Y:S02]  /*35610*/  LDL.LU R14, [R1+0xcfc] ;  /* 0x000cfc00010e7983 */ /* 0x000ee40000300800 */
[----:B----4-:R-:W4:Y:S01]  /*35620*/  LDC R15, c[0x0][0x248] ;  /* 0x00009200ff0f7b82 */ /* 0x010f220000000800 */
[----:B--2---:R-:W-:-:S02]  /*35630*/  ISETP.LT.AND P3, PT, R18, UR7, !P0 ;  /* 0x0000000712007c0c */ /* 0x004fc4000c761270 */
[-C--:B------:R-:W-:Y:S01]  /*35640*/  LEA.HI.X.SX32 R11, R0, R69.reuse, 0x1, P5 ;  /* 0x00000045000b7211 */ /* 0x080fe200028f0eff */
[----:B------:R-:W2:Y:S01]  /*35650*/  LDL.LU R18, [R1+0xcf8] ;  /* 0x000cf80001127983 */ /* 0x000ea20000300800 */
[----:B------:R-:W-:Y:S01]  /*35660*/  IMAD R12, R22, UR4, RZ ;  /* 0x00000004160c7c24 */ /* 0x000fe2000f8e02ff */
[----:B------:R-:W-:Y:S01]  /*35670*/  PRMT R13, R58, 0x7773, RZ ;  /* 0x000077733a0d7816 */ /* 0x000fe200000000ff */
[----:B0-----:R-:W-:Y:S01]  /*35680*/  IMAD R0, R23, 0x2, R0 ;  /* 0x0000000217007824 */ /* 0x001fe200078e0200 */
[----:B------:R-:W2:Y:S01]  /*35690*/  LDL.LU R16, [R1+0xcf4] ;  /* 0x000cf40001107983 */ /* 0x000ea20000300800 */
[----:B------:R-:W-:Y:S01]  /*356a0*/  ISETP.LT.AND P5, PT, R22, UR6, !P0 ;  /* 0x0000000616007c0c */ /* 0x000fe2000c7a1270 */
[----:B------:R-:W-:Y:S01]  /*356b0*/  ULDC UR4, c[0x0][0x22c] ;  /* 0x00008b0000047ab9 */ /* 0x000fe20000000800 */
[----:B------:R-:W-:Y:S01]  /*356c0*/  PRMT R59, R59, 0x7773, RZ ;  /* 0x000077733b3b7816 */ /* 0x000fe200000000ff */
[----:B------:R0:W-:Y:S01]  /*356d0*/  @P2 STG.E.U8 desc[UR28][R10.64], R57 ;  /* 0x000000390a002986 */ /* 0x0001e2000c10111c */
[C---:B------:R-:W-:Y:S01]  /*356e0*/  IADD3 R2, P2, R0.reuse, R68, RZ ;  /* 0x0000004400027210 */ /* 0x040fe20007f5e0ff */
[----:B------:R-:W-:Y:S01]  /*356f0*/  ULDC UR7, c[0x0][0x22c] ;  /* 0x00008b0000077ab9 */ /* 0x000fe20000000800 */
[----:B------:R-:W-:Y:S01]  /*35700*/  ULDC UR6, c[0x0][0x22c] ;  /* 0x00008b0000067ab9 */ /* 0x000fe20000000800 */
[----:B------:R-:W2:Y:S01]  /*35710*/  LDL.LU R22, [R1+0xcf0] ;  /* 0x000cf00001167983 */ /* 0x000ea20000300800 */
[----:B------:R-:W-:-:S02]  /*35720*/  LEA.HI.X.SX32 R3, R0, R69, 0x1, P2 ;  /* 0x0000004500037211 */ /* 0x000fc400010f0eff */
[CC--:B------:R-:W-:Y:S01]  /*35730*/  IADD3 R8, P2, R12.reuse, R68.reuse, RZ ;  /* 0x000000440c087210 */ /* 0x0c0fe20007f5e0ff */
[----:B------:R-:W-:Y:S01]  /*35740*/  IMAD R0, R19, 0x4, R0 ;  /* 0x0000000413007824 */ /* 0x000fe200078e0200 */
[----:B------:R-:W2:Y:S01]  /*35750*/  LDL.LU R23, [R1+0xb8c] ;  /* 0x000b8c0001177983 */ /* 0x000ea20000300800 */
[----:B------:R-:W2:Y:S01]  /*35760*/  LDC R19, c[0x0][0x248] ;  /* 0x00009200ff137b82 */ /* 0x000ea20000000800 */
[----:B------:R-:W-:Y:S02]  /*35770*/  LEA.HI.X.SX32 R9, R12, R69, 0x1, P2 ;  /* 0x000000450c097211 */ /* 0x000fe400010f0eff */
[----:B------:R4:W-:Y:S05]  /*35780*/  @P1 STG.E.U8 desc[UR28][R2.64], R13 ;  /* 0x0000000d02001986 */ /* 0x0009ea000c10111c */
[----:B------:R-:W3:Y:S01]  /*35790*/  LDC R12, c[0x0][0x248] ;  /* 0x00009200ff0c7b82 */ /* 0x000ee20000000800 */
[----:B------:R3:W-:Y:S01]  /*357a0*/  @P5 STG.E.U8 desc[UR28][R8.64], R59 ;  /* 0x0000003b08005986 */ /* 0x0007e2000c10111c */
[----:B0-----:R-:W-:-:S04]  /*357b0*/  IADD3 R10, P5, R0, R68, RZ ;  /* 0x00000044000a7210 */ /* 0x001fc80007fbe0ff */
[----:B------:R-:W-:Y:S01]  /*357c0*/  LEA.HI.X.SX32 R11, R0, R69, 0x1, P5 ;  /* 0x00000045000b7211 */ /* 0x000fe200028f0eff */
[----:B-1----:R-:W-:Y:S01]  /*357d0*/  IMAD R0, R17, 0x2, R0 ;  /* 0x0000000211007824 */ /* 0x002fe200078e0200 */
[----:B----4-:R-:W-:-:S05]  /*357e0*/  PRMT R13, R4, 0x7770, RZ ;  /* 0x00007770040d7816 */ /* 0x010fca00000000ff */
[----:B------:R0:W-:Y:S01]  /*357f0*/  @P4 STG.E.U8 desc[UR28][R10.64], R13 ;  /* 0x0000000d0a004986 */ /* 0x0001e2000c10111c */
[CC--:B------:R-:W-:Y:S01]  /*35800*/  IADD3 R2, P4, R0.reuse, R68.reuse, RZ ;  /* 0x0000004400027210 */ /* 0x0c0fe20007f9e0ff */
[----:B---3--:R-:W-:Y:S01]  /*35810*/  IMAD R9, R15, 0x2, R0 ;  /* 0x000000020f097824 */ /* 0x008fe200078e0200 */
[----:B------:R-:W-:Y:S01]  /*35820*/  ISETP.LT.AND P2, PT, R21, UR4, !P0 ;  /* 0x0000000415007c0c */ /* 0x000fe2000c741270 */
[----:B------:R-:W-:Y:S01]  /*35830*/  ULDC UR4, c[0x0][0x22c] ;  /* 0x00008b0000047ab9 */ /* 0x000fe20000000800 */
[-C--:B------:R-:W-:Y:S01]  /*35840*/  LEA.HI.X.SX32 R3, R0, R69.reuse, 0x1, P4 ;  /* 0x0000004500037211 */ /* 0x080fe200020f0eff */
[----:B------:R-:W1:Y:S01]  /*35850*/  LDC R21, c[0x0][0x248] ;  /* 0x00009200ff157b82 */ /* 0x000e620000000800 */
[----:B------:R-:W-:Y:S02]  /*35860*/  IADD3 R8, P4, R9, R68, RZ ;  /* 0x0000004409087210 */ /* 0x000fe40007f9e0ff */
[----:B------:R-:W-:Y:S01]  /*35870*/  ISETP.LT.AND P1, PT, R20, UR4, !P0 ;  /* 0x0000000414007c0c */ /* 0x000fe2000c721270 */
[----:B------:R-:W-:Y:S01]  /*35880*/  ULDC UR4, c[0x0][0x22c] ;  /* 0x00008b0000047ab9 */ /* 0x000fe20000000800 */
[----:B------:R-:W-:Y:S01]  /*35890*/  PRMT R17, R5, 0x7770, RZ ;  /* 0x0000777005117816 */ /* 0x000fe200000000ff */
[----:B------:R-:W-:Y:S01]  /*358a0*/  IMAD R0, R12, 0x2, R9 ;  /* 0x000000020c007824 */ /* 0x000fe200078e0209 */
[----:B------:R-:W-:Y:S01]  /*358b0*/  ISETP.LT.AND P5, PT, R14, UR4, !P0 ;  /* 0x000000040e007c0c */ /* 0x000fe2000c7a1270 */
[----:B------:R-:W-:Y:S01]  /*358c0*/  ULDC UR4, c[0x0][0x22c] ;  /* 0x00008b0000047ab9 */ /* 0x000fe20000000800 */
[----:B------:R-:W-:Y:S01]  /*358d0*/  PRMT R15, R6, 0x7770, RZ ;  /* 0x00007770060f7816 */ /* 0x000fe200000000ff */
[----:B------:R-:W3:Y:S01]  /*358e0*/  LDL.LU R20, [R1+0xcec] ;  /* 0x000cec0001147983 */ /* 0x000ee20000300800 */
[----:B------:R-:W-:Y:S01]  /*358f0*/  LEA.HI.X.SX32 R9, R9, R69, 0x1, P4 ;  /* 0x0000004509097211 */ /* 0x000fe200020f0eff */
[----:B------:R-:W4:Y:S02]  /*35900*/  LDC R14, c[0x0][0x248] ;  /* 0x00009200ff0e7b82 */ /* 0x000f240000000800 */
[----:B------:R1:W-:Y:S04]  /*35910*/  @P6 STG.E.U8 desc[UR28][R2.64], R17 ;  /* 0x0000001102006986 */ /* 0x0003e8000c10111c */
[----:B------:R1:W-:Y:S01]  /*35920*/  @P3 STG.E.U8 desc[UR28][R8.64], R15 ;  /* 0x0000000f08003986 */ /* 0x0003e2000c10111c */
[----:B--2---:R-:W-:Y:S01]  /*35930*/  ISETP.LT.AND P4, PT, R18, UR4, !P0 ;  /* 0x0000000412007c0c */ /* 0x004fe2000c781270 */
[----:B------:R-:W-:-:S02]  /*35940*/  ULDC UR4, c[0x0][0x22c] ;  /* 0x00008b0000047ab9 */ /* 0x000fc40000000800 */
[----:B------:R-:W2:Y:S01]  /*35950*/  LDL.LU R18, [R1+0xce8] ;  /* 0x000ce80001127983 */ /* 0x000ea20000300800 */
[----:B------:R-:W-:Y:S01]  /*35960*/  ISETP.LT.AND P3, PT, R16, UR4, !P0 ;  /* 0x0000000410007c0c */ /* 0x000fe2000c761270 */
[----:B0-----:R-:W-:Y:S02]  /*35970*/  IMAD R13, R19, 0x2, R0 ;  /* 0x00000002130d7824 */ /* 0x001fe400078e0200 */
[----:B------:R-:W2:Y:S01]  /*35980*/  LDL.LU R16, [R1+0xce4] ;  /* 0x000ce40001107983 */ /* 0x000ea20000300800 */
[----:B------:R-:W-:Y:S01]  /*35990*/  IADD3 R10, P6, R0, R68, RZ ;  /* 0x00000044000a7210 */ /* 0x000fe20007fde0ff */
[----:B------:R-:W-:-:S03]  /*359a0*/  ULDC UR4, c[0x0][0x22c] ;  /* 0x00008b0000047ab9 */ /* 0x000fc60000000800 */
[-C--:B------:R-:W-:Y:S01]  /*359b0*/  LEA.HI.X.SX32 R11, R0, R69.reuse, 0x1, P6 ;  /* 0x00000045000b7211 */ /* 0x080fe200030f0eff */
[----:B----4-:R-:W-:Y:S01]  /*359c0*/  IMAD R0, R14, 0x2, R13 ;  /* 0x000000020e007824 */ /* 0x010fe200078e020d */
[CC--:B------:R-:W-:Y:S01]  /*359d0*/  IADD3 R12, P6, R13.reuse, R68.reuse, RZ ;  /* 0x000000440d0c7210 */ /* 0x0c0fe20007fde0ff */
[----:B------:R-:W0:Y:S03]  /*359e0*/  LDC R14, c[0x0][0x248] ;  /* 0x00009200ff0e7b82 */ /* 0x000e260000000800 */
[----:B------:R-:W-:Y:S02]  /*359f0*/  LEA.HI.X.SX32 R13, R13, R69, 0x1, P6 ;  /* 0x000000450d0d7211 */ /* 0x000fe400030f0eff */
[----:B-1----:R-:W-:Y:S02]  /*35a00*/  IADD3 R2, P6, R0, R68, RZ ;  /* 0x0000004400027210 */ /* 0x002fe40007fde0ff */
[----:B------:R-:W-:-:S02]  /*35a10*/  PRMT R19, R7, 0x7770, RZ ;  /* 0x0000777007137816 */ /* 0x000fc400000000ff */
[----:B------:R-:W-:Y:S02]  /*35a20*/  PRMT R17, R4, 0x7771, RZ ;  /* 0x0000777104117816 */ /* 0x000fe400000000ff */
[-C--:B------:R-:W-:Y:S01]  /*35a30*/  LEA.HI.X.SX32 R3, R0, R69.reuse, 0x1, P6 ;  /* 0x0000004500037211 */ /* 0x080fe200030f0eff */
[----:B------:R-:W-:Y:S01]  /*35a40*/  IMAD R0, R21, 0x2, R0 ;  /* 0x0000000215007824 */ /* 0x000fe200078e0200 */
[----:B------:R1:W-:Y:S01]  /*35a50*/  @P2 STG.E.U8 desc[UR28][R10.64], R19 ;  /* 0x000000130a002986 */ /* 0x0003e2000c10111c */
[----:B------:R-:W-:Y:S01]  /*35a60*/  ISETP.LT.AND P2, PT, R22, UR4, !P0 ;  /* 0x0000000416007c0c */ /* 0x000fe2000c741270 */
[----:B------:R-:W-:Y:S01]  /*35a70*/  ULDC UR4, c[0x0][0x248] ;  /* 0x0000920000047ab9 */ /* 0x000fe20000000800 */
[----:B------:R-:W-:Y:S01]  /*35a80*/  PRMT R15, R5, 0x7771, RZ ;  /* 0x00007771050f7816 */ /* 0x000fe200000000ff */
[----:B------:R-:W-:Y:S01]  /*35a90*/  @P1 STG.E.U8 desc[UR28][R12.64], R17 ;  /* 0x000000110c001986 */ /* 0x000fe2000c10111c */
[C---:B------:R-:W-:Y:S01]  /*35aa0*/  IADD3 R8, P1, R0.reuse, R68, RZ ;  /* 0x0000004400087210 */ /* 0x040fe20007f3e0ff */
[----:B------:R-:W4:Y:S02]  /*35ab0*/  LDC R21, c[0x0][0x248] ;  /* 0x00009200ff157b82 */ /* 0x000f240000000800 */
[----:B------:R-:W2:Y:S01]  /*35ac0*/  LDL.LU R22, [R1+0xce0] ;  /* 0x000ce00001167983 */ /* 0x000ea20000300800 */
[----:B------:R-:W-:-:S02]  /*35ad0*/  LEA.HI.X.SX32 R9, R0, R69, 0x1, P1 ;  /* 0x0000004500097211 */ /* 0x000fc400008f0eff */
[----:B-1----:R-:W-:Y:S01]  /*35ae0*/  PRMT R11, R6, 0x7771, RZ ;  /* 0x00007771060b7816 */ /* 0x002fe200000000ff */
[C---:B------:R-:W-:Y:S01]  /*35af0*/  IMAD R10, R23.reuse, UR4, RZ ;  /* 0x00000004170a7c24 */ /* 0x040fe2000f8e02ff */
[----:B------:R1:W-:Y:S01]  /*35b00*/  @P5 STG.E.U8 desc[UR28][R2.64], R15 ;  /* 0x0000000f02005986 */ /* 0x0003e2000c10111c */
[----:B------:R-:W-:Y:S01]  /*35b10*/  ULDC UR4, c[0x0][0x22c] ;  /* 0x00008b0000047ab9 */ /* 0x000fe20000000800 */
[----:B------:R-:W-:Y:S01]  /*35b20*/  ISETP.LT.AND P6, PT, R23, UR6, !P0 ;  /* 0x0000000617007c0c */ /* 0x000fe2000c7c1270 */
[----:B------:R-:W-:Y:S01]  /*35b30*/  ULDC UR6, c[0x0][0x22c] ;  /* 0x00008b0000067ab9 */ /* 0x000fe20000000800 */
[----:B------:R0:W-:Y:S01]  /*35b40*/  @P4 STG.E.U8 desc[UR28][R8.64], R11 ;  /* 0x0000000b08004986 */ /* 0x0001e2000c10111c */
[----:B------:R-:W0:Y:S01]  /*35b50*/  LDC R19, c[0x0][0x248] ;  /* 0x00009200ff137b82 */ /* 0x000e220000000800 */
[----:B-1----:R-:W-:-:S07]  /*35b60*/  IADD3 R2, P4, R10, R68, RZ ;  /* 0x000000440a027210 */ /* 0x002fce0007f9e0ff */
[----:B------:R-:W1:Y:S01]  /*35b70*/  LDC R12, c[0x0][0x248] ;  /* 0x00009200ff0c7b82 */ /* 0x000e620000000800 */
[----:B---3--:R-:W-:Y:S01]  /*35b80*/  ISETP.LT.AND P1, PT, R20, UR7, !P0 ;  /* 0x0000000714007c0c */ /* 0x008fe2000c721270 */
[----:B------:R-:W-:Y:S01]  /*35b90*/  ULDC UR7, c[0x0][0x22c] ;  /* 0x00008b0000077ab9 */ /* 0x000fe20000000800 */
[----:B------:R-:W3:Y:S01]  /*35ba0*/  LDL.LU R20, [R1+0xcdc] ;  /* 0x000cdc0001147983 */ /* 0x000ee20000300800 */
[----:B------:R-:W-:-:S04]  /*35bb0*/  LEA.HI.X.SX32 R3, R10, R69, 0x1, P4 ;  /* 0x000000450a037211 */ /* 0x000fc800020f0eff */
[----:B------:R-:W1:Y:S01]  /*35bc0*/  LDC R15, c[0x0][0x248] ;  /* 0x00009200ff0f7b82 */ /* 0x000e620000000800 */
[----:B------:R-:W-:Y:S01]  /*35bd0*/  PRMT R13, R7, 0x7771, RZ ;  /* 0x00007771070d7816 */ /* 0x000fe200000000ff */
[----:B----4-:R-:W-:Y:S01]  /*35be0*/  IMAD R0, R21, 0x4, R0 ;  /* 0x0000000415007824 */ /* 0x010fe200078e0200 */
[----:B------:R-:W-:-:S05]  /*35bf0*/  PRMT R17, R5, 0x7772, RZ ;  /* 0x0000777205117816 */ /* 0x000fca00000000ff */
[----:B------:R-:W4:Y:S01]  /*35c00*/  LDC R23, c[0x0][0x248] ;  /* 0x00009200ff177b82 */ /* 0x000f220000000800 */
[----:B--2---:R-:W-:Y:S02]  /*35c10*/  ISETP.LT.AND P5, PT, R18, UR4, !P0 ;  /* 0x0000000412007c0c */ /* 0x004fe4000c7a1270 */
[----:B------:R-:W-:Y:S01]  /*35c20*/  ISETP.LT.AND P4, PT, R16, UR6, !P0 ;  /* 0x0000000610007c0c */ /* 0x000fe2000c781270 */
[----:B------:R-:W2:Y:S01]  /*35c30*/  LDL.LU R18, [R1+0xcd8] ;  /* 0x000cd80001127983 */ /* 0x000ea20000300800 */
[----:B0-----:R-:W-:Y:S01]  /*35c40*/  IMAD R11, R19, 0x2, R0 ;  /* 0x00000002130b7824 */ /* 0x001fe200078e0200 */
[----:B------:R-:W-:Y:S02]  /*35c50*/  ULDC UR4, c[0x0][0x22c] ;  /* 0x00008b0000047ab9 */ /* 0x000fe40000000800 */
[----:B------:R-:W0:Y:S01]  /*35c60*/  LDC R21, c[0x0][0x248] ;  /* 0x00009200ff157b82 */ /* 0x000e220000000800 */
[----:B------:R-:W4:Y:S04]  /*35c70*/  LDL.LU R16, [R1+0xcd4] ;  /* 0x000cd40001107983 */ /* 0x000f280000300800 */
[----:B------:R1:W-:Y:S01]  /*35c80*/  @P6 STG.E.U8 desc[UR28][R2.64], R13 ;  /* 0x0000000d02006986 */ /* 0x0003e2000c10111c */
[----:B------:R-:W-:Y:S01]  /*35c90*/  IADD3 R8, P6, R0, R68, RZ ;  /* 0x0000004400087210 */ /* 0x000fe20007fde0ff */
[----:B------:R-:W-:-:S02]  /*35ca0*/  ULDC UR6, c[0x0][0x22c] ;  /* 0x00008b0000067ab9 */ /* 0x000fc40000000800 */
[----:B------:R-:W4:Y:S01]  /*35cb0*/  LDL.LU R24, [R1+0xb88] ;  /* 0x000b880001187983 */ /* 0x000f220000300800 */
[-C--:B------:R-:W-:Y:S01]  /*35cc0*/  LEA.HI.X.SX32 R9, R0, R69.reuse, 0x1, P6 ;  /* 0x0000004500097211 */ /* 0x080fe200030f0eff */
[----:B-1----:R-:W-:Y:S01]  /*35cd0*/  IMAD R0, R12, 0x2, R11 ;  /* 0x000000020c007824 */ /* 0x002fe200078e020b */
[CC--:B------:R-:W-:Y:S02]  /*35ce0*/  IADD3 R10, P6, R11.reuse, R68.reuse, RZ ;  /* 0x000000440b0a7210 */ /* 0x0c0fe40007fde0ff */
[----:B------:R-:W-:Y:S02]  /*35cf0*/  PRMT R19, R4, 0x7772, RZ ;  /* 0x0000777204137816 */ /* 0x000fe400000000ff */
[----:B------:R-:W-:Y:S01]  /*35d00*/  LEA.HI.X.SX32 R11, R11, R69, 0x1, P6 ;  /* 0x000000450b0b7211 */ /* 0x000fe200030f0eff */
[----:B------:R-:W-:Y:S01]  /*35d10*/  IMAD R13, R15, 0x2, R0 ;  /* 0x000000020f0d7824 */ /* 0x000fe200078e0200 */
[----:B------:R-:W-:Y:S01]  /*35d20*/  IADD3 R2, P6, R0, R68, RZ ;  /* 0x0000004400027210 */ /* 0x000fe20007fde0ff */
[----:B------:R1:W-:Y:S01]  /*35d30*/  @P3 STG.E.U8 desc[UR28][R8.64], R19 ;  /* 0x0000001308003986 */ /* 0x0003e2000c10111c */
[----:B------:R-:W-:-:S02]  /*35d40*/  PRMT R15, R6, 0x7772, RZ ;  /* 0x00007772060f7816 */ /* 0x000fc400000000ff */
[-C--:B------:R-:W-:Y:S01]  /*35d50*/  LEA.HI.X.SX32 R3, R0, R69.reuse, 0x1, P6 ;  /* 0x0000004500037211 */ /* 0x080fe200030f0eff */
[----:B------:R-:W-:Y:S01]  /*35d60*/  IMAD R0, R14, 0x2, R13 ;  /* 0x000000020e007824 */ /* 0x000fe200078e020d */
[CC--:B------:R-:W-:Y:S02]  /*35d70*/  IADD3 R12, P6, R13.reuse, R68.reuse, RZ ;  /* 0x000000440d0c7210 */ /* 0x0c0fe40007fde0ff */
[----:B------:R-:W-:Y:S01]  /*35d80*/  ISETP.LT.AND P3, PT, R22, UR4, !P0 ;  /* 0x0000000416007c0c */ /* 0x000fe2000c761270 */
[----:B------:R-:W-:Y:S01]  /*35d90*/  ULDC UR4, c[0x0][0x22c] ;  /* 0x00008b0000047ab9 */ /* 0x000fe20000000800 */
[----:B------:R0:W-:Y:S01]  /*35da0*/  @P2 STG.E.U8 desc[UR28][R10.64], R17 ;  /* 0x000000110a002986 */ /* 0x0001e2000c10111c */
[-C--:B------:R-:W-:Y:S02]  /*35db0*/  LEA.HI.X.SX32 R13, R13, R69.reuse, 0x1, P6 ;  /* 0x000000450d0d7211 */ /* 0x080fe400030f0eff */
[C---:B-1----:R-:W-:Y:S01]  /*35dc0*/  IADD3 R8, P6, R0.reuse, R68, RZ ;  /* 0x0000004400087210 */ /* 0x042fe20007fde0ff */
[----:B------:R-:W4:Y:S01]  /*35dd0*/  LDL.LU R22, [R1+0xcd0] ;  /* 0x000cd00001167983 */ /* 0x000f220000300800 */
[----:B------:R-:W1:Y:S03]  /*35de0*/  LDC R19, c[0x0][0x248] ;  /* 0x00009200ff137b82 */ /* 0x000e660000000800 */
[----:B------:R0:W-:Y:S01]  /*35df0*/  @P1 STG.E.U8 desc[UR28][R2.64], R15 ;  /* 0x0000000f02001986 */ /* 0x0001e2000c10111c */
[----:B------:R-:W-:-:S02]  /*35e00*/  LEA.HI.X.SX32 R9, R0, R69, 0x1, P6 ;  /* 0x0000004500097211 */ /* 0x000fc400030f0eff */
[----:B---3--:R-:W-:Y:S01]  /*35e10*/  ISETP.LT.AND P2, PT, R20, UR4, !P0 ;  /* 0x0000000414007c0c */ /* 0x008fe2000c741270 */
[----:B------:R-:W-:Y:S01]  /*35e20*/  ULDC UR4, c[0x0][0x22c] ;  /* 0x00008b0000047ab9 */ /* 0x000fe20000000800 */
[----:B------:R-:W3:Y:S01]  /*35e30*/  LDL.LU R20, [R1+0xccc] ;  /* 0x000ccc0001147983 */ /* 0x000ee20000300800 */
[----:B--2---:R-:W-:Y:S01]  /*35e40*/  ISETP.LT.AND P1, PT, R18, UR4, !P0 ;  /* 0x0000000412007c0c */ /* 0x004fe2000c721270 */
[----:B------:R-:W-:Y:S02]  /*35e50*/  ULDC UR4, c[0x0][0x22c] ;  /* 0x00008b0000047ab9 */ /* 0x000fe40000000800 */
[----:B------:R-:W2:Y:S01]  /*35e60*/  LDL.LU R18, [R1+0xcc8] ;  /* 0x000cc80001127983 */ /* 0x000ea20000300800 */
[----:B----4-:R-:W-:Y:S01]  /*35e70*/  ISETP.LT.AND P6, PT, R16, UR4, !P0 ;  /* 0x0000000410007c0c */ /* 0x010fe2000c7c1270 */
[----:B0-----:R-:W-:Y:S02]  /*35e80*/  IMAD R14, R21, 0x2, R0 ;  /* 0x00000002150e7824 */ /* 0x001fe400078e0200 */
[----:B------:R-:W4:Y:S01]  /*35e90*/  LDL.LU R16, [R1+0xcc4] ;  /* 0x000cc40001107983 */ /* 0x000f220000300800 */
[----:B------:R-:W-:Y:S01]  /*35ea0*/  PRMT R17, R7, 0x7772, RZ ;  /* 0x0000777207117816 */ /* 0x000fe200000000ff */
[----:B------:R-:W-:Y:S01]  /*35eb0*/  ULDC UR4, c[0x0][0x248] ;  /* 0x0000920000047ab9 */ /* 0x000fe20000000800 */
[----:B------:R-:W-:Y:S01]  /*35ec0*/  PRMT R15, R4, 0x7773, RZ ;  /* 0x00007773040f7816 */ /* 0x000fe200000000ff */
[----:B------:R-:W0:Y:S02]  /*35ed0*/  LDC R21, c[0x0][0x248] ;  /* 0x00009200ff157b82 */ /* 0x000e240000000800 */
[----:B------:R1:W-:Y:S01]  /*35ee0*/  @P5 STG.E.U8 desc[UR28][R12.64], R17 ;  /* 0x000000110c005986 */ /* 0x0003e2000c10111c */
[----:B------:R-:W-:-:S02]  /*35ef0*/  IADD3 R10, P5, R14, R68, RZ ;  /* 0x000000440e0a7210 */ /* 0x000fc40007fbe0ff */
[----:B------:R-:W-:Y:S02]  /*35f00*/  PRMT R5, R5, 0x7773, RZ ;  /* 0x0000777305057816 */ /* 0x000fe400000000ff */
[-C--:B------:R-:W-:Y:S01]  /*35f10*/  LEA.HI.X.SX32 R11, R14, R69.reuse, 0x1, P5 ;  /* 0x000000450e0b7211 */ /* 0x080fe200028f0eff */
[----:B------:R-:W-:Y:S01]  /*35f20*/  IMAD R14, R23, 0x2, R14 ;  /* 0x00000002170e7824 */ /* 0x000fe200078e020e */
[----:B------:R1:W-:Y:S01]  /*35f30*/  @P4 STG.E.U8 desc[UR28][R8.64], R15 ;  /* 0x0000000f08004986 */ /* 0x0003e2000c10111c */
[----:B------:R-:W-:Y:S01]  /*35f40*/  IMAD R0, R24, UR4, RZ ;  /* 0x0000000418007c24 */ /* 0x000fe2000f8e02ff */
[----:B-1----:R-:W1:Y:S02]  /*35f50*/  LDC R13, c[0x0][0x248] ;  /* 0x00009200ff0d7b82 */ /* 0x002e640000000800 */
[----:B------:R0:W-:Y:S01]  /*35f60*/  @P3 STG.E.U8 desc[UR28][R10.64], R5 ;  /* 0x000000050a003986 */ /* 0x0001e2000c10111c */
[-C--:B------:R-:W-:Y:S01]  /*35f70*/  IADD3 R2, P3, R14, R68.reuse, RZ ;  /* 0x000000440e027210 */ /* 0x080fe20007f7e0ff */
[----:B------:R-:W-:Y:S01]  /*35f80*/  ULDC UR4, c[0x0][0x22c] ;  /* 0x00008b0000047ab9 */ /* 0x000fe20000000800 */
[----:B------:R-:W-:Y:S01]  /*35f90*/  ISETP.LT.AND P4, PT, R24, UR6, !P0 ;  /* 0x0000000618007c0c */ /* 0x000fe2000c781270 */
[----:B------:R-:W4:Y:S01]  /*35fa0*/  LDL.LU R12, [R1+0xcc0] ;  /* 0x000cc000010c7983 */ /* 0x000f220000300800 */
[----:B------:R-:W-:Y:S01]  /*35fb0*/  LEA.HI.X.SX32 R3, R14, R69, 0x1, P3 ;  /* 0x000000450e037211 */ /* 0x000fe200018f0eff */
[----:B------:R-:W-:Y:S01]  /*35fc0*/  ULDC UR6, c[0x0][0x22c] ;  /* 0x00008b0000067ab9 */ /* 0x000fe20000000800 */
[----:B------:R-:W3:Y:S01]  /*35fd0*/  LDC R17, c[0x0][0x248] ;  /* 0x00009200ff117b82 */ /* 0x000ee20000000800 */
[----:B------:R-:W-:Y:S01]  /*35fe0*/  IADD3 R4, P3, R0, R68, RZ ;  /* 0x0000004400047210 */ /* 0x000fe20007f7e0ff */
[----:B------:R-:W-:Y:S01]  /*35ff0*/  IMAD R14, R19, 0x4, R14 ;  /* 0x00000004130e7824 */ /* 0x000fe200078e020e */
[----:B------:R-:W-:-:S02]  /*36000*/  PRMT R9, R7, 0x7773, RZ ;  /* 0x0000777307097816 */ /* 0x000fc400000000ff */
[----:B0-----:R-:W-:Y:S01]  /*36010*/  PRMT R11, R6, 0x7773, RZ ;  /* 0x00007773060b7816 */ /* 0x001fe200000000ff */
[----:B------:R-:W4:Y:S01]  /*36020*/  LDL.LU R10, [R1+0xcbc] ;  /* 0x000cbc00010a7983 */ /* 0x000f220000300800 */
[----:B------:R-:W-:Y:S01]  /*36030*/  LEA.HI.X.SX32 R5, R0, R69, 0x1, P3 ;  /* 0x0000004500057211 */ /* 0x000fe200018f0eff */
[----:B------:R-:W0:Y:S02]  /*36040*/  LDC R19, c[0x0][0x248] ;  /* 0x00009200ff137b82 */ /* 0x000e240000000800 */
[----:B------:R3:W-:Y:S04]  /*36050*/  @P2 STG.E.U8 desc[UR28][R2.64], R11 ;  /* 0x0000000b02002986 */ /* 0x0007e8000c10111c */
[----:B------:R4:W-:Y:S01]  /*36060*/  @P4 STG.E.U8 desc[UR28][R4.64], R9 ;  /* 0x0000000904004986 */ /* 0x0009e2000c10111c */
[----:B------:R-:W-:Y:S01]  /*36070*/  IADD3 R6, P4, R14, R68, RZ ;  /* 0x000000440e067210 */ /* 0x000fe20007f9e0ff */
[----:B------:R-:W0:Y:S01]  /*36080*/  LDC R23, c[0x0][0x248] ;  /* 0x00009200ff177b82 */ /* 0x000e220000000800 */
[----:B------:R-:W-:-:S02]  /*36090*/  PRMT R15, R64, 0x7770, RZ ;  /* 0x00007770400f7816 */ /* 0x000fc400000000ff */
[-C--:B------:R-:W-:Y:S01]  /*360a0*/  LEA.HI.X.SX32 R7, R14, R69.reuse, 0x1, P4 ;  /* 0x000000450e077211 */ /* 0x080fe200020f0eff */
[----:B-1----:R-:W-:Y:S01]  /*360b0*/  IMAD R14, R13, 0x2, R14 ;  /* 0x000000020d0e7824 */ /* 0x002fe200078e020e */
[----:B---3--:R-:W-:Y:S01]  /*360c0*/  ISETP.LT.AND P3, PT, R20, UR4, !P0 ;  /* 0x0000000414007c0c */ /* 0x008fe2000c761270 */
[----:B------:R-:W-:Y:S02]  /*360d0*/  ULDC UR4, c[0x0][0x22c] ;  /* 0x00008b0000047ab9 */ /* 0x000fe40000000800 */
[----:B------:R1:W-:Y:S01]  /*360e0*/  @P1 STG.E.U8 desc[UR28][R6.64], R15 ;  /* 0x0000000f06001986 */ /* 0x0003e2000c10111c */
[----:B------:R-:W-:Y:S01]  /*360f0*/  IADD3 R2, P1, R14, R68, RZ ;  /* 0x000000440e027210 */ /* 0x000fe20007f3e0ff */
[----:B------:R-:W-:Y:S01]  /*36100*/  IMAD R0, R17, 0x2, R14 ;  /* 0x0000000211007824 */ /* 0x000fe200078e020e */
[----:B------:R-:W-:Y:S01]  /*36110*/  ISETP.LT.AND P5, PT, R22, UR7, !P0 ;  /* 0x0000000716007c0c */ /* 0x000fe2000c7a1270 */
[----:B------:R-:W3:Y:S01]  /*36120*/  LDC R17, c[0x0][0x248] ;  /* 0x00009200ff117b82 */ /* 0x000ee20000000800 */
[----:B------:R-:W-:-:S02]  /*36130*/  LEA.HI.X.SX32 R3, R14, R69, 0x1, P1 ;  /* 0x000000450e037211 */ /* 0x000fc400008f0eff */
[----:B--2---:R-:W-:Y:S01]  /*36140*/  ISETP.LT.AND P2, PT, R18, UR4, !P0 ;  /* 0x0000000412007c0c */ /* 0x004fe2000c741270 */
[----:B------:R-:W-:Y:S01]  /*36150*/  ULDC UR4, c[0x0][0x22c] ;  /* 0x00008b0000047ab9 */ /* 0x000fe20000000800 */
[----:B------:R-:W2:Y:S01]  /*36160*/  LDL.LU R18, [R1+0xcb8] ;  /* 0x000cb80001127983 */ /* 0x000ea20000300800 */
[----:B------:R-:W-:Y:S01]  /*36170*/  PRMT R13, R65, 0x7770, RZ ;  /* 0x00007770410d7816 */ /* 0x000fe200000000ff */
[----:B------:R-:W-:Y:S01]  /*36180*/  IMAD R8, R21, 0x2, R0 ;  /* 0x0000000215087824 */ /* 0x000fe200078e0200 */
[----:B----4-:R-:W-:Y:S01]  /*36190*/  ISETP.LT.AND P4, PT, R16, UR4, !P0 ;  /* 0x0000000410007c0c */ /* 0x010fe2000c781270 */
[----:B------:R-:W4:Y:S01]  /*361a0*/  LDL.LU R20, [R1+0xb84] ;  /* 0x000b840001147983 */ /* 0x000f220000300800 */
[----:B------:R-:W-:Y:S01]  /*361b0*/  IADD3 R4, P1, R0, R68, RZ ;  /* 0x0000004400047210 */ /* 0x000fe20007f3e0ff */
[----:B------:R-:W-:Y:S01]  /*361c0*/  ULDC UR4, c[0x0][0x22c] ;  /* 0x00008b0000047ab9 */ /* 0x000fe20000000800 */
[----:B------:R-:W-:Y:S01]  /*361d0*/  PRMT R11, R66, 0x7770, RZ ;  /* 0x00007770420b7816 */ /* 0x000fe200000000ff */
[----:B------:R-:W4:Y:S01]  /*361e0*/  LDL.LU R16, [R1+0xcb4] ;  /* 0x000cb40001107983 */ /* 0x000f220000300800 */
[----:B-1----:R-:W-:Y:S01]  /*361f0*/  PRMT R15, R67, 0x7770, RZ ;  /* 0x00007770430f7816 */ /* 0x002fe200000000ff */
[----:B------:R-:W-:-:S02]  /*36200*/  ULDC UR7, c[0x0][0x22c] ;  /* 0x00008b0000077ab9 */ /* 0x000fc40000000800 */
[----:B------:R-:W4:Y:S01]  /*36210*/  LDL.LU R14, [R1+0xcb0] ;  /* 0x000cb000010e7983 */ /* 0x000f220000300800 */
[-C--:B------:R-:W-:Y:S01]  /*36220*/  LEA.HI.X.SX32 R5, R0, R69.reuse, 0x1, P1 ;  /* 0x0000004500057211 */ /* 0x080fe200008f0eff */
[----:B0-----:R-:W-:Y:S02]  /*36230*/  IMAD R0, R19, 0x2, R8 ;  /* 0x0000000213007824 */ /* 0x001fe400078e0208 */
[----:B------:R0:W-:Y:S01]  /*36240*/  @P6 STG.E.U8 desc[UR28][R2.64], R13 ;  /* 0x0000000d02006986 */ /* 0x0001e2000c10111c */
[CC--:B------:R-:W-:Y:S01]  /*36250*/  IADD3 R6, P6, R8.reuse, R68.reuse, RZ ;  /* 0x0000004408067210 */ /* 0x0c0fe20007fde0ff */
[----:B------:R-:W1:Y:S02]  /*36260*/  LDC R19, c[0x0][0x248] ;  /* 0x00009200ff137b82 */ /* 0x000e640000000800 */
[----:B------:R3:W-:Y:S01]  /*36270*/  @P5 STG.E.U8 desc[UR28][R4.64], R11 ;  /* 0x0000000b04005986 */ /* 0x0007e2000c10111c */
[----:B------:R-:W-:Y:S02]  /*36280*/  LEA.HI.X.SX32 R7, R8, R69, 0x1, P6 ;  /* 0x0000004508077211 */ /* 0x000fe400030f0eff */
[----:B------:R-:W-:Y:S01]  /*36290*/  ISETP.LT.AND P1, PT, R12, UR4, !P0 ;  /* 0x000000040c007c0c */ /* 0x000fe2000c721270 */
[----:B------:R-:W-:Y:S01]  /*362a0*/  ULDC UR4, c[0x0][0x22c] ;  /* 0x00008b0000047ab9 */ /* 0x000fe20000000800 */
[----:B------:R-:W-:-:S02]  /*362b0*/  IADD3 R8, P6, R0, R68, RZ ;  /* 0x0000004400087210 */ /* 0x000fc40007fde0ff */
[----:B0-----:R-:W-:Y:S01]  /*362c0*/  PRMT R13, R64, 0x7771, RZ ;  /* 0x00007771400d7816 */ /* 0x001fe200000000ff */
[----:B------:R0:W-:Y:S01]  /*362d0*/  @P3 STG.E.U8 desc[UR28][R6.64], R15 ;  /* 0x0000000f06003986 */ /* 0x0001e2000c10111c */
[----:B------:R-:W-:Y:S01]  /*362e0*/  ISETP.LT.AND P5, PT, R10, UR4, !P0 ;  /* 0x000000040a007c0c */ /* 0x000fe2000c7a1270 */
[----:B------:R-:W-:Y:S01]  /*362f0*/  IMAD R10, R23, 0x2, R0 ;  /* 0x00000002170a7824 */ /* 0x000fe200078e0200 */
[-C--:B------:R-:W-:Y:S01]  /*36300*/  LEA.HI.X.SX32 R9, R0, R69.reuse, 0x1, P6 ;  /* 0x0000004500097211 */ /* 0x080fe200030f0eff */
[----:B------:R-:W-:Y:S01]  /*36310*/  ULDC UR4, c[0x0][0x22c] ;  /* 0x00008b0000047ab9 */ /* 0x000fe20000000800 */
[----:B---3--:R-:W-:Y:S01]  /*36320*/  PRMT R11, R65, 0x7771, RZ ;  /* 0x00007771410b7816 */ /* 0x008fe200000000ff */
[----:B------:R-:W3:Y:S01]  /*36330*/  LDL.LU R12, [R1+0xcac] ;  /* 0x000cac00010c7983 */ /* 0x000ee20000300800 */
[CC--:B------:R-:W-:Y:S01]  /*36340*/  IADD3 R2, P6, R10.reuse, R68.reuse, RZ ;  /* 0x000000440a027210 */ /* 0x0c0fe20007fde0ff */
[----:B------:R-:W3:Y:S03]  /*36350*/  LDC R23, c[0x0][0x248] ;  /* 0x00009200ff177b82 */ /* 0x000ee60000000800 */
[-C--:B------:R-:W-:Y:S01]  /*36360*/  LEA.HI.X.SX32 R3, R10, R69.reuse, 0x1, P6 ;  /* 0x000000450a037211 */ /* 0x080fe200030f0eff */
[----:B------:R-:W-:Y:S01]  /*36370*/  IMAD R10, R17, 0x2, R10 ;  /* 0x00000002110a7824 */ /* 0x000fe200078e020a */
[----:B------:R-:W-:Y:S03]  /*36380*/  @P2 STG.E.U8 desc[UR28][R8.64], R13 ;  /* 0x0000000d08002986 */ /* 0x000fe6000c10111c */
[----:B------:R-:W1:Y:S01]  /*36390*/  LDC R17, c[0x0][0x248] ;  /* 0x00009200ff117b82 */ /* 0x000e620000000800 */
[C---:B------:R-:W-:Y:S01]  /*363a0*/  IADD3 R4, P2, R10.reuse, R68, RZ ;  /* 0x000000440a047210 */ /* 0x040fe20007f5e0ff */
[----:B------:R4:W-:Y:S03]  /*363b0*/  @P4 STG.E.U8 desc[UR28][R2.64], R11 ;  /* 0x0000000b02004986 */ /* 0x0009e6000c10111c */
[----:B------:R-:W-:-:S03]  /*363c0*/  LEA.HI.X.SX32 R5, R10, R69, 0x1, P2 ;  /* 0x000000450a057211 */ /* 0x000fc600010f0eff */
[----:B0-----:R-:W0:Y:S01]  /*363d0*/  LDC R15, c[0x0][0x248] ;  /* 0x00009200ff0f7b82 */ /* 0x001e220000000800 */
[----:B--2---:R-:W-:Y:S01]  /*363e0*/  ISETP.LT.AND P3, PT, R18, UR4, !P0 ;  /* 0x0000000412007c0c */ /* 0x004fe2000c761270 */
[----:B------:R-:W-:Y:S01]  /*363f0*/  ULDC UR4, c[0x0][0x248] ;  /* 0x0000920000047ab9 */ /* 0x000fe20000000800 */
[----:B------:R-:W2:Y:S01]  /*36400*/  LDL.LU R18, [R1+0xca8] ;  /* 0x000ca80001127983 */ /* 0x000ea20000300800 */
[----:B------:R-:W-:Y:S01]  /*36410*/  PRMT R7, R66, 0x7771, RZ ;  /* 0x0000777142077816 */ /* 0x000fe200000000ff */
[C---:B----4-:R-:W-:Y:S01]  /*36420*/  IMAD R0, R20.reuse, UR4, RZ ;  /* 0x0000000414007c24 */ /* 0x050fe2000f8e02ff */
[----:B------:R-:W-:Y:S01]  /*36430*/  ULDC UR4, c[0x0][0x22c] ;  /* 0x00008b0000047ab9 */ /* 0x000fe20000000800 */
[----:B------:R-:W-:Y:S01]  /*36440*/  ISETP.LT.AND P6, PT, R20, UR6, !P0 ;  /* 0x0000000614007c0c */ /* 0x000fe2000c7c1270 */
[----:B------:R-:W4:Y:S01]  /*36450*/  LDC R11, c[0x0][0x248] ;  /* 0x00009200ff0b7b82 */ /* 0x000f220000000800 */
[----:B------:R-:W-:Y:S01]  /*36460*/  ISETP.LT.AND P4, PT, R16, UR7, !P0 ;  /* 0x0000000710007c0c */ /* 0x000fe2000c781270 */
[----:B------:R0:W-:Y:S01]  /*36470*/  @P1 STG.E.U8 desc[UR28][R4.64], R7 ;  /* 0x0000000704001986 */ /* 0x0001e2000c10111c */
[----:B------:R-:W-:Y:S01]  /*36480*/  PRMT R9, R67, 0x7771, RZ ;  /* 0x0000777143097816 */ /* 0x000fe200000000ff */
[----:B-1----:R-:W-:Y:S01]  /*36490*/  IMAD R10, R17, 0x4, R10 ;  /* 0x00000004110a7824 */ /* 0x002fe200078e020a */
[----:B------:R-:W-:Y:S01]  /*364a0*/  ISETP.LT.AND P2, PT, R14, UR4, !P0 ;  /* 0x000000040e007c0c */ /* 0x000fe2000c741270 */
[----:B------:R-:W2:Y:S01]  /*364b0*/  LDL.LU R16, [R1+0xca4] ;  /* 0x000ca40001107983 */ /* 0x000ea20000300800 */
[C---:B------:R-:W-:Y:S01]  /*364c0*/  IADD3 R2, P1, R0.reuse, R68, RZ ;  /* 0x0000004400027210 */ /* 0x040fe20007f3e0ff */
[----:B------:R-:W-:Y:S01]  /*364d0*/  ULDC UR4, c[0x0][0x22c] ;  /* 0x00008b0000047ab9 */ /* 0x000fe20000000800 */
[----:B------:R-:W-:Y:S01]  /*364e0*/  PRMT R13, R65, 0x7772, RZ ;  /* 0x00007772410d7816 */ /* 0x000fe200000000ff */
[----:B------:R-:W2:Y:S01]  /*364f0*/  LDL.LU R14, [R1+0xca0] ;  /* 0x000ca000010e7983 */ /* 0x000ea20000300800 */
[----:B------:R-:W-:Y:S01]  /*36500*/  LEA.HI.X.SX32 R3, R0, R69, 0x1, P1 ;  /* 0x0000004500037211 */ /* 0x000fe200008f0eff */
[----:B0-----:R-:W-:Y:S01]  /*36510*/  IMAD R0, R15, 0x2, R10 ;  /* 0x000000020f007824 */ /* 0x001fe200078e020a */
[----:B------:R-:W0:Y:S01]  /*36520*/  LDC R17, c[0x0][0x248] ;  /* 0x00009200ff117b82 */ /* 0x000e220000000800 */
[----:B------:R-:W2:Y:S01]  /*36530*/  LDL.LU R21, [R1+0xc9c] ;  /* 0x000c9c0001157983 */ /* 0x000ea20000300800 */
[----:B------:R-:W-:Y:S01]  /*36540*/  ULDC UR6, c[0x0][0x22c] ;  /* 0x00008b0000067ab9 */ /* 0x000fe20000000800 */
[----:B------:R-:W-:-:S02]  /*36550*/  ULDC UR7, c[0x0][0x22c] ;  /* 0x00008b0000077ab9 */ /* 0x000fc40000000800 */
[----:B------:R1:W-:Y:S01]  /*36560*/  @P6 STG.E.U8 desc[UR28][R2.64], R9 ;  /* 0x0000000902006986 */ /* 0x0003e2000c10111c */
[-C--:B------:R-:W-:Y:S01]  /*36570*/  IADD3 R4, P6, R10, R68.reuse, RZ ;  /* 0x000000440a047210 */ /* 0x080fe20007fde0ff */
[----:B------:R-:W-:Y:S01]  /*36580*/  IMAD R8, R19, 0x2, R0 ;  /* 0x0000000213087824 */ /* 0x000fe200078e0200 */
[----:B------:R-:W-:Y:S01]  /*36590*/  PRMT R15, R64, 0x7772, RZ ;  /* 0x00007772400f7816 */ /* 0x000fe200000000ff */
[----:B------:R-:W2:Y:S01]  /*365a0*/  LDL.LU R20, [R1+0xb80] ;  /* 0x000b800001147983 */ /* 0x000ea20000300800 */
[----:B------:R-:W-:Y:S01]  /*365b0*/  LEA.HI.X.SX32 R5, R10, R69, 0x1, P6 ;  /* 0x000000450a057211 */ /* 0x000fe200030f0eff */
[----:B------:R-:W0:Y:S01]  /*365c0*/  LDC R19, c[0x0][0x248] ;  /* 0x00009200ff137b82 */ /* 0x000e220000000800 */
[----:B------:R-:W-:-:S04]  /*365d0*/  IADD3 R6, P6, R0, R68, RZ ;  /* 0x0000004400067210 */ /* 0x000fc80007fde0ff */
[-C--:B------:R-:W-:Y:S02]  /*365e0*/  LEA.HI.X.SX32 R7, R0, R69.reuse, 0x1, P6 ;  /* 0x0000004500077211 */ /* 0x080fe400030f0eff */
[----:B-1----:R-:W-:Y:S01]  /*365f0*/  IADD3 R2, P6, R8, R68, RZ ;  /* 0x0000004408027210 */ /* 0x002fe20007fde0ff */
[----:B------:R1:W-:Y:S01]  /*36600*/  @P5 STG.E.U8 desc[UR28][R4.64], R15 ;  /* 0x0000000f04005986 */ /* 0x0003e2000c10111c */
[----:B----4-:R-:W-:Y:S01]  /*36610*/  IMAD R0, R11, 0x2, R8 ;  /* 0x000000020b007824 */ /* 0x010fe200078e0208 */
[----:B------:R-:W-:Y:S02]  /*36620*/  PRMT R11, R66, 0x7772, RZ ;  /* 0x00007772420b7816 */ /* 0x000fe400000000ff */
[----:B------:R-:W-:Y:S01]  /*36630*/  LEA.HI.X.SX32 R3, R8, R69, 0x1, P6 ;  /* 0x0000004508037211 */ /* 0x000fe200030f0eff */
[----:B------:R4:W-:Y:S04]  /*36640*/  @P3 STG.E.U8 desc[UR28][R6.64], R13 ;  /* 0x0000000d06003986 */ /* 0x0009e8000c10111c */
[----:B------:R4:W-:Y:S01]  /*36650*/  @P4 STG.E.U8 desc[UR28][R2.64], R11 ;  /* 0x0000000b02004986 */ /* 0x0009e2000c10111c */
[----:B---3--:R-:W-:Y:S01]  /*36660*/  ISETP.LT.AND P1, PT, R12, UR6, !P0 ;  /* 0x000000060c007c0c */ /* 0x008fe2000c721270 */
[----:B------:R-:W-:Y:S01]  /*36670*/  ULDC UR6, c[0x0][0x22c] ;  /* 0x00008b0000067ab9 */ /* 0x000fe20000000800 */
[----:B------:R-:W3:Y:S01]  /*36680*/  LDC R12, c[0x0][0x248] ;  /* 0x00009200ff0c7b82 */ /* 0x000ee20000000800 */
[----:B------:R-:W-:-:S07]  /*36690*/  PRMT R65, R65, 0x7773, RZ ;  /* 0x0000777341417816 */ /* 0x000fce00000000ff */
[----:B-1----:R-:W1:Y:S01]  /*366a0*/  LDC R15, c[0x0][0x248] ;  /* 0x00009200ff0f7b82 */ /* 0x002e620000000800 */
[----:B--2---:R-:W-:Y:S01]  /*366b0*/  ISETP.LT.AND P5, PT, R18, UR4, !P0 ;  /* 0x0000000412007c0c */ /* 0x004fe2000c7a1270 */
[----:B------:R-:W-:Y:S01]  /*366c0*/  ULDC UR4, c[0x0][0x22c] ;  /* 0x00008b0000047ab9 */ /* 0x000fe20000000800 */
[----:B------:R-:W-:Y:S01]  /*366d0*/  IADD3 R8, P6, R0, R68, RZ ;  /* 0x0000004400087210 */ /* 0x000fe20007fde0ff */
[----:B0-----:R-:W-:Y:S01]  /*366e0*/  IMAD R5, R17, 0x2, R0 ;  /* 0x0000000211057824 */ /* 0x001fe200078e0200 */
[----:B----4-:R-:W-:-:S03]  /*366f0*/  PRMT R7, R67, 0x7772, RZ ;  /* 0x0000777243077816 */ /* 0x010fc600000000ff */
[----:B------:R-:W0:Y:S01]  /*36700*/  LDC R13, c[0x0][0x248] ;  /* 0x00009200ff0d7b82 */ /* 0x000e220000000800 */
[----:B------:R-:W-:Y:S01]  /*36710*/  ISETP.LT.AND P3, PT, R16, UR4, !P0 ;  /* 0x0000000410007c0c */ /* 0x000fe2000c761270 */
[----:B------:R-:W-:Y:S01]  /*36720*/  ULDC UR4, c[0x0][0x22c] ;  /* 0x00008b0000047ab9 */ /* 0x000fe20000000800 */
[----:B------:R-:W2:Y:S01]  /*36730*/  LDL.LU R16, [R1+0xc98] ;  /* 0x000c980001107983 */ /* 0x000ea20000300800 */
[----:B------:R-:W-:-:S04]  /*36740*/  LEA.HI.X.SX32 R9, R0, R69, 0x1, P6 ;  /* 0x0000004500097211 */ /* 0x000fc800030f0eff */
[----:B------:R-:W4:Y:S01]  /*36750*/  LDC R17, c[0x0][0x248] ;  /* 0x00009200ff117b82 */ /* 0x000f220000000800 */
[----:B------:R-:W-:Y:S01]  /*36760*/  ISETP.LT.AND P4, PT, R14, UR4, !P0 ;  /* 0x000000040e007c0c */ /* 0x000fe2000c781270 */
[----:B------:R-:W4:Y:S01]  /*36770*/  LDL.LU R18, [R1+0xc94] ;  /* 0x000c940001127983 */ /* 0x000f220000300800 */
[CC--:B------:R-:W-:Y:S01]  /*36780*/  IADD3 R4, P6, R5.reuse, R68.reuse, RZ ;  /* 0x0000004405047210 */ /* 0x0c0fe20007fde0ff */
[----:B---3--:R-:W-:Y:S01]  /*36790*/  IMAD R0, R12, 0x2, R5 ;  /* 0x000000020c007824 */ /* 0x008fe200078e0205 */
[----:B------:R-:W-:Y:S01]  /*367a0*/  PRMT R11, R64, 0x7773, RZ ;  /* 0x00007773400b7816 */ /* 0x000fe200000000ff */
[----:B------:R-:W3:Y:S01]  /*367b0*/  LDL.LU R14, [R1+0xc90] ;  /* 0x000c9000010e7983 */ /* 0x000ee20000300800 */
[-C--:B------:R-:W-:Y:S01]  /*367c0*/  LEA.HI.X.SX32 R5, R5, R69.reuse, 0x1, P6 ;  /* 0x0000004505057211 */ /* 0x080fe200030f0eff */
[----:B------:R-:W-:Y:S01]  /*367d0*/  ULDC UR4, c[0x0][0x22c] ;  /* 0x00008b0000047ab9 */ /* 0x000fe20000000800 */
[CC--:B------:R-:W-:Y:S01]  /*367e0*/  IADD3 R2, P6, R0.reuse, R68.reuse, RZ ;  /* 0x0000004400027210 */ /* 0x0c0fe20007fde0ff */
[----:B------:R-:W4:Y:S03]  /*367f0*/  LDL.LU R10, [R1+0xc8c] ;  /* 0x000c8c00010a7983 */ /* 0x000f260000300800 */
[-C--:B------:R-:W-:Y:S01]  /*36800*/  LEA.HI.X.SX32 R3, R0, R69.reuse, 0x1, P6 ;  /* 0x0000004500037211 */ /* 0x080fe200030f0eff */
[----:B------:R-:W-:Y:S01]  /*36810*/  IMAD R0, R19, 0x2, R0 ;  /* 0x0000000213007824 */ /* 0x000fe200078e0200 */
[----:B------:R1:W-:Y:S01]  /*36820*/  @P2 STG.E.U8 desc[UR28][R8.64], R7 ;  /* 0x0000000708002986 */ /* 0x0003e2000c10111c */
[----:B------:R-:W-:Y:S01]  /*36830*/  ISETP.LT.AND P6, PT, R20, UR6, !P0 ;  /* 0x0000000614007c0c */ /* 0x000fe2000c7c1270 */
[----:B------:R-:W-:Y:S01]  /*36840*/  ULDC UR6, c[0x0][0x22c] ;  /* 0x00008b0000067ab9 */ /* 0x000fe20000000800 */
[----:B------:R-:W-:Y:S01]  /*36850*/  PRMT R67, R67, 0x7773, RZ ;  /* 0x0000777343437816 */ /* 0x000fe200000000ff */
[----:B------:R3:W-:Y:S01]  /*36860*/  @P1 STG.E.U8 desc[UR28][R4.64], R11 ;  /* 0x0000000b04001986 */ /* 0x0007e2000c10111c */
[C---:B------:R-:W-:Y:S01]  /*36870*/  IADD3 R6, P1, R0.reuse, R68, RZ ;  /* 0x0000004400067210 */ /* 0x040fe20007f3e0ff */
[----:B------:R-:W4:Y:S02]  /*36880*/  LDC R19, c[0x0][0x248] ;  /* 0x00009200ff137b82 */ /* 0x000f240000000800 */
[----:B------:R0:W-:Y:S01]  /*36890*/  @P5 STG.E.U8 desc[UR28][R2.64], R65 ;  /* 0x0000004102005986 */ /* 0x0001e2000c10111c */
[----:B-1----:R-:W-:-:S02]  /*368a0*/  LEA.HI.X.SX32 R7, R0, R69, 0x1, P1 ;  /* 0x0000004500077211 */ /* 0x002fc400008f0eff */
[----:B------:R-:W-:-:S03]  /*368b0*/  PRMT R9, R66, 0x7773, RZ ;  /* 0x0000777342097816 */ /* 0x000fc600000000ff */
[----:B------:R-:W1:Y:S02]  /*368c0*/  LDC R8, c[0x0][0x248] ;  /* 0x00009200ff087b82 */ /* 0x000e640000000800 */
[----:B------:R0:W-:Y:S01]  /*368d0*/  @P3 STG.E.U8 desc[UR28][R6.64], R9 ;  /* 0x0000000906003986 */ /* 0x0001e2000c10111c */
[----:B------:R-:W-:Y:S01]  /*368e0*/  ISETP.LT.AND P2, PT, R21, UR4, !P0 ;  /* 0x0000000415007c0c */ /* 0x000fe2000c741270 */
[----:B------:R-:W-:Y:S01]  /*368f0*/  ULDC UR4, c[0x0][0x248] ;  /* 0x0000920000047ab9 */ /* 0x000fe20000000800 */
[----:B--2---:R-:W-:Y:S02]  /*36900*/  ISETP.LT.AND P1, PT, R16, UR7, !P0 ;  /* 0x0000000710007c0c */ /* 0x004fe4000c721270 */
[----:B---3--:R-:W-:Y:S01]  /*36910*/  ISETP.LT.AND P3, PT, R14, UR6, !P0 ;  /* 0x000000060e007c0c */ /* 0x008fe2000c761270 */
[----:B------:R-:W2:Y:S01]  /*36920*/  LDL.LU R16, [R1+0xc88] ;  /* 0x000c880001107983 */ /* 0x000ea20000300800 */
[----:B------:R-:W-:Y:S01]  /*36930*/  IMAD R4, R20, UR4, RZ ;  /* 0x0000000414047c24 */ /* 0x000fe2000f8e02ff */
[----:B------:R-:W-:Y:S01]  /*36940*/  PRMT R11, R72, 0x7770, RZ ;  /* 0x00007770480b7816 */ /* 0x000fe200000000ff */
[----:B0-----:R-:W-:Y:S01]  /*36950*/  IMAD R0, R13, 0x4, R0 ;  /* 0x000000040d007824 */ /* 0x001fe200078e0200 */
[----:B------:R-:W3:Y:S01]  /*36960*/  LDL.LU R14, [R1+0xc84] ;  /* 0x000c8400010e7983 */ /* 0x000ee20000300800 */
[----:B------:R-:W-:Y:S01]  /*36970*/  ULDC UR4, c[0x0][0x22c] ;  /* 0x00008b0000047ab9 */ /* 0x000fe20000000800 */
[----:B------:R-:W0:Y:S01]  /*36980*/  LDC R21, c[0x0][0x248] ;  /* 0x00009200ff157b82 */ /* 0x000e220000000800 */
[----:B------:R-:W-:Y:S01]  /*36990*/  ULDC UR6, c[0x0][0x22c] ;  /* 0x00008b0000067ab9 */ /* 0x000fe20000000800 */
[----:B------:R-:W3:Y:S01]  /*369a0*/  LDL.LU R12, [R1+0xc80] ;  /* 0x000c8000010c7983 */ /* 0x000ee20000300800 */
[C---:B------:R-:W-:Y:S01]  /*369b0*/  IADD3 R2, P5, R4.reuse, R68, RZ ;  /* 0x0000004404027210 */ /* 0x040fe20007fbe0ff */
[----:B------:R-:W-:Y:S01]  /*369c0*/  IMAD R7, R15, 0x2, R0 ;  /* 0x000000020f077824 */ /* 0x000fe200078e0200 */
[----:B------:R-:W-:Y:S01]  /*369d0*/  ULDC UR7, c[0x0][0x22c] ;  /* 0x00008b0000077ab9 */ /* 0x000fe20000000800 */
[----:B------:R-:W3:Y:S01]  /*369e0*/  LDL.LU R20, [R1+0xb7c] ;  /* 0x000b7c0001147983 */ /* 0x000ee20000300800 */
[----:B------:R-:W-:-:S05]  /*369f0*/  LEA.HI.X.SX32 R3, R4, R69, 0x1, P5 ;  /* 0x0000004504037211 */ /* 0x000fca00028f0eff */
[----:B------:R4:W-:Y:S01]  /*36a00*/  @P6 STG.E.U8 desc[UR28][R2.64], R67 ;  /* 0x0000004302006986 */ /* 0x0009e2000c10111c */
[----:B------:R-:W-:-:S04]  /*36a10*/  IADD3 R4, P6, R0, R68, RZ ;  /* 0x0000004400047210 */ /* 0x000fc80007fde0ff */
[-C--:B------:R-:W-:Y:S01]  /*36a20*/  LEA.HI.X.SX32 R5, R0, R69.reuse, 0x1, P6 ;  /* 0x0000004500057211 */ /* 0x080fe200030f0eff */
[----:B-1----:R-:W-:Y:S01]  /*36a30*/  IMAD R0, R8, 0x2, R7 ;  /* 0x0000000208007824 */ /* 0x002fe200078e0207 */
[CC--:B------:R-:W-:Y:S02]  /*36a40*/  IADD3 R6, P6, R7.reuse, R68.reuse, RZ ;  /* 0x0000004407067210 */ /* 0x0c0fe40007fde0ff */
[----:B----4-:R-:W-:Y:S01]  /*36a50*/  ISETP.LT.AND P5, PT, R18, UR4, !P0 ;  /* 0x0000000412007c0c */ /* 0x010fe2000c7a1270 */
[----:B------:R-:W-:Y:S01]  /*36a60*/  ULDC UR4, c[0x0][0x22c] ;  /* 0x00008b0000047ab9 */ /* 0x000fe20000000800 */
[----:B------:R1:W-:Y:S01]  /*36a70*/  @P4 STG.E.U8 desc[UR28][R4.64], R11 ;  /* 0x0000000b04004986 */ /* 0x0003e2000c10111c */
[-C--:B------:R-:W-:Y:S02]  /*36a80*/  LEA.HI.X.SX32 R7, R7, R69.reuse, 0x1, P6 ;  /* 0x0000004507077211 */ /* 0x080fe400030f0eff */
[----:B------:R-:W-:Y:S01]  /*36a90*/  ISETP.LT.AND P4, PT, R10, UR4, !P0 ;  /* 0x000000040a007c0c */ /* 0x000fe2000c781270 */
[----:B------:R-:W-:Y:S01]  /*36aa0*/  IMAD R10, R17, 0x2, R0 ;  /* 0x00000002110a7824 */ /* 0x000fe200078e0200 */
[CC--:B------:R-:W-:Y:S01]  /*36ab0*/  IADD3 R2, P6, R0.reuse, R68.reuse, RZ ;  /* 0x0000004400027210 */ /* 0x0c0fe20007fde0ff */
[----:B------:R-:W-:Y:S01]  /*36ac0*/  ULDC UR4, c[0x0][0x22c] ;  /* 0x00008b0000047ab9 */ /* 0x000fe20000000800 */
[----:B------:R-:W-:Y:S01]  /*36ad0*/  PRMT R15, R73, 0x7770, RZ ;  /* 0x00007770490f7816 */ /* 0x000fe200000000ff */
[----:B------:R-:W4:Y:S01]  /*36ae0*/  LDL.LU R18, [R1+0xc7c] ;  /* 0x000c7c0001127983 */ /* 0x000f220000300800 */
[----:B------:R-:W-:Y:S01]  /*36af0*/  LEA.HI.X.SX32 R3, R0, R69, 0x1, P6 ;  /* 0x0000004500037211 */ /* 0x000fe200030f0eff */
[----:B------:R-:W3:Y:S01]  /*36b00*/  LDC R17, c[0x0][0x248] ;  /* 0x00009200ff117b82 */ /* 0x000ee20000000800 */
[----:B------:R-:W-:-:S02]  /*36b10*/  IADD3 R8, P6, R10, R68, RZ ;  /* 0x000000440a087210 */ /* 0x000fc40007fde0ff */
[----:B------:R-:W-:Y:S02]  /*36b20*/  PRMT R13, R74, 0x7770, RZ ;  /* 0x000077704a0d7816 */ /* 0x000fe400000000ff */
[-C--:B------:R-:W-:Y:S01]  /*36b30*/  LEA.HI.X.SX32 R9, R10, R69.reuse, 0x1, P6 ;  /* 0x000000450a097211 */ /* 0x080fe200030f0eff */
[----:B------:R-:W-:Y:S01]  /*36b40*/  IMAD R10, R19, 0x2, R10 ;  /* 0x00000002130a7824 */ /* 0x000fe200078e020a */
[----:B------:R0:W-:Y:S01]  /*36b50*/  @P2 STG.E.U8 desc[UR28][R6.64], R15 ;  /* 0x0000000f06002986 */ /* 0x0001e2000c10111c */
[----:B-1----:R-:W-:Y:S01]  /*36b60*/  PRMT R11, R75, 0x7770, RZ ;  /* 0x000077704b0b7816 */ /* 0x002fe200000000ff */
[----:B------:R-:W1:Y:S02]  /*36b70*/  LDC R19, c[0x0][0x248] ;  /* 0x00009200ff137b82 */ /* 0x000e640000000800 */
[C---:B------:R-:W-:Y:S01]  /*36b80*/  IADD3 R4, P6, R10.reuse, R68, RZ ;  /* 0x000000440a047210 */ /* 0x040fe20007fde0ff */
[----:B------:R-:W-:Y:S03]  /*36b90*/  @P1 STG.E.U8 desc[UR28][R2.64], R13 ;  /* 0x0000000d02001986 */ /* 0x000fe6000c10111c */
[----:B------:R-:W-:Y:S01]  /*36ba0*/  LEA.HI.X.SX32 R5, R10, R69, 0x1, P6 ;  /* 0x000000450a057211 */ /* 0x000fe200030f0eff */
[----:B------:R3:W-:Y:S01]  /*36bb0*/  @P5 STG.E.U8 desc[UR28][R8.64], R11 ;  /* 0x0000000b08005986 */ /* 0x0007e2000c10111c */
[----:B0-----:R-:W-:Y:S01]  /*36bc0*/  IMAD R0, R21, 0x2, R10 ;  /* 0x0000000215007824 */ /* 0x001fe200078e020a */
[----:B------:R-:W-:Y:S01]  /*36bd0*/  PRMT R15, R72, 0x7771, RZ ;  /* 0x00007771480f7816 */ /* 0x000fe200000000ff */
[----:B------:R-:W0:Y:S01]  /*36be0*/  LDC R21, c[0x0][0x248] ;  /* 0x00009200ff157b82 */ /* 0x000e220000000800 */
[----:B--2---:R-:W-:Y:S01]  /*36bf0*/  ISETP.LT.AND P2, PT, R16, UR4, !P0 ;  /* 0x0000000410007c0c */ /* 0x004fe2000c741270 */
[----:B------:R-:W-:Y:S01]  /*36c00*/  ULDC UR4, c[0x0][0x22c] ;  /* 0x00008b0000047ab9 */ /* 0x000fe20000000800 */
[----:B------:R-:W2:Y:S01]  /*36c10*/  LDL.LU R16, [R1+0xc78] ;  /* 0x000c780001107983 */ /* 0x000ea20000300800 */
[----:B---3--:R-:W-:Y:S01]  /*36c20*/  ISETP.LT.AND P1, PT, R14, UR4, !P0 ;  /* 0x000000040e007c0c */ /* 0x008fe2000c721270 */
[----:B------:R-:W-:-:S02]  /*36c30*/  ULDC UR4, c[0x0][0x22c] ;  /* 0x00008b0000047ab9 */ /* 0x000fc40000000800 */
[----:B------:R-:W3:Y:S01]  /*36c40*/  LDL.LU R14, [R1+0xc74] ;  /* 0x000c7400010e7983 */ /* 0x000ee20000300800 */
[----:B------:R-:W-:Y:S01]  /*36c50*/  ISETP.LT.AND P6, PT, R12, UR4, !P0 ;  /* 0x000000040c007c0c */ /* 0x000fe2000c7c1270 */
[----:B------:R-:W-:Y:S02]  /*36c60*/  ULDC UR4, c[0x0][0x248] ;  /* 0x0000920000047ab9 */ /* 0x000fe40000000800 */
[----:B------:R-:W3:Y:S04]  /*36c70*/  LDL.LU R12, [R1+0xc70] ;  /* 0x000c7000010c7983 */ /* 0x000ee80000300800 */
[----:B------:R-:W3:Y:S04]  /*36c80*/  LDL.LU R8, [R1+0xc6c] ;  /* 0x000c6c0001087983 */ /* 0x000ee80000300800 */
[----:B------:R-:W3:Y:S01]  /*36c90*/  LDL.LU R10, [R1+0xb78] ;  /* 0x000b7800010a7983 */ /* 0x000ee20000300800 */
[----:B------:R-:W-:-:S04]  /*36ca0*/  IADD3 R2, P5, R0, R68, RZ ;  /* 0x0000004400027210 */ /* 0x000fc80007fbe0ff */
[-C--:B------:R-:W-:Y:S01]  /*36cb0*/  LEA.HI.X.SX32 R3, R0, R69.reuse, 0x1, P5 ;  /* 0x0000004500037211 */ /* 0x080fe200028f0eff */
[----:B------:R-:W-:Y:S02]  /*36cc0*/  IMAD R0, R17, 0x2, R0 ;  /* 0x0000000211007824 */ /* 0x000fe400078e0200 */
[----:B------:R-:W0:Y:S01]  /*36cd0*/  LDC R17, c[0x0][0x248] ;  /* 0x00009200ff117b82 */ /* 0x000e220000000800 */
[----:B------:R1:W-:Y:S01]  /*36ce0*/  @P3 STG.E.U8 desc[UR28][R4.64], R15 ;  /* 0x0000000f04003986 */ /* 0x0003e2000c10111c */
[----:B------:R-:W-:Y:S02]  /*36cf0*/  PRMT R13, R73, 0x7771, RZ ;  /* 0x00007771490d7816 */ /* 0x000fe400000000ff */
[----:B------:R-:W-:Y:S02]  /*36d00*/  IADD3 R6, P3, R0, R68, RZ ;  /* 0x0000004400067210 */ /* 0x000fe40007f7e0ff */
[----:B------:R-:W-:Y:S01]  /*36d10*/  PRMT R11, R74, 0x7771, RZ ;  /* 0x000077714a0b7816 */ /* 0x000fe200000000ff */
[----:B------:R4:W-:Y:S01]  /*36d20*/  @P4 STG.E.U8 desc[UR28][R2.64], R13 ;  /* 0x0000000d02004986 */ /* 0x0009e2000c10111c */
[----:B------:R-:W-:-:S02]  /*36d30*/  LEA.HI.X.SX32 R7, R0, R69, 0x1, P3 ;  /* 0x0000004500077211 */ /* 0x000fc400018f0eff */
[C---:B------:R-:W-:Y:S01]  /*36d40*/  ISETP.LT.AND P3, PT, R20.reuse, UR6, !P0 ;  /* 0x0000000614007c0c */ /* 0x040fe2000c761270 */
[----:B-1----:R-:W-:Y:S02]  /*36d50*/  IMAD R4, R20, UR4, RZ ;  /* 0x0000000414047c24 */ /* 0x002fe4000f8e02ff */
[----:B------:R1:W-:Y:S01]  /*36d60*/  @P2 STG.E.U8 desc[UR28][R6.64], R11 ;  /* 0x0000000b06002986 */ /* 0x0003e2000c10111c */
[----:B------:R-:W-:Y:S01]  /*36d70*/  IMAD R0, R19, 0x4, R0 ;  /* 0x0000000413007824 */ /* 0x000fe200078e0200 */
[----:B------:R-:W3:Y:S01]  /*36d80*/  LDC R15, c[0x0][0x248] ;  /* 0x00009200ff0f7b82 */ /* 0x000ee20000000800 */
[----:B------:R-:W-:Y:S01]  /*36d90*/  PRMT R9, R75, 0x7771, RZ ;  /* 0x000077714b097816 */ /* 0x000fe200000000ff */
[----:B------:R-:W-:Y:S01]  /*36da0*/  ULDC UR4, c[0x0][0x22c] ;  /* 0x00008b0000047ab9 */ /* 0x000fe20000000800 */
[----:B----4-:R-:W-:Y:S01]  /*36db0*/  IADD3 R2, P2, R4, R68, RZ ;  /* 0x0000004404027210 */ /* 0x010fe20007f5e0ff */
[----:B------:R-:W-:-:S04]  /*36dc0*/  ULDC UR6, c[0x0][0x22c] ;  /* 0x00008b0000067ab9 */ /* 0x000fc80000000800 */
[----:B------:R-:W4:Y:S01]  /*36dd0*/  LDC R13, c[0x0][0x248] ;  /* 0x00009200ff0d7b82 */ /* 0x000f220000000800 */
[-C--:B------:R-:W-:Y:S02]  /*36de0*/  LEA.HI.X.SX32 R3, R4, R69.reuse, 0x1, P2 ;  /* 0x0000004504037211 */ /* 0x080fe400010f0eff */
[----:B------:R-:W-:Y:S02]  /*36df0*/  IADD3 R4, P2, R0, R68, RZ ;  /* 0x0000004400047210 */ /* 0x000fe40007f5e0ff */
[----:B-1----:R-:W-:Y:S01]  /*36e00*/  PRMT R11, R72, 0x7772, RZ ;  /* 0x00007772480b7816 */ /* 0x002fe200000000ff */
[----:B------:R1:W-:Y:S01]  /*36e10*/  @P3 STG.E.U8 desc[UR28][R2.64], R9 ;  /* 0x0000000902003986 */ /* 0x0003e2000c10111c */
[----:B------:R-:W-:Y:S01]  /*36e20*/  LEA.HI.X.SX32 R5, R0, R69, 0x1, P2 ;  /* 0x0000004500057211 */ /* 0x000fe200010f0eff */
[----:B0-----:R-:W-:-:S04]  /*36e30*/  IMAD R0, R17, 0x2, R0 ;  /* 0x0000000211007824 */ /* 0x001fc800078e0200 */
[----:B------:R0:W-:Y:S01]  /*36e40*/  @P1 STG.E.U8 desc[UR28][R4.64], R11 ;  /* 0x0000000b04001986 */ /* 0x0001e2000c10111c */
[----:B------:R-:W-:-:S04]  /*36e50*/  IADD3 R6, P1, R0, R68, RZ ;  /* 0x0000004400067210 */ /* 0x000fc80007f3e0ff */
[----:B------:R-:W-:Y:S02]  /*36e60*/  LEA.HI.X.SX32 R7, R0, R69, 0x1, P1 ;  /* 0x0000004500077211 */ /* 0x000fe400008f0eff */
[----:B-1----:R-:W-:Y:S01]  /*36e70*/  PRMT R9, R73, 0x7772, RZ ;  /* 0x0000777249097816 */ /* 0x002fe200000000ff */
[----:B----4-:R-:W-:-:S04]  /*36e80*/  IMAD R0, R13, 0x2, R0 ;  /* 0x000000020d007824 */ /* 0x010fc800078e0200 */
[----:B------:R1:W-:Y:S01]  /*36e90*/  @P6 STG.E.U8 desc[UR28][R6.64], R9 ;  /* 0x0000000906006986 */ /* 0x0003e2000c10111c */
[----:B------:R-:W-:Y:S02]  /*36ea0*/  ISETP.LT.AND P5, PT, R18, UR7, !P0 ;  /* 0x0000000712007c0c */ /* 0x000fe4000c7a1270 */
[----:B------:R-:W-:-:S04]  /*36eb0*/  IADD3 R2, P6, R0, R68, RZ ;  /* 0x0000004400027210 */ /* 0x000fc80007fde0ff */
[----:B------:R-:W-:Y:S02]  /*36ec0*/  LEA.HI.X.SX32 R3, R0, R69, 0x1, P6 ;  /* 0x0000004500037211 */ /* 0x000fe400030f0eff */
[----:B------:R-:W-:Y:S02]  /*36ed0*/  PRMT R19, R74, 0x7772, RZ ;  /* 0x000077724a137816 */ /* 0x000fe400000000ff */
[----:B------:R-:W-:-:S03]  /*36ee0*/  PRMT R17, R75, 0x7772, RZ ;  /* 0x000077724b117816 */ /* 0x000fc600000000ff */
[----:B------:R4:W-:Y:S01]  /*36ef0*/  @P5 STG.E.U8 desc[UR28][R2.64], R19 ;  /* 0x0000001302005986 */ /* 0x0009e2000c10111c */
[----:B------:R-:W-:Y:S02]  /*36f00*/  PRMT R73, R73, 0x7773, RZ ;  /* 0x0000777349497816 */ /* 0x000fe400000000ff */
[----:B------:R-:W-:Y:S02]  /*36f10*/  PRMT R13, R74, 0x7773, RZ ;  /* 0x000077734a0d7816 */ /* 0x000fe400000000ff */
[----:B------:R-:W-:Y:S02]  /*36f20*/  PRMT R75, R75, 0x7773, RZ ;  /* 0x000077734b4b7816 */ /* 0x000fe400000000ff */
[----:B--2---:R-:W-:Y:S01]  /*36f30*/  ISETP.LT.AND P4, PT, R16, UR4, !P0 ;  /* 0x0000000410007c0c */ /* 0x004fe2000c781270 */
[----:B------:R-:W-:Y:S02]  /*36f40*/  ULDC UR4, c[0x0][0x22c] ;  /* 0x00008b0000047ab9 */ /* 0x000fe40000000800 */
[----:B---3--:R-:W-:Y:S01]  /*36f50*/  ISETP.LT.AND P3, PT, R14, UR4, !P0 ;  /* 0x000000040e007c0c */ /* 0x008fe2000c761270 */
[----:B------:R-:W-:-:S02]  /*36f60*/  ULDC UR4, c[0x0][0x22c] ;  /* 0x00008b0000047ab9 */ /* 0x000fc40000000800 */
[----:B------:R-:W-:Y:S01]  /*36f70*/  ISETP.LT.AND P2, PT, R12, UR4, !P0 ;  /* 0x000000040c007c0c */ /* 0x000fe2000c741270 */
[----:B------:R-:W-:Y:S01]  /*36f80*/  ULDC UR4, c[0x0][0x22c] ;  /* 0x00008b0000047ab9 */ /* 0x000fe20000000800 */
[----:B------:R-:W2:Y:S01]  /*36f90*/  LDC R12, c[0x0][0x248] ;  /* 0x00009200ff0c7b82 */ /* 0x000ea20000000800 */
[----:B------:R-:W-:Y:S01]  /*36fa0*/  ISETP.LT.AND P1, PT, R8, UR4, !P0 ;  /* 0x0000000408007c0c */ /* 0x000fe2000c721270 */
[----:B------:R-:W-:Y:S01]  /*36fb0*/  IMAD R8, R15, 0x2, R0 ;  /* 0x000000020f087824 */ /* 0x000fe200078e0200 */
[----:B------:R-:W-:-:S03]  /*36fc0*/  ULDC UR4, c[0x0][0x248] ;  /* 0x0000920000047ab9 */ /* 0x000fc60000000800 */
[----:B------:R-:W-:Y:S01]  /*36fd0*/  IMAD R0, R21, 0x2, R8 ;  /* 0x0000000215007824 */ /* 0x000fe200078e0208 */
[----:B0-----:R-:W-:-:S03]  /*36fe0*/  IADD3 R4, P6, R8, R68, RZ ;  /* 0x0000004408047210 */ /* 0x001fc60007fde0ff */
[----:B-1----:R-:W-:Y:S01]  /*36ff0*/  IMAD R9, R23, 0x2, R0 ;  /* 0x0000000217097824 */ /* 0x002fe200078e0200 */
[-C--:B------:R-:W-:Y:S01]  /*37000*/  LEA.HI.X.SX32 R5, R8, R69.reuse, 0x1, P6 ;  /* 0x0000004508057211 */ /* 0x080fe200030f0eff */
[----:B------:R-:W-:Y:S01]  /*37010*/  IMAD R11, R10, UR4, RZ ;  /* 0x000000040a0b7c24 */ /* 0x000fe2000f8e02ff */
[-C--:B------:R-:W-:Y:S02]  /*37020*/  IADD3 R6, P6, R0, R68.reuse, RZ ;  /* 0x0000004400067210 */ /* 0x080fe40007fde0ff */
[----:B------:R-:W-:Y:S01]  /*37030*/  ISETP.LT.AND P0, PT, R10, UR6, !P0 ;  /* 0x000000060a007c0c */ /* 0x000fe2000c701270 */
[----:B------:R4:W-:Y:S01]  /*37040*/  @P4 STG.E.U8 desc[UR28][R4.64], R17 ;  /* 0x0000001104004986 */ /* 0x0009e2000c10111c */
[-C--:B------:R-:W-:Y:S02]  /*37050*/  IADD3 R10, P4, R11, R68.reuse, RZ ;  /* 0x000000440b0a7210 */ /* 0x080fe40007f9e0ff */
[----:B------:R-:W-:Y:S01]  /*37060*/  IADD3 R8, P5, R9, R68, RZ ;  /* 0x0000004409087210 */ /* 0x000fe20007fbe0ff */
[----:B--2---:R-:W-:Y:S01]  /*37070*/  IMAD R12, R12, 0x2, R9 ;  /* 0x000000020c0c7824 */ /* 0x004fe200078e0209 */
[----:B------:R-:W-:-:S02]  /*37080*/  LEA.HI.X.SX32 R7, R0, R69, 0x1, P6 ;  /* 0x0000004500077211 */ /* 0x000fc400030f0eff */
[----:B------:R-:W-:Y:S02]  /*37090*/  PRMT R15, R72, 0x7773, RZ ;  /* 0x00007773480f7816 */ /* 0x000fe400000000ff */
[C---:B------:R-:W-:Y:S02]  /*370a0*/  IADD3 R68, P6, R12.reuse, R68, RZ ;  /* 0x000000440c447210 */ /* 0x040fe40007fde0ff */
[-C--:B------:R-:W-:Y:S02]  /*370b0*/  LEA.HI.X.SX32 R9, R9, R69.reuse, 0x1, P5 ;  /* 0x0000004509097211 */ /* 0x080fe400028f0eff */
[-C--:B------:R-:W-:Y:S02]  /*370c0*/  LEA.HI.X.SX32 R11, R11, R69.reuse, 0x1, P4 ;  /* 0x000000450b0b7211 */ /* 0x080fe400020f0eff */
[----:B------:R-:W-:Y:S01]  /*370d0*/  LEA.HI.X.SX32 R69, R12, R69, 0x1, P6 ;  /* 0x000000450c457211 */ /* 0x000fe200030f0eff */
[----:B------:R4:W-:Y:S04]  /*370e0*/  @P3 STG.E.U8 desc[UR28][R6.64], R15 ;  /* 0x0000000f06003986 */ /* 0x0009e8000c10111c */
[----:B------:R4:W-:Y:S04]  /*370f0*/  @P2 STG.E.U8 desc[UR28][R8.64], R73 ;  /* 0x0000004908002986 */ /* 0x0009e8000c10111c */
[----:B------:R4:W-:Y:S01]  /*37100*/  @P1 STG.E.U8 desc[UR28][R68.64], R13 ;  /* 0x0000000d44001986 */ /* 0x0009e2000c10111c */
[----:B------:R-:W-:Y:S05]  /*37110*/  @!P0 EXIT ;  /* 0x000000000000894d */ /* 0x000fea0003800000 */
[----:B------:R-:W-:Y:S01]  /*37120*/  STG.E.U8 desc[UR28][R10.64], R75 ;  /* 0x0000004b0a007986 */ /* 0x000fe2000c10111c */
[----:B------:R-:W-:Y:S05]  /*37130*/  EXIT ;  /* 0x000000000000794d */ /* 0x000fea0003800000 */
.L_x_3:
[----:B------:R-:W-:-:S00]  /*37140*/  BRA `(.L_x_3) ;  /* 0xfffffffc00fc7947 */ /* 0x000fc0000383ffff */
[----:B------:R-:W-:-:S00]  /*37150*/  NOP ;  /* 0x0000000000007918 */ /* 0x000fc00000000000 */
        /* <DEDUP_REMOVED lines=10> */
.L_x_4:


//--------------------- .nv.shared.matmul_kernel  --------------------------
	.section	.nv.shared.matmul_kernel,"aw",@nobits
	.sectionflags	@""
	.align	16
	.zero		1024


//--------------------- .nv.shared.reserved.0     --------------------------
	.section	.nv.shared.reserved.0,"aw",@nobits
	.weak		__nv_reservedSMEM_offset_0_alias
	.size		__nv_reservedSMEM_offset_0_alias, 0, 0
	.other		__nv_reservedSMEM_offset_0_alias,@"STO_CUDA_RESERVED_SHARED STV_DEFAULT"
__nv_reservedSMEM_offset_0_alias:
	.zero		0


//--------------------- .nv.constant0.matmul_kernel --------------------------
	.section	.nv.constant0.matmul_kernel,"a",@progbits
	.sectionflags	@""
	.align	4
.nv.constant0.matmul_kernel:
	.zero		608


//--------------------- SYMBOLS --------------------------

	.type		.nv.reservedSmem.offset0,@object
	.size		.nv.reservedSmem.offset0,0x4
